//
// Generated by NVIDIA NVVM Compiler
//
// Compiler Build ID: CL-36424714
// Cuda compilation tools, release 13.0, V13.0.88
// Based on NVVM 20.0.0
//

.version 9.0
.target sm_100
.address_size 64

	// .globl	Transpose

.visible .entry Transpose(
	.param .u32 Transpose_param_0,
	.param .u64 .ptr .align 1 Transpose_param_1,
	.param .u64 .ptr .align 1 Transpose_param_2,
	.param .u32 Transpose_param_3,
	.param .u64 .ptr .align 1 Transpose_param_4
)
{
	.reg .pred 	%p<12>;
	.reg .b32 	%r<165>;
	.reg .b32 	%f<3>;
	.reg .b64 	%rd<78>;

	ld.param.u32 	%r39, [Transpose_param_0];
	ld.param.u64 	%rd12, [Transpose_param_1];
	ld.param.u64 	%rd13, [Transpose_param_2];
	ld.param.u32 	%r40, [Transpose_param_3];
	ld.param.u64 	%rd14, [Transpose_param_4];
	cvta.to.global.u64 	%rd1, %rd13;
	cvta.to.global.u64 	%rd2, %rd14;
	cvta.to.global.u64 	%rd3, %rd12;
	cvt.s64.s32 	%rd4, %r40;
	shl.b32 	%r41, %r40, 1;
	cvt.s64.s32 	%rd5, %r41;
	mov.u32 	%r42, %ctaid.x;
	mov.u32 	%r1, %ntid.x;
	mov.u32 	%r43, %tid.x;
	mad.lo.s32 	%r147, %r42, %r1, %r43;
	setp.ge.s32 	%p1, %r147, %r39;
	@%p1 bra 	$L__BB0_17;
	setp.gt.s32 	%p2, %r40, 0;
	mov.u32 	%r44, %nctaid.x;
	mul.lo.s32 	%r3, %r1, %r44;
	@%p2 bra 	$L__BB0_4;
	ld.global.f32 	%f1, [%rd3];
$L__BB0_3:
	mul.wide.s32 	%rd15, %r147, 4;
	add.s64 	%rd16, %rd2, %rd15;
	st.global.f32 	[%rd16], %f1;
	add.s32 	%r147, %r147, %r3;
	setp.lt.s32 	%p3, %r147, %r39;
	@%p3 bra 	$L__BB0_3;
	bra.uni 	$L__BB0_17;
$L__BB0_4:
	and.b32  	%r4, %r40, 7;
	and.b32  	%r5, %r40, 3;
	and.b32  	%r6, %r40, 2147483640;
	and.b32  	%r7, %r40, 1;
	neg.s32 	%r8, %r6;
$L__BB0_5:
	setp.lt.u32 	%p4, %r40, 8;
	mov.b32 	%r156, 0;
	mov.u32 	%r153, %r147;
	mov.u32 	%r163, %r156;
	@%p4 bra 	$L__BB0_8;
	shl.b64 	%rd17, %rd4, 2;
	add.s64 	%rd18, %rd17, %rd1;
	add.s64 	%rd77, %rd18, 16;
	shl.b64 	%rd19, %rd5, 2;
	add.s64 	%rd20, %rd19, %rd1;
	add.s64 	%rd76, %rd20, 16;
	mov.b32 	%r163, 0;
	mov.u32 	%r148, %r8;
	mov.u32 	%r153, %r147;
$L__BB0_7:
	.pragma "nounroll";
	ld.global.u32 	%r48, [%rd77+-16];
	div.s32 	%r49, %r153, %r48;
	mul.lo.s32 	%r50, %r49, %r48;
	sub.s32 	%r51, %r153, %r50;
	ld.global.u32 	%r52, [%rd76+-16];
	mul.wide.s32 	%rd21, %r52, 4;
	add.s64 	%rd22, %rd1, %rd21;
	ld.global.u32 	%r53, [%rd22];
	mad.lo.s32 	%r54, %r53, %r49, %r163;
	ld.global.u32 	%r55, [%rd77+-12];
	div.s32 	%r56, %r51, %r55;
	mul.lo.s32 	%r57, %r56, %r55;
	sub.s32 	%r58, %r51, %r57;
	ld.global.u32 	%r59, [%rd76+-12];
	mul.wide.s32 	%rd23, %r59, 4;
	add.s64 	%rd24, %rd1, %rd23;
	ld.global.u32 	%r60, [%rd24];
	mad.lo.s32 	%r61, %r60, %r56, %r54;
	ld.global.u32 	%r62, [%rd77+-8];
	div.s32 	%r63, %r58, %r62;
	mul.lo.s32 	%r64, %r63, %r62;
	sub.s32 	%r65, %r58, %r64;
	ld.global.u32 	%r66, [%rd76+-8];
	mul.wide.s32 	%rd25, %r66, 4;
	add.s64 	%rd26, %rd1, %rd25;
	ld.global.u32 	%r67, [%rd26];
	mad.lo.s32 	%r68, %r67, %r63, %r61;
	ld.global.u32 	%r69, [%rd77+-4];
	div.s32 	%r70, %r65, %r69;
	mul.lo.s32 	%r71, %r70, %r69;
	sub.s32 	%r72, %r65, %r71;
	ld.global.u32 	%r73, [%rd76+-4];
	mul.wide.s32 	%rd27, %r73, 4;
	add.s64 	%rd28, %rd1, %rd27;
	ld.global.u32 	%r74, [%rd28];
	mad.lo.s32 	%r75, %r74, %r70, %r68;
	ld.global.u32 	%r76, [%rd77];
	div.s32 	%r77, %r72, %r76;
	mul.lo.s32 	%r78, %r77, %r76;
	sub.s32 	%r79, %r72, %r78;
	ld.global.u32 	%r80, [%rd76];
	mul.wide.s32 	%rd29, %r80, 4;
	add.s64 	%rd30, %rd1, %rd29;
	ld.global.u32 	%r81, [%rd30];
	mad.lo.s32 	%r82, %r81, %r77, %r75;
	ld.global.u32 	%r83, [%rd77+4];
	div.s32 	%r84, %r79, %r83;
	mul.lo.s32 	%r85, %r84, %r83;
	sub.s32 	%r86, %r79, %r85;
	ld.global.u32 	%r87, [%rd76+4];
	mul.wide.s32 	%rd31, %r87, 4;
	add.s64 	%rd32, %rd1, %rd31;
	ld.global.u32 	%r88, [%rd32];
	mad.lo.s32 	%r89, %r88, %r84, %r82;
	ld.global.u32 	%r90, [%rd77+8];
	div.s32 	%r91, %r86, %r90;
	mul.lo.s32 	%r92, %r91, %r90;
	sub.s32 	%r93, %r86, %r92;
	ld.global.u32 	%r94, [%rd76+8];
	mul.wide.s32 	%rd33, %r94, 4;
	add.s64 	%rd34, %rd1, %rd33;
	ld.global.u32 	%r95, [%rd34];
	mad.lo.s32 	%r96, %r95, %r91, %r89;
	ld.global.u32 	%r97, [%rd77+12];
	div.s32 	%r98, %r93, %r97;
	mul.lo.s32 	%r99, %r98, %r97;
	sub.s32 	%r153, %r93, %r99;
	ld.global.u32 	%r100, [%rd76+12];
	mul.wide.s32 	%rd35, %r100, 4;
	add.s64 	%rd36, %rd1, %rd35;
	ld.global.u32 	%r101, [%rd36];
	mad.lo.s32 	%r163, %r101, %r98, %r96;
	add.s32 	%r148, %r148, 8;
	add.s64 	%rd77, %rd77, 32;
	add.s64 	%rd76, %rd76, 32;
	setp.ne.s32 	%p5, %r148, 0;
	mov.u32 	%r156, %r6;
	@%p5 bra 	$L__BB0_7;
$L__BB0_8:
	setp.eq.s32 	%p6, %r4, 0;
	@%p6 bra 	$L__BB0_16;
	add.s32 	%r103, %r4, -1;
	setp.lt.u32 	%p7, %r103, 3;
	@%p7 bra 	$L__BB0_11;
	cvt.u64.u32 	%rd37, %r156;
	add.s64 	%rd38, %rd37, %rd4;
	shl.b64 	%rd39, %rd38, 2;
	add.s64 	%rd40, %rd1, %rd39;
	ld.global.u32 	%r104, [%rd40];
	div.s32 	%r105, %r153, %r104;
	mul.lo.s32 	%r106, %r105, %r104;
	sub.s32 	%r107, %r153, %r106;
	add.s64 	%rd41, %rd37, %rd5;
	shl.b64 	%rd42, %rd41, 2;
	add.s64 	%rd43, %rd1, %rd42;
	ld.global.u32 	%r108, [%rd43];
	mul.wide.s32 	%rd44, %r108, 4;
	add.s64 	%rd45, %rd1, %rd44;
	ld.global.u32 	%r109, [%rd45];
	mad.lo.s32 	%r110, %r109, %r105, %r163;
	ld.global.u32 	%r111, [%rd40+4];
	div.s32 	%r112, %r107, %r111;
	mul.lo.s32 	%r113, %r112, %r111;
	sub.s32 	%r114, %r107, %r113;
	ld.global.u32 	%r115, [%rd43+4];
	mul.wide.s32 	%rd46, %r115, 4;
	add.s64 	%rd47, %rd1, %rd46;
	ld.global.u32 	%r116, [%rd47];
	mad.lo.s32 	%r117, %r116, %r112, %r110;
	ld.global.u32 	%r118, [%rd40+8];
	div.s32 	%r119, %r114, %r118;
	mul.lo.s32 	%r120, %r119, %r118;
	sub.s32 	%r121, %r114, %r120;
	ld.global.u32 	%r122, [%rd43+8];
	mul.wide.s32 	%rd48, %r122, 4;
	add.s64 	%rd49, %rd1, %rd48;
	ld.global.u32 	%r123, [%rd49];
	mad.lo.s32 	%r124, %r123, %r119, %r117;
	ld.global.u32 	%r125, [%rd40+12];
	div.s32 	%r126, %r121, %r125;
	mul.lo.s32 	%r127, %r126, %r125;
	sub.s32 	%r153, %r121, %r127;
	ld.global.u32 	%r128, [%rd43+12];
	mul.wide.s32 	%rd50, %r128, 4;
	add.s64 	%rd51, %rd1, %rd50;
	ld.global.u32 	%r129, [%rd51];
	mad.lo.s32 	%r163, %r129, %r126, %r124;
	add.s32 	%r156, %r156, 4;
$L__BB0_11:
	setp.eq.s32 	%p8, %r5, 0;
	@%p8 bra 	$L__BB0_16;
	setp.eq.s32 	%p9, %r5, 1;
	@%p9 bra 	$L__BB0_14;
	cvt.u64.u32 	%rd52, %r156;
	add.s64 	%rd53, %rd52, %rd4;
	shl.b64 	%rd54, %rd53, 2;
	add.s64 	%rd55, %rd1, %rd54;
	ld.global.u32 	%r131, [%rd55];
	div.s32 	%r132, %r153, %r131;
	mul.lo.s32 	%r133, %r132, %r131;
	sub.s32 	%r134, %r153, %r133;
	add.s64 	%rd56, %rd52, %rd5;
	shl.b64 	%rd57, %rd56, 2;
	add.s64 	%rd58, %rd1, %rd57;
	ld.global.u32 	%r135, [%rd58];
	mul.wide.s32 	%rd59, %r135, 4;
	add.s64 	%rd60, %rd1, %rd59;
	ld.global.u32 	%r136, [%rd60];
	mad.lo.s32 	%r137, %r136, %r132, %r163;
	ld.global.u32 	%r138, [%rd55+4];
	div.s32 	%r139, %r134, %r138;
	mul.lo.s32 	%r140, %r139, %r138;
	sub.s32 	%r153, %r134, %r140;
	ld.global.u32 	%r141, [%rd58+4];
	mul.wide.s32 	%rd61, %r141, 4;
	add.s64 	%rd62, %rd1, %rd61;
	ld.global.u32 	%r142, [%rd62];
	mad.lo.s32 	%r163, %r142, %r139, %r137;
	add.s32 	%r156, %r156, 2;
$L__BB0_14:
	setp.eq.s32 	%p10, %r7, 0;
	@%p10 bra 	$L__BB0_16;
	cvt.u64.u32 	%rd63, %r156;
	add.s64 	%rd64, %rd63, %rd4;
	shl.b64 	%rd65, %rd64, 2;
	add.s64 	%rd66, %rd1, %rd65;
	ld.global.u32 	%r143, [%rd66];
	div.s32 	%r144, %r153, %r143;
	add.s64 	%rd67, %rd63, %rd5;
	shl.b64 	%rd68, %rd67, 2;
	add.s64 	%rd69, %rd1, %rd68;
	ld.global.u32 	%r145, [%rd69];
	mul.wide.s32 	%rd70, %r145, 4;
	add.s64 	%rd71, %rd1, %rd70;
	ld.global.u32 	%r146, [%rd71];
	mad.lo.s32 	%r163, %r146, %r144, %r163;
$L__BB0_16:
	mul.wide.s32 	%rd72, %r163, 4;
	add.s64 	%rd73, %rd3, %rd72;
	ld.global.f32 	%f2, [%rd73];
	mul.wide.s32 	%rd74, %r147, 4;
	add.s64 	%rd75, %rd2, %rd74;
	st.global.f32 	[%rd75], %f2;
	add.s32 	%r147, %r147, %r3;
	setp.lt.s32 	%p11, %r147, %r39;
	@%p11 bra 	$L__BB0_5;
$L__BB0_17:
	ret;

}
	// .globl	SwapEveryOther
.visible .entry SwapEveryOther(
	.param .u32 SwapEveryOther_param_0,
	.param .u32 SwapEveryOther_param_1,
	.param .u64 .ptr .align 1 SwapEveryOther_param_2,
	.param .u64 .ptr .align 1 SwapEveryOther_param_3,
	.param .u32 SwapEveryOther_param_4
)
{
	.reg .pred 	%p<14>;
	.reg .b32 	%r<30>;
	.reg .b32 	%f<5>;
	.reg .b64 	%rd<11>;

	ld.param.u32 	%r13, [SwapEveryOther_param_0];
	ld.param.u32 	%r14, [SwapEveryOther_param_1];
	ld.param.u64 	%rd3, [SwapEveryOther_param_2];
	ld.param.u64 	%rd4, [SwapEveryOther_param_3];
	ld.param.u32 	%r15, [SwapEveryOther_param_4];
	cvta.to.global.u64 	%rd1, %rd4;
	cvta.to.global.u64 	%rd2, %rd3;
	setp.lt.s32 	%p1, %r14, 1;
	@%p1 bra 	$L__BB1_12;
	setp.gt.s32 	%p2, %r15, 0;
	mov.u32 	%r16, %ctaid.x;
	mov.u32 	%r17, %ntid.x;
	mov.u32 	%r18, %tid.x;
	mad.lo.s32 	%r1, %r16, %r17, %r18;
	mov.u32 	%r19, %nctaid.x;
	mul.lo.s32 	%r2, %r17, %r19;
	@%p2 bra 	$L__BB1_7;
	mov.b32 	%r28, 0;
$L__BB1_3:
	setp.ge.s32 	%p3, %r1, %r13;
	and.b32  	%r21, %r28, 1;
	setp.eq.b32 	%p4, %r21, 1;
	not.pred 	%p5, %p4;
	or.pred  	%p6, %p5, %p3;
	@%p6 bra 	$L__BB1_6;
	mul.lo.s32 	%r9, %r28, %r13;
	mov.u32 	%r29, %r1;
$L__BB1_5:
	add.s32 	%r22, %r29, %r9;
	mul.wide.s32 	%rd5, %r22, 4;
	add.s64 	%rd6, %rd2, %rd5;
	ld.global.f32 	%f1, [%rd6];
	add.s64 	%rd7, %rd1, %rd5;
	ld.global.f32 	%f2, [%rd7];
	st.global.f32 	[%rd6], %f2;
	st.global.f32 	[%rd7], %f1;
	add.s32 	%r29, %r29, %r2;
	setp.lt.s32 	%p7, %r29, %r13;
	@%p7 bra 	$L__BB1_5;
$L__BB1_6:
	add.s32 	%r28, %r28, 1;
	setp.ne.s32 	%p8, %r28, %r14;
	@%p8 bra 	$L__BB1_3;
	bra.uni 	$L__BB1_12;
$L__BB1_7:
	mov.b32 	%r26, 0;
$L__BB1_8:
	setp.ge.s32 	%p9, %r1, %r13;
	and.b32  	%r24, %r26, 1;
	setp.eq.b32 	%p10, %r24, 1;
	or.pred  	%p11, %p10, %p9;
	@%p11 bra 	$L__BB1_11;
	mul.lo.s32 	%r7, %r26, %r13;
	mov.u32 	%r27, %r1;
$L__BB1_10:
	add.s32 	%r25, %r27, %r7;
	mul.wide.s32 	%rd8, %r25, 4;
	add.s64 	%rd9, %rd2, %rd8;
	ld.global.f32 	%f3, [%rd9];
	add.s64 	%rd10, %rd1, %rd8;
	ld.global.f32 	%f4, [%rd10];
	st.global.f32 	[%rd9], %f4;
	st.global.f32 	[%rd10], %f3;
	add.s32 	%r27, %r27, %r2;
	setp.lt.s32 	%p12, %r27, %r13;
	@%p12 bra 	$L__BB1_10;
$L__BB1_11:
	add.s32 	%r26, %r26, 1;
	setp.eq.s32 	%p13, %r26, %r14;
	@%p13 bra 	$L__BB1_12;
	bra.uni 	$L__BB1_8;
$L__BB1_12:
	ret;

}
	// .globl	InnerSwapLowerUpper
.visible .entry InnerSwapLowerUpper(
	.param .u32 InnerSwapLowerUpper_param_0,
	.param .u32 InnerSwapLowerUpper_param_1,
	.param .u64 .ptr .align 1 InnerSwapLowerUpper_param_2,
	.param .u32 InnerSwapLowerUpper_param_3
)
{
	.reg .pred 	%p<14>;
	.reg .b32 	%r<46>;
	.reg .b32 	%f<5>;
	.reg .b64 	%rd<11>;

	ld.param.u32 	%r21, [InnerSwapLowerUpper_param_0];
	ld.param.u32 	%r22, [InnerSwapLowerUpper_param_1];
	ld.param.u64 	%rd2, [InnerSwapLowerUpper_param_2];
	ld.param.u32 	%r23, [InnerSwapLowerUpper_param_3];
	cvta.to.global.u64 	%rd1, %rd2;
	setp.gt.s32 	%p1, %r23, 0;
	@%p1 bra 	$L__BB2_7;
	shr.u32 	%r24, %r22, 31;
	add.s32 	%r25, %r22, %r24;
	shr.s32 	%r1, %r25, 1;
	setp.lt.s32 	%p2, %r22, 2;
	@%p2 bra 	$L__BB2_13;
	mov.u32 	%r27, %ctaid.x;
	mov.u32 	%r28, %ntid.x;
	mov.u32 	%r29, %tid.x;
	mad.lo.s32 	%r2, %r27, %r28, %r29;
	mov.u32 	%r30, %nctaid.x;
	mul.lo.s32 	%r3, %r28, %r30;
	mov.b32 	%r44, 0;
$L__BB2_3:
	setp.ge.s32 	%p3, %r2, %r21;
	add.s32 	%r15, %r44, %r1;
	setp.ge.s32 	%p4, %r15, %r22;
	or.pred  	%p5, %p4, %p3;
	@%p5 bra 	$L__BB2_6;
	mul.lo.s32 	%r16, %r44, %r21;
	mul.lo.s32 	%r17, %r15, %r21;
	mov.u32 	%r45, %r2;
$L__BB2_5:
	add.s32 	%r31, %r45, %r16;
	mul.wide.s32 	%rd3, %r31, 4;
	add.s64 	%rd4, %rd1, %rd3;
	ld.global.f32 	%f1, [%rd4];
	add.s32 	%r32, %r45, %r17;
	mul.wide.s32 	%rd5, %r32, 4;
	add.s64 	%rd6, %rd1, %rd5;
	ld.global.f32 	%f2, [%rd6];
	st.global.f32 	[%rd4], %f2;
	st.global.f32 	[%rd6], %f1;
	add.s32 	%r45, %r45, %r3;
	setp.lt.s32 	%p6, %r45, %r21;
	@%p6 bra 	$L__BB2_5;
$L__BB2_6:
	add.s32 	%r44, %r44, 1;
	setp.ne.s32 	%p7, %r44, %r1;
	@%p7 bra 	$L__BB2_3;
	bra.uni 	$L__BB2_13;
$L__BB2_7:
	setp.lt.s32 	%p8, %r22, 2;
	@%p8 bra 	$L__BB2_13;
	add.s32 	%r4, %r22, -2;
	mov.u32 	%r34, %ctaid.x;
	mov.u32 	%r35, %ntid.x;
	mov.u32 	%r36, %tid.x;
	mad.lo.s32 	%r5, %r34, %r35, %r36;
	mul.lo.s32 	%r6, %r4, %r21;
	mov.u32 	%r37, %nctaid.x;
	mul.lo.s32 	%r7, %r35, %r37;
	shr.u32 	%r38, %r22, 31;
	add.s32 	%r39, %r22, %r38;
	shr.s32 	%r8, %r39, 1;
	mov.b32 	%r42, 0;
$L__BB2_9:
	setp.ge.s32 	%p9, %r5, %r21;
	setp.eq.s32 	%p10, %r42, %r4;
	or.pred  	%p11, %p10, %p9;
	@%p11 bra 	$L__BB2_12;
	mul.lo.s32 	%r10, %r42, %r21;
	mov.u32 	%r43, %r5;
$L__BB2_11:
	add.s32 	%r40, %r43, %r10;
	mul.wide.s32 	%rd7, %r40, 4;
	add.s64 	%rd8, %rd1, %rd7;
	ld.global.f32 	%f3, [%rd8];
	add.s32 	%r41, %r43, %r6;
	mul.wide.s32 	%rd9, %r41, 4;
	add.s64 	%rd10, %rd1, %rd9;
	ld.global.f32 	%f4, [%rd10];
	st.global.f32 	[%rd8], %f4;
	st.global.f32 	[%rd10], %f3;
	add.s32 	%r43, %r43, %r7;
	setp.lt.s32 	%p12, %r43, %r21;
	@%p12 bra 	$L__BB2_11;
$L__BB2_12:
	add.s32 	%r42, %r42, 1;
	setp.eq.s32 	%p13, %r42, %r8;
	@%p13 bra 	$L__BB2_13;
	bra.uni 	$L__BB2_9;
$L__BB2_13:
	ret;

}
	// .globl	SwapUpperLower
.visible .entry SwapUpperLower(
	.param .u32 SwapUpperLower_param_0,
	.param .u32 SwapUpperLower_param_1,
	.param .u64 .ptr .align 1 SwapUpperLower_param_2,
	.param .u64 .ptr .align 1 SwapUpperLower_param_3,
	.param .u32 SwapUpperLower_param_4
)
{
	.reg .pred 	%p<10>;
	.reg .b32 	%r<37>;
	.reg .b32 	%f<5>;
	.reg .b64 	%rd<11>;

	ld.param.u32 	%r17, [SwapUpperLower_param_0];
	ld.param.u32 	%r18, [SwapUpperLower_param_1];
	ld.param.u64 	%rd3, [SwapUpperLower_param_2];
	ld.param.u64 	%rd4, [SwapUpperLower_param_3];
	ld.param.u32 	%r19, [SwapUpperLower_param_4];
	cvta.to.global.u64 	%rd1, %rd4;
	cvta.to.global.u64 	%rd2, %rd3;
	setp.lt.s32 	%p1, %r19, 1;
	@%p1 bra 	$L__BB3_7;
	setp.lt.s32 	%p6, %r18, 2;
	@%p6 bra 	$L__BB3_13;
	mov.u32 	%r26, %ctaid.x;
	mov.u32 	%r27, %ntid.x;
	mov.u32 	%r28, %tid.x;
	mad.lo.s32 	%r1, %r26, %r27, %r28;
	mov.u32 	%r29, %nctaid.x;
	mul.lo.s32 	%r2, %r27, %r29;
	shr.u32 	%r30, %r18, 31;
	add.s32 	%r31, %r18, %r30;
	shr.s32 	%r3, %r31, 1;
	mov.b32 	%r33, 0;
$L__BB3_3:
	setp.ge.s32 	%p7, %r1, %r17;
	@%p7 bra 	$L__BB3_6;
	mul.lo.s32 	%r5, %r33, %r17;
	mov.u32 	%r34, %r1;
$L__BB3_5:
	add.s32 	%r32, %r34, %r5;
	mul.wide.s32 	%rd8, %r32, 4;
	add.s64 	%rd9, %rd2, %rd8;
	ld.global.f32 	%f3, [%rd9];
	add.s64 	%rd10, %rd1, %rd8;
	ld.global.f32 	%f4, [%rd10];
	st.global.f32 	[%rd9], %f4;
	st.global.f32 	[%rd10], %f3;
	add.s32 	%r34, %r34, %r2;
	setp.lt.s32 	%p8, %r34, %r17;
	@%p8 bra 	$L__BB3_5;
$L__BB3_6:
	add.s32 	%r33, %r33, 1;
	setp.eq.s32 	%p9, %r33, %r3;
	@%p9 bra 	$L__BB3_13;
	bra.uni 	$L__BB3_3;
$L__BB3_7:
	setp.lt.s32 	%p2, %r18, 1;
	@%p2 bra 	$L__BB3_13;
	shr.u32 	%r35, %r18, 1;
	mov.u32 	%r20, %ctaid.x;
	mov.u32 	%r21, %ntid.x;
	mov.u32 	%r22, %tid.x;
	mad.lo.s32 	%r10, %r20, %r21, %r22;
	mov.u32 	%r23, %nctaid.x;
	mul.lo.s32 	%r11, %r21, %r23;
$L__BB3_9:
	setp.ge.s32 	%p3, %r10, %r17;
	@%p3 bra 	$L__BB3_12;
	mul.lo.s32 	%r13, %r35, %r17;
	mov.u32 	%r36, %r10;
$L__BB3_11:
	add.s32 	%r24, %r36, %r13;
	mul.wide.s32 	%rd5, %r24, 4;
	add.s64 	%rd6, %rd2, %rd5;
	ld.global.f32 	%f1, [%rd6];
	add.s64 	%rd7, %rd1, %rd5;
	ld.global.f32 	%f2, [%rd7];
	st.global.f32 	[%rd6], %f2;
	st.global.f32 	[%rd7], %f1;
	add.s32 	%r36, %r36, %r11;
	setp.lt.s32 	%p4, %r36, %r17;
	@%p4 bra 	$L__BB3_11;
$L__BB3_12:
	add.s32 	%r35, %r35, 1;
	setp.lt.s32 	%p5, %r35, %r18;
	@%p5 bra 	$L__BB3_9;
$L__BB3_13:
	ret;

}
	// .globl	InnerSwapBatch
.visible .entry InnerSwapBatch(
	.param .u32 InnerSwapBatch_param_0,
	.param .u64 .ptr .align 1 InnerSwapBatch_param_1,
	.param .u32 InnerSwapBatch_param_2,
	.param .u32 InnerSwapBatch_param_3
)
{


	ret;

}
	// .globl	ShapetoBatch4DNHWC
.visible .entry ShapetoBatch4DNHWC(
	.param .u32 ShapetoBatch4DNHWC_param_0,
	.param .u32 ShapetoBatch4DNHWC_param_1,
	.param .u32 ShapetoBatch4DNHWC_param_2,
	.param .u32 ShapetoBatch4DNHWC_param_3,
	.param .u32 ShapetoBatch4DNHWC_param_4,
	.param .u32 ShapetoBatch4DNHWC_param_5,
	.param .u32 ShapetoBatch4DNHWC_param_6,
	.param .u32 ShapetoBatch4DNHWC_param_7,
	.param .u32 ShapetoBatch4DNHWC_param_8,
	.param .u32 ShapetoBatch4DNHWC_param_9,
	.param .u32 ShapetoBatch4DNHWC_param_10,
	.param .u64 .ptr .align 1 ShapetoBatch4DNHWC_param_11,
	.param .u64 .ptr .align 1 ShapetoBatch4DNHWC_param_12,
	.param .u32 ShapetoBatch4DNHWC_param_13
)
{
	.reg .pred 	%p<23>;
	.reg .b32 	%r<121>;
	.reg .b32 	%f<5>;
	.reg .b64 	%rd<15>;

	ld.param.u32 	%r46, [ShapetoBatch4DNHWC_param_0];
	ld.param.u32 	%r47, [ShapetoBatch4DNHWC_param_1];
	ld.param.u32 	%r48, [ShapetoBatch4DNHWC_param_2];
	ld.param.u32 	%r49, [ShapetoBatch4DNHWC_param_3];
	ld.param.u32 	%r50, [ShapetoBatch4DNHWC_param_4];
	ld.param.u32 	%r52, [ShapetoBatch4DNHWC_param_6];
	ld.param.u32 	%r53, [ShapetoBatch4DNHWC_param_7];
	ld.param.u64 	%rd3, [ShapetoBatch4DNHWC_param_11];
	ld.param.u64 	%rd4, [ShapetoBatch4DNHWC_param_12];
	ld.param.u32 	%r57, [ShapetoBatch4DNHWC_param_13];
	cvta.to.global.u64 	%rd1, %rd3;
	cvta.to.global.u64 	%rd2, %rd4;
	setp.lt.s32 	%p2, %r53, 1;
	@%p2 bra 	$L__BB5_29;
	ld.param.u32 	%r100, [ShapetoBatch4DNHWC_param_8];
	setp.lt.s32 	%p3, %r100, 1;
	mov.u32 	%r58, %ntid.x;
	mov.u32 	%r59, %ctaid.y;
	mov.u32 	%r60, %ntid.y;
	mov.u32 	%r61, %tid.y;
	mad.lo.s32 	%r1, %r59, %r60, %r61;
	mov.u32 	%r62, %ctaid.z;
	mov.u32 	%r63, %ntid.z;
	mul.lo.s32 	%r2, %r62, %r63;
	mov.u32 	%r3, %tid.z;
	add.s32 	%r4, %r2, %r3;
	mov.u32 	%r64, %nctaid.z;
	mul.lo.s32 	%r5, %r63, %r64;
	mov.u32 	%r65, %nctaid.y;
	mul.lo.s32 	%r6, %r60, %r65;
	mov.u32 	%r66, %nctaid.x;
	mul.lo.s32 	%r7, %r58, %r66;
	@%p3 bra 	$L__BB5_29;
	setp.gt.s32 	%p4, %r57, 0;
	@%p4 bra 	$L__BB5_5;
	mov.b32 	%r116, 0;
	mov.u32 	%r69, %ctaid.x;
	mov.u32 	%r71, %tid.x;
	mad.lo.s32 	%r33, %r69, %r58, %r71;
$L__BB5_4:
	mov.b32 	%r117, 0;
	bra.uni 	$L__BB5_21;
$L__BB5_5:
	ld.param.u32 	%r97, [ShapetoBatch4DNHWC_param_5];
	add.s32 	%r84, %r3, %r97;
	add.s32 	%r8, %r84, %r2;
	add.s32 	%r85, %r3, %r52;
	add.s32 	%r9, %r85, %r2;
	mov.b32 	%r109, 0;
$L__BB5_6:
	mov.b32 	%r110, 0;
$L__BB5_7:
	mov.u32 	%r87, %ctaid.x;
	mov.u32 	%r88, %ntid.x;
	mov.u32 	%r89, %tid.x;
	mad.lo.s32 	%r111, %r87, %r88, %r89;
	setp.lt.s32 	%p13, %r111, %r46;
	@%p13 bra 	$L__BB5_10;
$L__BB5_8:
	ld.param.u32 	%r104, [ShapetoBatch4DNHWC_param_8];
	add.s32 	%r110, %r110, 1;
	setp.eq.s32 	%p21, %r110, %r104;
	@%p21 bra 	$L__BB5_9;
	bra.uni 	$L__BB5_7;
$L__BB5_9:
	ld.param.u32 	%r99, [ShapetoBatch4DNHWC_param_7];
	add.s32 	%r109, %r109, 1;
	setp.eq.s32 	%p22, %r109, %r99;
	@%p22 bra 	$L__BB5_29;
	bra.uni 	$L__BB5_6;
$L__BB5_10:
	ld.param.u32 	%r108, [ShapetoBatch4DNHWC_param_10];
	mul.lo.s32 	%r14, %r110, %r108;
$L__BB5_11:
	setp.lt.s32 	%p14, %r1, %r47;
	@%p14 bra 	$L__BB5_13;
$L__BB5_12:
	add.s32 	%r111, %r111, %r7;
	setp.lt.s32 	%p20, %r111, %r46;
	@%p20 bra 	$L__BB5_11;
	bra.uni 	$L__BB5_8;
$L__BB5_13:
	ld.param.u32 	%r106, [ShapetoBatch4DNHWC_param_9];
	ld.param.u32 	%r103, [ShapetoBatch4DNHWC_param_8];
	mad.lo.s32 	%r17, %r109, %r106, %r111;
	mul.lo.s32 	%r18, %r17, %r49;
	mad.lo.s32 	%r90, %r103, %r109, %r110;
	mad.lo.s32 	%r91, %r46, %r90, %r111;
	mul.lo.s32 	%r19, %r47, %r91;
	mov.u32 	%r112, %r1;
$L__BB5_14:
	setp.lt.s32 	%p15, %r4, %r48;
	@%p15 bra 	$L__BB5_16;
$L__BB5_15:
	add.s32 	%r112, %r112, %r6;
	setp.lt.s32 	%p19, %r112, %r47;
	@%p19 bra 	$L__BB5_14;
	bra.uni 	$L__BB5_12;
$L__BB5_16:
	setp.lt.s32 	%p16, %r17, %r49;
	add.s32 	%r92, %r112, %r14;
	setp.lt.s32 	%p17, %r92, %r50;
	and.pred  	%p1, %p16, %p17;
	add.s32 	%r93, %r92, %r18;
	add.s32 	%r94, %r19, %r112;
	mad.lo.s32 	%r114, %r48, %r94, %r8;
	mad.lo.s32 	%r113, %r93, %r48, %r9;
	mov.u32 	%r115, %r4;
$L__BB5_17:
	@%p1 bra 	$L__BB5_19;
	mul.wide.s32 	%rd9, %r114, 4;
	add.s64 	%rd10, %rd2, %rd9;
	mov.b32 	%r95, 0;
	st.global.u32 	[%rd10], %r95;
	bra.uni 	$L__BB5_20;
$L__BB5_19:
	mul.wide.s32 	%rd11, %r113, 4;
	add.s64 	%rd12, %rd1, %rd11;
	ld.global.f32 	%f4, [%rd12];
	mul.wide.s32 	%rd13, %r114, 4;
	add.s64 	%rd14, %rd2, %rd13;
	st.global.f32 	[%rd14], %f4;
$L__BB5_20:
	add.s32 	%r115, %r115, %r5;
	add.s32 	%r114, %r114, %r5;
	add.s32 	%r113, %r113, %r5;
	setp.lt.s32 	%p18, %r115, %r48;
	@%p18 bra 	$L__BB5_17;
	bra.uni 	$L__BB5_15;
$L__BB5_21:
	setp.lt.s32 	%p5, %r33, %r46;
	mov.u32 	%r118, %r33;
	@%p5 bra 	$L__BB5_22;
	bra.uni 	$L__BB5_27;
$L__BB5_22:
	setp.lt.s32 	%p6, %r1, %r47;
	@%p6 bra 	$L__BB5_23;
	bra.uni 	$L__BB5_26;
$L__BB5_23:
	ld.param.u32 	%r107, [ShapetoBatch4DNHWC_param_10];
	ld.param.u32 	%r105, [ShapetoBatch4DNHWC_param_9];
	ld.param.u32 	%r101, [ShapetoBatch4DNHWC_param_8];
	ld.param.u32 	%r96, [ShapetoBatch4DNHWC_param_5];
	mad.lo.s32 	%r72, %r116, %r105, %r118;
	mul.lo.s32 	%r73, %r48, %r47;
	mul.lo.s32 	%r74, %r47, %r46;
	mul.lo.s32 	%r75, %r74, %r48;
	mul.lo.s32 	%r76, %r75, %r101;
	mad.lo.s32 	%r77, %r116, %r76, %r96;
	mad.lo.s32 	%r78, %r117, %r75, %r77;
	mad.lo.s32 	%r43, %r118, %r73, %r78;
	mul.lo.s32 	%r79, %r72, %r49;
	mad.lo.s32 	%r44, %r117, %r107, %r79;
	mov.u32 	%r119, %r1;
	bra.uni 	$L__BB5_30;
$L__BB5_24:
	add.s32 	%r81, %r41, %r120;
	mul.wide.s32 	%rd5, %r81, 4;
	add.s64 	%rd6, %rd2, %rd5;
	ld.global.f32 	%f1, [%rd6];
	add.s32 	%r82, %r42, %r120;
	mul.wide.s32 	%rd7, %r82, 4;
	add.s64 	%rd8, %rd1, %rd7;
	ld.global.f32 	%f2, [%rd8];
	add.f32 	%f3, %f1, %f2;
	st.global.f32 	[%rd8], %f3;
	add.s32 	%r120, %r120, %r5;
	setp.lt.s32 	%p8, %r120, %r48;
	@%p8 bra 	$L__BB5_24;
$L__BB5_25:
	add.s32 	%r119, %r119, %r6;
	setp.lt.s32 	%p9, %r119, %r47;
	@%p9 bra 	$L__BB5_30;
$L__BB5_26:
	add.s32 	%r118, %r118, %r7;
	setp.lt.s32 	%p10, %r118, %r46;
	@%p10 bra 	$L__BB5_22;
$L__BB5_27:
	ld.param.u32 	%r102, [ShapetoBatch4DNHWC_param_8];
	add.s32 	%r117, %r117, 1;
	setp.eq.s32 	%p11, %r117, %r102;
	@%p11 bra 	$L__BB5_28;
	bra.uni 	$L__BB5_21;
$L__BB5_28:
	ld.param.u32 	%r98, [ShapetoBatch4DNHWC_param_7];
	add.s32 	%r116, %r116, 1;
	setp.ne.s32 	%p12, %r116, %r98;
	@%p12 bra 	$L__BB5_4;
$L__BB5_29:
	ret;
$L__BB5_30:
	setp.lt.s32 	%p7, %r4, %r48;
	@%p7 bra 	$L__BB5_31;
	bra.uni 	$L__BB5_25;
$L__BB5_31:
	mad.lo.s32 	%r41, %r119, %r48, %r43;
	add.s32 	%r80, %r119, %r44;
	mad.lo.s32 	%r42, %r80, %r48, %r52;
	mov.u32 	%r120, %r4;
	bra.uni 	$L__BB5_24;

}
	// .globl	ShapetoBatch4DNCHW
.visible .entry ShapetoBatch4DNCHW(
	.param .u32 ShapetoBatch4DNCHW_param_0,
	.param .u32 ShapetoBatch4DNCHW_param_1,
	.param .u32 ShapetoBatch4DNCHW_param_2,
	.param .u32 ShapetoBatch4DNCHW_param_3,
	.param .u32 ShapetoBatch4DNCHW_param_4,
	.param .u32 ShapetoBatch4DNCHW_param_5,
	.param .u32 ShapetoBatch4DNCHW_param_6,
	.param .u32 ShapetoBatch4DNCHW_param_7,
	.param .u32 ShapetoBatch4DNCHW_param_8,
	.param .u32 ShapetoBatch4DNCHW_param_9,
	.param .u32 ShapetoBatch4DNCHW_param_10,
	.param .u64 .ptr .align 1 ShapetoBatch4DNCHW_param_11,
	.param .u64 .ptr .align 1 ShapetoBatch4DNCHW_param_12,
	.param .u32 ShapetoBatch4DNCHW_param_13
)
{
	.reg .pred 	%p<23>;
	.reg .b32 	%r<112>;
	.reg .b32 	%f<5>;
	.reg .b64 	%rd<15>;

	ld.param.u32 	%r55, [ShapetoBatch4DNCHW_param_0];
	ld.param.u32 	%r56, [ShapetoBatch4DNCHW_param_1];
	ld.param.u32 	%r57, [ShapetoBatch4DNCHW_param_2];
	ld.param.u32 	%r58, [ShapetoBatch4DNCHW_param_3];
	ld.param.u32 	%r59, [ShapetoBatch4DNCHW_param_4];
	ld.param.u32 	%r61, [ShapetoBatch4DNCHW_param_6];
	ld.param.u32 	%r62, [ShapetoBatch4DNCHW_param_7];
	ld.param.u32 	%r63, [ShapetoBatch4DNCHW_param_8];
	ld.param.u32 	%r65, [ShapetoBatch4DNCHW_param_10];
	ld.param.u64 	%rd3, [ShapetoBatch4DNCHW_param_11];
	ld.param.u64 	%rd4, [ShapetoBatch4DNCHW_param_12];
	ld.param.u32 	%r66, [ShapetoBatch4DNCHW_param_13];
	cvta.to.global.u64 	%rd1, %rd3;
	cvta.to.global.u64 	%rd2, %rd4;
	mul.lo.s32 	%r1, %r56, %r55;
	mul.lo.s32 	%r2, %r1, %r57;
	setp.lt.s32 	%p1, %r62, 1;
	@%p1 bra 	$L__BB6_28;
	setp.lt.s32 	%p2, %r63, 1;
	mov.u32 	%r67, %ctaid.x;
	mov.u32 	%r68, %ntid.x;
	mov.u32 	%r69, %tid.x;
	mad.lo.s32 	%r3, %r67, %r68, %r69;
	mov.u32 	%r70, %ctaid.y;
	mov.u32 	%r71, %ntid.y;
	mov.u32 	%r72, %tid.y;
	mad.lo.s32 	%r4, %r70, %r71, %r72;
	mov.u32 	%r73, %ctaid.z;
	mov.u32 	%r74, %ntid.z;
	mul.lo.s32 	%r5, %r73, %r74;
	mov.u32 	%r6, %tid.z;
	add.s32 	%r7, %r5, %r6;
	mov.u32 	%r75, %nctaid.z;
	mul.lo.s32 	%r8, %r74, %r75;
	mov.u32 	%r76, %nctaid.y;
	mul.lo.s32 	%r9, %r71, %r76;
	mov.u32 	%r77, %nctaid.x;
	mul.lo.s32 	%r10, %r68, %r77;
	@%p2 bra 	$L__BB6_28;
	setp.gt.s32 	%p3, %r66, 0;
	@%p3 bra 	$L__BB6_7;
	mov.b32 	%r107, 0;
	mul.lo.s32 	%r80, %r2, %r63;
$L__BB6_4:
	ld.param.u32 	%r97, [ShapetoBatch4DNCHW_param_9];
	mul.lo.s32 	%r39, %r107, %r97;
	mov.b32 	%r108, 0;
$L__BB6_5:
	setp.lt.s32 	%p4, %r3, %r55;
	@%p4 bra 	$L__BB6_6;
	bra.uni 	$L__BB6_26;
$L__BB6_6:
	ld.param.u32 	%r95, [ShapetoBatch4DNCHW_param_5];
	mad.lo.s32 	%r81, %r107, %r80, %r95;
	mad.lo.s32 	%r52, %r108, %r2, %r81;
	mad.lo.s32 	%r53, %r108, %r65, %r61;
	mov.u32 	%r109, %r3;
	bra.uni 	$L__BB6_31;
$L__BB6_7:
	ld.param.u32 	%r96, [ShapetoBatch4DNCHW_param_5];
	add.s32 	%r86, %r6, %r96;
	add.s32 	%r11, %r86, %r5;
	add.s32 	%r87, %r6, %r61;
	add.s32 	%r12, %r87, %r5;
	mov.b32 	%r99, 0;
$L__BB6_8:
	ld.param.u32 	%r98, [ShapetoBatch4DNCHW_param_9];
	mul.lo.s32 	%r14, %r99, %r98;
	mov.b32 	%r100, 0;
$L__BB6_9:
	setp.lt.s32 	%p12, %r3, %r55;
	@%p12 bra 	$L__BB6_12;
$L__BB6_10:
	add.s32 	%r100, %r100, 1;
	setp.eq.s32 	%p21, %r100, %r63;
	@%p21 bra 	$L__BB6_11;
	bra.uni 	$L__BB6_9;
$L__BB6_11:
	add.s32 	%r99, %r99, 1;
	setp.eq.s32 	%p22, %r99, %r62;
	@%p22 bra 	$L__BB6_28;
	bra.uni 	$L__BB6_8;
$L__BB6_12:
	mul.lo.s32 	%r89, %r100, %r65;
	mad.lo.s32 	%r90, %r63, %r99, %r100;
	mul.lo.s32 	%r17, %r57, %r90;
	add.s32 	%r18, %r12, %r89;
	add.s32 	%r19, %r7, %r89;
	mov.u32 	%r101, %r3;
$L__BB6_13:
	setp.lt.s32 	%p13, %r4, %r56;
	@%p13 bra 	$L__BB6_15;
$L__BB6_14:
	add.s32 	%r101, %r101, %r10;
	setp.lt.s32 	%p20, %r101, %r55;
	@%p20 bra 	$L__BB6_13;
	bra.uni 	$L__BB6_10;
$L__BB6_15:
	mul.lo.s32 	%r22, %r101, %r58;
	add.s32 	%r91, %r17, %r101;
	mul.lo.s32 	%r23, %r55, %r91;
	mov.u32 	%r102, %r4;
$L__BB6_16:
	setp.lt.s32 	%p14, %r7, %r57;
	@%p14 bra 	$L__BB6_18;
$L__BB6_17:
	add.s32 	%r102, %r102, %r9;
	setp.lt.s32 	%p19, %r102, %r56;
	@%p19 bra 	$L__BB6_16;
	bra.uni 	$L__BB6_14;
$L__BB6_18:
	add.s32 	%r26, %r102, %r14;
	add.s32 	%r92, %r26, %r22;
	add.s32 	%r93, %r23, %r102;
	mad.lo.s32 	%r105, %r56, %r93, %r11;
	mad.lo.s32 	%r104, %r92, %r59, %r18;
	mov.u32 	%r103, %r19;
	mov.u32 	%r106, %r7;
$L__BB6_19:
	setp.lt.s32 	%p15, %r26, %r58;
	setp.lt.s32 	%p16, %r103, %r59;
	and.pred  	%p17, %p15, %p16;
	@%p17 bra 	$L__BB6_21;
	mul.wide.s32 	%rd9, %r105, 4;
	add.s64 	%rd10, %rd2, %rd9;
	mov.b32 	%r94, 0;
	st.global.u32 	[%rd10], %r94;
	bra.uni 	$L__BB6_22;
$L__BB6_21:
	mul.wide.s32 	%rd11, %r104, 4;
	add.s64 	%rd12, %rd1, %rd11;
	ld.global.f32 	%f4, [%rd12];
	mul.wide.s32 	%rd13, %r105, 4;
	add.s64 	%rd14, %rd2, %rd13;
	st.global.f32 	[%rd14], %f4;
$L__BB6_22:
	add.s32 	%r106, %r106, %r8;
	add.s32 	%r105, %r105, %r8;
	add.s32 	%r104, %r104, %r8;
	add.s32 	%r103, %r103, %r8;
	setp.lt.s32 	%p18, %r106, %r57;
	@%p18 bra 	$L__BB6_19;
	bra.uni 	$L__BB6_17;
$L__BB6_23:
	add.s32 	%r83, %r48, %r111;
	mul.wide.s32 	%rd5, %r83, 4;
	add.s64 	%rd6, %rd2, %rd5;
	ld.global.f32 	%f1, [%rd6];
	add.s32 	%r84, %r111, %r49;
	mul.wide.s32 	%rd7, %r84, 4;
	add.s64 	%rd8, %rd1, %rd7;
	ld.global.f32 	%f2, [%rd8];
	add.f32 	%f3, %f1, %f2;
	st.global.f32 	[%rd8], %f3;
	add.s32 	%r111, %r111, %r8;
	setp.lt.s32 	%p7, %r111, %r57;
	@%p7 bra 	$L__BB6_23;
$L__BB6_24:
	add.s32 	%r110, %r110, %r9;
	setp.lt.s32 	%p8, %r110, %r56;
	@%p8 bra 	$L__BB6_29;
$L__BB6_25:
	add.s32 	%r109, %r109, %r10;
	setp.lt.s32 	%p9, %r109, %r55;
	@%p9 bra 	$L__BB6_31;
$L__BB6_26:
	add.s32 	%r108, %r108, 1;
	setp.eq.s32 	%p10, %r108, %r63;
	@%p10 bra 	$L__BB6_27;
	bra.uni 	$L__BB6_5;
$L__BB6_27:
	add.s32 	%r107, %r107, 1;
	setp.ne.s32 	%p11, %r107, %r62;
	@%p11 bra 	$L__BB6_4;
$L__BB6_28:
	ret;
$L__BB6_29:
	setp.lt.s32 	%p6, %r7, %r57;
	@%p6 bra 	$L__BB6_30;
	bra.uni 	$L__BB6_24;
$L__BB6_30:
	mad.lo.s32 	%r48, %r110, %r56, %r50;
	add.s32 	%r82, %r110, %r51;
	mad.lo.s32 	%r49, %r82, %r59, %r53;
	mov.u32 	%r111, %r7;
	bra.uni 	$L__BB6_23;
$L__BB6_31:
	setp.lt.s32 	%p5, %r4, %r56;
	@%p5 bra 	$L__BB6_32;
	bra.uni 	$L__BB6_25;
$L__BB6_32:
	mad.lo.s32 	%r50, %r109, %r1, %r52;
	mad.lo.s32 	%r51, %r109, %r58, %r39;
	mov.u32 	%r110, %r4;
	bra.uni 	$L__BB6_29;

}
	// .globl	nearestneighborNHWC
.visible .entry nearestneighborNHWC(
	.param .u32 nearestneighborNHWC_param_0,
	.param .u32 nearestneighborNHWC_param_1,
	.param .u64 .ptr .align 1 nearestneighborNHWC_param_2,
	.param .u32 nearestneighborNHWC_param_3,
	.param .u32 nearestneighborNHWC_param_4,
	.param .u32 nearestneighborNHWC_param_5,
	.param .u32 nearestneighborNHWC_param_6,
	.param .u32 nearestneighborNHWC_param_7,
	.param .f32 nearestneighborNHWC_param_8,
	.param .f32 nearestneighborNHWC_param_9,
	.param .u64 .ptr .align 1 nearestneighborNHWC_param_10
)
{
	.reg .pred 	%p<5>;
	.reg .b32 	%r<52>;
	.reg .b32 	%f<28>;
	.reg .b64 	%rd<19>;

	ld.param.u32 	%r9, [nearestneighborNHWC_param_0];
	ld.param.u32 	%r10, [nearestneighborNHWC_param_1];
	ld.param.u64 	%rd3, [nearestneighborNHWC_param_2];
	ld.param.u32 	%r11, [nearestneighborNHWC_param_3];
	ld.param.u32 	%r12, [nearestneighborNHWC_param_4];
	ld.param.u32 	%r13, [nearestneighborNHWC_param_5];
	ld.param.u32 	%r14, [nearestneighborNHWC_param_6];
	ld.param.u32 	%r15, [nearestneighborNHWC_param_7];
	ld.param.f32 	%f3, [nearestneighborNHWC_param_8];
	ld.param.f32 	%f4, [nearestneighborNHWC_param_9];
	ld.param.u64 	%rd4, [nearestneighborNHWC_param_10];
	cvta.to.global.u64 	%rd1, %rd4;
	cvta.to.global.u64 	%rd2, %rd3;
	mov.u32 	%r16, %ctaid.x;
	mov.u32 	%r1, %ntid.x;
	mov.u32 	%r17, %tid.x;
	mad.lo.s32 	%r50, %r16, %r1, %r17;
	setp.ge.s32 	%p1, %r50, %r10;
	@%p1 bra 	$L__BB7_4;
	mul.lo.s32 	%r18, %r12, %r11;
	mul.lo.s32 	%r3, %r18, %r13;
	setp.eq.s32 	%p2, %r9, 0;
	add.s32 	%r19, %r11, -1;
	cvt.rn.f32.s32 	%f1, %r19;
	add.s32 	%r20, %r12, -1;
	cvt.rn.f32.s32 	%f2, %r20;
	mov.u32 	%r21, %nctaid.x;
	mul.lo.s32 	%r4, %r1, %r21;
	@%p2 bra 	$L__BB7_2;
	bra.uni 	$L__BB7_3;
$L__BB7_2:
	div.s32 	%r36, %r50, %r13;
	mul.lo.s32 	%r37, %r36, %r13;
	sub.s32 	%r38, %r50, %r37;
	div.s32 	%r39, %r36, %r15;
	mul.lo.s32 	%r40, %r39, %r15;
	sub.s32 	%r41, %r36, %r40;
	div.s32 	%r42, %r39, %r14;
	mul.lo.s32 	%r43, %r42, %r14;
	sub.s32 	%r44, %r39, %r43;
	mul.lo.s32 	%r45, %r3, %r42;
	cvt.s64.s32 	%rd12, %r45;
	cvt.rn.f32.s32 	%f19, %r44;
	mul.f32 	%f20, %f3, %f19;
	cvt.rmi.f32.f32 	%f21, %f20;
	min.f32 	%f22, %f21, %f1;
	cvt.rzi.s32.f32 	%r46, %f22;
	cvt.rn.f32.s32 	%f23, %r41;
	mul.f32 	%f24, %f4, %f23;
	cvt.rmi.f32.f32 	%f25, %f24;
	min.f32 	%f26, %f25, %f2;
	cvt.rzi.s32.f32 	%r47, %f26;
	mad.lo.s32 	%r48, %r46, %r12, %r47;
	mad.lo.s32 	%r49, %r48, %r13, %r38;
	cvt.s64.s32 	%rd13, %r49;
	add.s64 	%rd14, %rd13, %rd12;
	shl.b64 	%rd15, %rd14, 2;
	add.s64 	%rd16, %rd2, %rd15;
	ld.global.f32 	%f27, [%rd16];
	mul.wide.s32 	%rd17, %r50, 4;
	add.s64 	%rd18, %rd1, %rd17;
	st.global.f32 	[%rd18], %f27;
	add.s32 	%r50, %r50, %r4;
	setp.lt.s32 	%p4, %r50, %r10;
	@%p4 bra 	$L__BB7_2;
	bra.uni 	$L__BB7_4;
$L__BB7_3:
	div.s32 	%r22, %r50, %r13;
	mul.lo.s32 	%r23, %r22, %r13;
	sub.s32 	%r24, %r50, %r23;
	div.s32 	%r25, %r22, %r15;
	mul.lo.s32 	%r26, %r25, %r15;
	sub.s32 	%r27, %r22, %r26;
	div.s32 	%r28, %r25, %r14;
	mul.lo.s32 	%r29, %r28, %r14;
	sub.s32 	%r30, %r25, %r29;
	mul.lo.s32 	%r31, %r3, %r28;
	cvt.s64.s32 	%rd5, %r31;
	cvt.rn.f32.s32 	%f5, %r30;
	mul.f32 	%f6, %f3, %f5;
	mov.f32 	%f7, 0f3F000000;
	copysign.f32 	%f8, %f6, %f7;
	add.rz.f32 	%f9, %f6, %f8;
	cvt.rzi.f32.f32 	%f10, %f9;
	min.f32 	%f11, %f10, %f1;
	cvt.rzi.s32.f32 	%r32, %f11;
	cvt.rn.f32.s32 	%f12, %r27;
	mul.f32 	%f13, %f4, %f12;
	copysign.f32 	%f14, %f13, %f7;
	add.rz.f32 	%f15, %f13, %f14;
	cvt.rzi.f32.f32 	%f16, %f15;
	min.f32 	%f17, %f16, %f2;
	cvt.rzi.s32.f32 	%r33, %f17;
	mad.lo.s32 	%r34, %r32, %r12, %r33;
	mad.lo.s32 	%r35, %r34, %r13, %r24;
	cvt.s64.s32 	%rd6, %r35;
	add.s64 	%rd7, %rd6, %rd5;
	shl.b64 	%rd8, %rd7, 2;
	add.s64 	%rd9, %rd2, %rd8;
	ld.global.f32 	%f18, [%rd9];
	mul.wide.s32 	%rd10, %r50, 4;
	add.s64 	%rd11, %rd1, %rd10;
	st.global.f32 	[%rd11], %f18;
	add.s32 	%r50, %r50, %r4;
	setp.lt.s32 	%p3, %r50, %r10;
	@%p3 bra 	$L__BB7_3;
$L__BB7_4:
	ret;

}
	// .globl	nearestneighborv2NCHW
.visible .entry nearestneighborv2NCHW(
	.param .u32 nearestneighborv2NCHW_param_0,
	.param .u32 nearestneighborv2NCHW_param_1,
	.param .u32 nearestneighborv2NCHW_param_2,
	.param .u32 nearestneighborv2NCHW_param_3,
	.param .u64 .ptr .align 1 nearestneighborv2NCHW_param_4,
	.param .u32 nearestneighborv2NCHW_param_5,
	.param .u32 nearestneighborv2NCHW_param_6,
	.param .f32 nearestneighborv2NCHW_param_7,
	.param .f32 nearestneighborv2NCHW_param_8,
	.param .u64 .ptr .align 1 nearestneighborv2NCHW_param_9
)
{
	.reg .pred 	%p<9>;
	.reg .b32 	%r<49>;
	.reg .b32 	%f<14>;
	.reg .b64 	%rd<9>;

	ld.param.u32 	%r21, [nearestneighborv2NCHW_param_0];
	ld.param.u32 	%r22, [nearestneighborv2NCHW_param_1];
	ld.param.u32 	%r23, [nearestneighborv2NCHW_param_2];
	ld.param.u32 	%r24, [nearestneighborv2NCHW_param_3];
	ld.param.u64 	%rd3, [nearestneighborv2NCHW_param_4];
	ld.param.u32 	%r25, [nearestneighborv2NCHW_param_5];
	ld.param.u32 	%r26, [nearestneighborv2NCHW_param_6];
	ld.param.f32 	%f4, [nearestneighborv2NCHW_param_7];
	ld.param.f32 	%f5, [nearestneighborv2NCHW_param_8];
	ld.param.u64 	%rd4, [nearestneighborv2NCHW_param_9];
	setp.lt.s32 	%p1, %r24, 2;
	@%p1 bra 	$L__BB8_12;
	mov.u32 	%r28, %ctaid.x;
	mov.u32 	%r29, %ntid.x;
	mov.u32 	%r30, %tid.x;
	mad.lo.s32 	%r1, %r28, %r29, %r30;
	mov.u32 	%r31, %ctaid.y;
	mov.u32 	%r32, %ntid.y;
	mov.u32 	%r33, %tid.y;
	mad.lo.s32 	%r2, %r31, %r32, %r33;
	mov.u32 	%r34, %ctaid.z;
	mov.u32 	%r35, %ntid.z;
	mov.u32 	%r36, %tid.z;
	mad.lo.s32 	%r3, %r34, %r35, %r36;
	cvt.rn.f32.s32 	%f1, %r25;
	mov.u32 	%r37, %nctaid.z;
	mul.lo.s32 	%r4, %r35, %r37;
	mov.u32 	%r38, %nctaid.y;
	mul.lo.s32 	%r5, %r32, %r38;
	mov.u32 	%r39, %nctaid.x;
	mul.lo.s32 	%r6, %r29, %r39;
	mul.lo.s32 	%r7, %r26, %r25;
	cvta.to.global.u64 	%rd1, %rd3;
	cvta.to.global.u64 	%rd2, %rd4;
	mov.b32 	%r44, 1;
$L__BB8_2:
	setp.ge.s32 	%p2, %r1, %r21;
	@%p2 bra 	$L__BB8_11;
	mul.lo.s32 	%r9, %r44, %r21;
	mov.u32 	%r45, %r1;
$L__BB8_4:
	setp.ge.s32 	%p3, %r2, %r22;
	@%p3 bra 	$L__BB8_10;
	add.s32 	%r40, %r45, %r9;
	mul.lo.s32 	%r41, %r7, %r40;
	cvt.rn.f32.s32 	%f2, %r41;
	mul.lo.s32 	%r11, %r40, %r22;
	mov.u32 	%r46, %r2;
$L__BB8_6:
	setp.ge.s32 	%p4, %r3, %r23;
	@%p4 bra 	$L__BB8_9;
	cvt.rn.f32.s32 	%f6, %r46;
	mul.f32 	%f7, %f4, %f6;
	cvt.rmi.f32.f32 	%f8, %f7;
	fma.rn.f32 	%f3, %f8, %f1, %f2;
	add.s32 	%r42, %r11, %r46;
	mad.lo.s32 	%r47, %r42, %r23, %r3;
	mov.u32 	%r48, %r3;
$L__BB8_8:
	cvt.rn.f32.s32 	%f9, %r48;
	mul.f32 	%f10, %f5, %f9;
	cvt.rmi.f32.f32 	%f11, %f10;
	add.f32 	%f12, %f3, %f11;
	cvt.rzi.s32.f32 	%r43, %f12;
	mul.wide.s32 	%rd5, %r43, 4;
	add.s64 	%rd6, %rd1, %rd5;
	ld.global.f32 	%f13, [%rd6];
	mul.wide.s32 	%rd7, %r47, 4;
	add.s64 	%rd8, %rd2, %rd7;
	st.global.f32 	[%rd8], %f13;
	add.s32 	%r48, %r48, %r4;
	add.s32 	%r47, %r47, %r4;
	setp.lt.s32 	%p5, %r48, %r23;
	@%p5 bra 	$L__BB8_8;
$L__BB8_9:
	add.s32 	%r46, %r46, %r5;
	setp.lt.s32 	%p6, %r46, %r22;
	@%p6 bra 	$L__BB8_6;
$L__BB8_10:
	add.s32 	%r45, %r45, %r6;
	setp.lt.s32 	%p7, %r45, %r21;
	@%p7 bra 	$L__BB8_4;
$L__BB8_11:
	add.s32 	%r44, %r44, 1;
	setp.ne.s32 	%p8, %r44, %r24;
	@%p8 bra 	$L__BB8_2;
$L__BB8_12:
	ret;

}
	// .globl	nearestneighborv2NCHWAddGradient
.visible .entry nearestneighborv2NCHWAddGradient(
	.param .u32 nearestneighborv2NCHWAddGradient_param_0,
	.param .u32 nearestneighborv2NCHWAddGradient_param_1,
	.param .u32 nearestneighborv2NCHWAddGradient_param_2,
	.param .u32 nearestneighborv2NCHWAddGradient_param_3,
	.param .u64 .ptr .align 1 nearestneighborv2NCHWAddGradient_param_4,
	.param .u32 nearestneighborv2NCHWAddGradient_param_5,
	.param .u32 nearestneighborv2NCHWAddGradient_param_6,
	.param .f32 nearestneighborv2NCHWAddGradient_param_7,
	.param .f32 nearestneighborv2NCHWAddGradient_param_8,
	.param .u64 .ptr .align 1 nearestneighborv2NCHWAddGradient_param_9
)
{
	.reg .pred 	%p<9>;
	.reg .b32 	%r<49>;
	.reg .b32 	%f<16>;
	.reg .b64 	%rd<9>;

	ld.param.u32 	%r21, [nearestneighborv2NCHWAddGradient_param_0];
	ld.param.u32 	%r22, [nearestneighborv2NCHWAddGradient_param_1];
	ld.param.u32 	%r23, [nearestneighborv2NCHWAddGradient_param_2];
	ld.param.u32 	%r24, [nearestneighborv2NCHWAddGradient_param_3];
	ld.param.u64 	%rd3, [nearestneighborv2NCHWAddGradient_param_4];
	ld.param.u32 	%r25, [nearestneighborv2NCHWAddGradient_param_5];
	ld.param.u32 	%r26, [nearestneighborv2NCHWAddGradient_param_6];
	ld.param.f32 	%f4, [nearestneighborv2NCHWAddGradient_param_7];
	ld.param.f32 	%f5, [nearestneighborv2NCHWAddGradient_param_8];
	ld.param.u64 	%rd4, [nearestneighborv2NCHWAddGradient_param_9];
	setp.lt.s32 	%p1, %r24, 2;
	@%p1 bra 	$L__BB9_12;
	mov.u32 	%r28, %ctaid.x;
	mov.u32 	%r29, %ntid.x;
	mov.u32 	%r30, %tid.x;
	mad.lo.s32 	%r1, %r28, %r29, %r30;
	mov.u32 	%r31, %ctaid.y;
	mov.u32 	%r32, %ntid.y;
	mov.u32 	%r33, %tid.y;
	mad.lo.s32 	%r2, %r31, %r32, %r33;
	mov.u32 	%r34, %ctaid.z;
	mov.u32 	%r35, %ntid.z;
	mov.u32 	%r36, %tid.z;
	mad.lo.s32 	%r3, %r34, %r35, %r36;
	cvt.rn.f32.s32 	%f1, %r25;
	mov.u32 	%r37, %nctaid.z;
	mul.lo.s32 	%r4, %r35, %r37;
	mov.u32 	%r38, %nctaid.y;
	mul.lo.s32 	%r5, %r32, %r38;
	mov.u32 	%r39, %nctaid.x;
	mul.lo.s32 	%r6, %r29, %r39;
	mul.lo.s32 	%r7, %r26, %r25;
	cvta.to.global.u64 	%rd1, %rd3;
	cvta.to.global.u64 	%rd2, %rd4;
	mov.b32 	%r44, 1;
$L__BB9_2:
	setp.ge.s32 	%p2, %r1, %r21;
	@%p2 bra 	$L__BB9_11;
	mul.lo.s32 	%r9, %r44, %r21;
	mov.u32 	%r45, %r1;
$L__BB9_4:
	setp.ge.s32 	%p3, %r2, %r22;
	@%p3 bra 	$L__BB9_10;
	add.s32 	%r40, %r45, %r9;
	mul.lo.s32 	%r41, %r7, %r40;
	cvt.rn.f32.s32 	%f2, %r41;
	mul.lo.s32 	%r11, %r40, %r22;
	mov.u32 	%r46, %r2;
$L__BB9_6:
	setp.ge.s32 	%p4, %r3, %r23;
	@%p4 bra 	$L__BB9_9;
	cvt.rn.f32.s32 	%f6, %r46;
	mul.f32 	%f7, %f4, %f6;
	cvt.rmi.f32.f32 	%f8, %f7;
	fma.rn.f32 	%f3, %f8, %f1, %f2;
	add.s32 	%r42, %r11, %r46;
	mad.lo.s32 	%r47, %r42, %r23, %r3;
	mov.u32 	%r48, %r3;
$L__BB9_8:
	cvt.rn.f32.s32 	%f9, %r48;
	mul.f32 	%f10, %f5, %f9;
	cvt.rmi.f32.f32 	%f11, %f10;
	add.f32 	%f12, %f3, %f11;
	cvt.rzi.s32.f32 	%r43, %f12;
	mul.wide.s32 	%rd5, %r43, 4;
	add.s64 	%rd6, %rd1, %rd5;
	ld.global.f32 	%f13, [%rd6];
	mul.wide.s32 	%rd7, %r47, 4;
	add.s64 	%rd8, %rd2, %rd7;
	ld.global.f32 	%f14, [%rd8];
	add.f32 	%f15, %f13, %f14;
	st.global.f32 	[%rd8], %f15;
	add.s32 	%r48, %r48, %r4;
	add.s32 	%r47, %r47, %r4;
	setp.lt.s32 	%p5, %r48, %r23;
	@%p5 bra 	$L__BB9_8;
$L__BB9_9:
	add.s32 	%r46, %r46, %r5;
	setp.lt.s32 	%p6, %r46, %r22;
	@%p6 bra 	$L__BB9_6;
$L__BB9_10:
	add.s32 	%r45, %r45, %r6;
	setp.lt.s32 	%p7, %r45, %r21;
	@%p7 bra 	$L__BB9_4;
$L__BB9_11:
	add.s32 	%r44, %r44, 1;
	setp.ne.s32 	%p8, %r44, %r24;
	@%p8 bra 	$L__BB9_2;
$L__BB9_12:
	ret;

}
	// .globl	nearestneighborNCHW
.visible .entry nearestneighborNCHW(
	.param .u32 nearestneighborNCHW_param_0,
	.param .u32 nearestneighborNCHW_param_1,
	.param .u64 .ptr .align 1 nearestneighborNCHW_param_2,
	.param .u32 nearestneighborNCHW_param_3,
	.param .u32 nearestneighborNCHW_param_4,
	.param .u32 nearestneighborNCHW_param_5,
	.param .u32 nearestneighborNCHW_param_6,
	.param .u32 nearestneighborNCHW_param_7,
	.param .f32 nearestneighborNCHW_param_8,
	.param .f32 nearestneighborNCHW_param_9,
	.param .u64 .ptr .align 1 nearestneighborNCHW_param_10
)
{
	.reg .pred 	%p<5>;
	.reg .b32 	%r<49>;
	.reg .b32 	%f<28>;
	.reg .b64 	%rd<19>;

	ld.param.u32 	%r9, [nearestneighborNCHW_param_0];
	ld.param.u32 	%r10, [nearestneighborNCHW_param_1];
	ld.param.u64 	%rd3, [nearestneighborNCHW_param_2];
	ld.param.u32 	%r11, [nearestneighborNCHW_param_3];
	ld.param.u32 	%r12, [nearestneighborNCHW_param_4];
	ld.param.u32 	%r13, [nearestneighborNCHW_param_5];
	ld.param.u32 	%r14, [nearestneighborNCHW_param_6];
	ld.param.u32 	%r15, [nearestneighborNCHW_param_7];
	ld.param.f32 	%f3, [nearestneighborNCHW_param_8];
	ld.param.f32 	%f4, [nearestneighborNCHW_param_9];
	ld.param.u64 	%rd4, [nearestneighborNCHW_param_10];
	cvta.to.global.u64 	%rd1, %rd4;
	cvta.to.global.u64 	%rd2, %rd3;
	mov.u32 	%r16, %ctaid.x;
	mov.u32 	%r1, %ntid.x;
	mov.u32 	%r17, %tid.x;
	mad.lo.s32 	%r47, %r16, %r1, %r17;
	setp.ge.s32 	%p1, %r47, %r10;
	@%p1 bra 	$L__BB10_4;
	mul.lo.s32 	%r3, %r12, %r11;
	setp.eq.s32 	%p2, %r9, 0;
	add.s32 	%r18, %r11, -1;
	cvt.rn.f32.s32 	%f1, %r18;
	add.s32 	%r19, %r12, -1;
	cvt.rn.f32.s32 	%f2, %r19;
	mov.u32 	%r20, %nctaid.x;
	mul.lo.s32 	%r4, %r1, %r20;
	@%p2 bra 	$L__BB10_2;
	bra.uni 	$L__BB10_3;
$L__BB10_2:
	div.s32 	%r34, %r47, %r15;
	mul.lo.s32 	%r35, %r34, %r15;
	sub.s32 	%r36, %r47, %r35;
	div.s32 	%r37, %r34, %r14;
	mul.lo.s32 	%r38, %r37, %r14;
	sub.s32 	%r39, %r34, %r38;
	rem.s32 	%r40, %r37, %r13;
	sub.s32 	%r41, %r37, %r40;
	mul.lo.s32 	%r42, %r3, %r41;
	cvt.s64.s32 	%rd12, %r42;
	cvt.rn.f32.s32 	%f19, %r39;
	mul.f32 	%f20, %f3, %f19;
	cvt.rmi.f32.f32 	%f21, %f20;
	min.f32 	%f22, %f21, %f1;
	cvt.rzi.s32.f32 	%r43, %f22;
	cvt.rn.f32.s32 	%f23, %r36;
	mul.f32 	%f24, %f4, %f23;
	cvt.rmi.f32.f32 	%f25, %f24;
	min.f32 	%f26, %f25, %f2;
	cvt.rzi.s32.f32 	%r44, %f26;
	mad.lo.s32 	%r45, %r40, %r11, %r43;
	mad.lo.s32 	%r46, %r45, %r12, %r44;
	cvt.s64.s32 	%rd13, %r46;
	add.s64 	%rd14, %rd13, %rd12;
	shl.b64 	%rd15, %rd14, 2;
	add.s64 	%rd16, %rd2, %rd15;
	ld.global.f32 	%f27, [%rd16];
	mul.wide.s32 	%rd17, %r47, 4;
	add.s64 	%rd18, %rd1, %rd17;
	st.global.f32 	[%rd18], %f27;
	add.s32 	%r47, %r47, %r4;
	setp.lt.s32 	%p4, %r47, %r10;
	@%p4 bra 	$L__BB10_2;
	bra.uni 	$L__BB10_4;
$L__BB10_3:
	div.s32 	%r21, %r47, %r15;
	mul.lo.s32 	%r22, %r21, %r15;
	sub.s32 	%r23, %r47, %r22;
	div.s32 	%r24, %r21, %r14;
	mul.lo.s32 	%r25, %r24, %r14;
	sub.s32 	%r26, %r21, %r25;
	rem.s32 	%r27, %r24, %r13;
	sub.s32 	%r28, %r24, %r27;
	mul.lo.s32 	%r29, %r3, %r28;
	cvt.s64.s32 	%rd5, %r29;
	cvt.rn.f32.s32 	%f5, %r26;
	mul.f32 	%f6, %f3, %f5;
	mov.f32 	%f7, 0f3F000000;
	copysign.f32 	%f8, %f6, %f7;
	add.rz.f32 	%f9, %f6, %f8;
	cvt.rzi.f32.f32 	%f10, %f9;
	min.f32 	%f11, %f10, %f1;
	cvt.rzi.s32.f32 	%r30, %f11;
	cvt.rn.f32.s32 	%f12, %r23;
	mul.f32 	%f13, %f4, %f12;
	copysign.f32 	%f14, %f13, %f7;
	add.rz.f32 	%f15, %f13, %f14;
	cvt.rzi.f32.f32 	%f16, %f15;
	min.f32 	%f17, %f16, %f2;
	cvt.rzi.s32.f32 	%r31, %f17;
	mad.lo.s32 	%r32, %r27, %r11, %r30;
	mad.lo.s32 	%r33, %r32, %r12, %r31;
	cvt.s64.s32 	%rd6, %r33;
	add.s64 	%rd7, %rd6, %rd5;
	shl.b64 	%rd8, %rd7, 2;
	add.s64 	%rd9, %rd2, %rd8;
	ld.global.f32 	%f18, [%rd9];
	mul.wide.s32 	%rd10, %r47, 4;
	add.s64 	%rd11, %rd1, %rd10;
	st.global.f32 	[%rd11], %f18;
	add.s32 	%r47, %r47, %r4;
	setp.lt.s32 	%p3, %r47, %r10;
	@%p3 bra 	$L__BB10_3;
$L__BB10_4:
	ret;

}
	// .globl	nearestneighborNCHWBack
.visible .entry nearestneighborNCHWBack(
	.param .u32 nearestneighborNCHWBack_param_0,
	.param .u32 nearestneighborNCHWBack_param_1,
	.param .u64 .ptr .align 1 nearestneighborNCHWBack_param_2,
	.param .u32 nearestneighborNCHWBack_param_3,
	.param .u32 nearestneighborNCHWBack_param_4,
	.param .u32 nearestneighborNCHWBack_param_5,
	.param .u32 nearestneighborNCHWBack_param_6,
	.param .u32 nearestneighborNCHWBack_param_7,
	.param .f32 nearestneighborNCHWBack_param_8,
	.param .f32 nearestneighborNCHWBack_param_9,
	.param .u64 .ptr .align 1 nearestneighborNCHWBack_param_10
)
{
	.reg .pred 	%p<5>;
	.reg .b32 	%r<49>;
	.reg .b32 	%f<30>;
	.reg .b64 	%rd<19>;

	ld.param.u32 	%r9, [nearestneighborNCHWBack_param_0];
	ld.param.u32 	%r10, [nearestneighborNCHWBack_param_1];
	ld.param.u64 	%rd3, [nearestneighborNCHWBack_param_2];
	ld.param.u32 	%r11, [nearestneighborNCHWBack_param_3];
	ld.param.u32 	%r12, [nearestneighborNCHWBack_param_4];
	ld.param.u32 	%r13, [nearestneighborNCHWBack_param_5];
	ld.param.u32 	%r14, [nearestneighborNCHWBack_param_6];
	ld.param.u32 	%r15, [nearestneighborNCHWBack_param_7];
	ld.param.f32 	%f3, [nearestneighborNCHWBack_param_8];
	ld.param.f32 	%f4, [nearestneighborNCHWBack_param_9];
	ld.param.u64 	%rd4, [nearestneighborNCHWBack_param_10];
	cvta.to.global.u64 	%rd1, %rd3;
	cvta.to.global.u64 	%rd2, %rd4;
	mov.u32 	%r16, %ctaid.x;
	mov.u32 	%r1, %ntid.x;
	mov.u32 	%r17, %tid.x;
	mad.lo.s32 	%r47, %r16, %r1, %r17;
	setp.ge.s32 	%p1, %r47, %r10;
	@%p1 bra 	$L__BB11_4;
	mul.lo.s32 	%r3, %r12, %r11;
	setp.eq.s32 	%p2, %r9, 0;
	add.s32 	%r18, %r14, -1;
	cvt.rn.f32.s32 	%f1, %r18;
	add.s32 	%r19, %r15, -1;
	cvt.rn.f32.s32 	%f2, %r19;
	mov.u32 	%r20, %nctaid.x;
	mul.lo.s32 	%r4, %r1, %r20;
	@%p2 bra 	$L__BB11_2;
	bra.uni 	$L__BB11_3;
$L__BB11_2:
	div.s32 	%r34, %r47, %r12;
	mul.lo.s32 	%r35, %r34, %r12;
	sub.s32 	%r36, %r47, %r35;
	div.s32 	%r37, %r34, %r11;
	mul.lo.s32 	%r38, %r37, %r11;
	sub.s32 	%r39, %r34, %r38;
	rem.s32 	%r40, %r37, %r13;
	sub.s32 	%r41, %r37, %r40;
	mul.lo.s32 	%r42, %r3, %r41;
	cvt.s64.s32 	%rd12, %r42;
	cvt.rn.f32.s32 	%f20, %r39;
	mul.f32 	%f21, %f3, %f20;
	cvt.rmi.f32.f32 	%f22, %f21;
	min.f32 	%f23, %f22, %f1;
	cvt.rzi.s32.f32 	%r43, %f23;
	cvt.rn.f32.s32 	%f24, %r36;
	mul.f32 	%f25, %f4, %f24;
	cvt.rmi.f32.f32 	%f26, %f25;
	min.f32 	%f27, %f26, %f2;
	cvt.rzi.s32.f32 	%r44, %f27;
	mad.lo.s32 	%r45, %r40, %r14, %r43;
	mad.lo.s32 	%r46, %r45, %r15, %r44;
	cvt.s64.s32 	%rd13, %r46;
	add.s64 	%rd14, %rd13, %rd12;
	shl.b64 	%rd15, %rd14, 2;
	add.s64 	%rd16, %rd1, %rd15;
	mul.wide.s32 	%rd17, %r47, 4;
	add.s64 	%rd18, %rd2, %rd17;
	ld.global.f32 	%f28, [%rd18];
	atom.global.add.f32 	%f29, [%rd16], %f28;
	add.s32 	%r47, %r47, %r4;
	setp.lt.s32 	%p4, %r47, %r10;
	@%p4 bra 	$L__BB11_2;
	bra.uni 	$L__BB11_4;
$L__BB11_3:
	div.s32 	%r21, %r47, %r12;
	mul.lo.s32 	%r22, %r21, %r12;
	sub.s32 	%r23, %r47, %r22;
	div.s32 	%r24, %r21, %r11;
	mul.lo.s32 	%r25, %r24, %r11;
	sub.s32 	%r26, %r21, %r25;
	rem.s32 	%r27, %r24, %r13;
	sub.s32 	%r28, %r24, %r27;
	mul.lo.s32 	%r29, %r3, %r28;
	cvt.s64.s32 	%rd5, %r29;
	cvt.rn.f32.s32 	%f5, %r26;
	mul.f32 	%f6, %f3, %f5;
	mov.f32 	%f7, 0f3F000000;
	copysign.f32 	%f8, %f6, %f7;
	add.rz.f32 	%f9, %f6, %f8;
	cvt.rzi.f32.f32 	%f10, %f9;
	min.f32 	%f11, %f10, %f1;
	cvt.rzi.s32.f32 	%r30, %f11;
	cvt.rn.f32.s32 	%f12, %r23;
	mul.f32 	%f13, %f4, %f12;
	copysign.f32 	%f14, %f13, %f7;
	add.rz.f32 	%f15, %f13, %f14;
	cvt.rzi.f32.f32 	%f16, %f15;
	min.f32 	%f17, %f16, %f2;
	cvt.rzi.s32.f32 	%r31, %f17;
	mad.lo.s32 	%r32, %r27, %r14, %r30;
	mad.lo.s32 	%r33, %r32, %r15, %r31;
	cvt.s64.s32 	%rd6, %r33;
	add.s64 	%rd7, %rd6, %rd5;
	shl.b64 	%rd8, %rd7, 2;
	add.s64 	%rd9, %rd1, %rd8;
	mul.wide.s32 	%rd10, %r47, 4;
	add.s64 	%rd11, %rd2, %rd10;
	ld.global.f32 	%f18, [%rd11];
	atom.global.add.f32 	%f19, [%rd9], %f18;
	add.s32 	%r47, %r47, %r4;
	setp.lt.s32 	%p3, %r47, %r10;
	@%p3 bra 	$L__BB11_3;
$L__BB11_4:
	ret;

}
	// .globl	nearestneighborNHWCBack
.visible .entry nearestneighborNHWCBack(
	.param .u32 nearestneighborNHWCBack_param_0,
	.param .u32 nearestneighborNHWCBack_param_1,
	.param .u64 .ptr .align 1 nearestneighborNHWCBack_param_2,
	.param .u32 nearestneighborNHWCBack_param_3,
	.param .u32 nearestneighborNHWCBack_param_4,
	.param .u32 nearestneighborNHWCBack_param_5,
	.param .u32 nearestneighborNHWCBack_param_6,
	.param .u32 nearestneighborNHWCBack_param_7,
	.param .f32 nearestneighborNHWCBack_param_8,
	.param .f32 nearestneighborNHWCBack_param_9,
	.param .u64 .ptr .align 1 nearestneighborNHWCBack_param_10
)
{
	.reg .pred 	%p<5>;
	.reg .b32 	%r<52>;
	.reg .b32 	%f<30>;
	.reg .b64 	%rd<19>;

	ld.param.u32 	%r9, [nearestneighborNHWCBack_param_0];
	ld.param.u32 	%r10, [nearestneighborNHWCBack_param_1];
	ld.param.u64 	%rd3, [nearestneighborNHWCBack_param_2];
	ld.param.u32 	%r11, [nearestneighborNHWCBack_param_3];
	ld.param.u32 	%r12, [nearestneighborNHWCBack_param_4];
	ld.param.u32 	%r13, [nearestneighborNHWCBack_param_5];
	ld.param.u32 	%r14, [nearestneighborNHWCBack_param_6];
	ld.param.u32 	%r15, [nearestneighborNHWCBack_param_7];
	ld.param.f32 	%f3, [nearestneighborNHWCBack_param_8];
	ld.param.f32 	%f4, [nearestneighborNHWCBack_param_9];
	ld.param.u64 	%rd4, [nearestneighborNHWCBack_param_10];
	cvta.to.global.u64 	%rd1, %rd3;
	cvta.to.global.u64 	%rd2, %rd4;
	mov.u32 	%r16, %ctaid.x;
	mov.u32 	%r1, %ntid.x;
	mov.u32 	%r17, %tid.x;
	mad.lo.s32 	%r50, %r16, %r1, %r17;
	setp.ge.s32 	%p1, %r50, %r10;
	@%p1 bra 	$L__BB12_4;
	mul.lo.s32 	%r18, %r12, %r11;
	mul.lo.s32 	%r3, %r18, %r13;
	setp.eq.s32 	%p2, %r9, 0;
	add.s32 	%r19, %r14, -1;
	cvt.rn.f32.s32 	%f1, %r19;
	add.s32 	%r20, %r15, -1;
	cvt.rn.f32.s32 	%f2, %r20;
	mov.u32 	%r21, %nctaid.x;
	mul.lo.s32 	%r4, %r1, %r21;
	@%p2 bra 	$L__BB12_2;
	bra.uni 	$L__BB12_3;
$L__BB12_2:
	div.s32 	%r36, %r50, %r13;
	mul.lo.s32 	%r37, %r36, %r13;
	sub.s32 	%r38, %r50, %r37;
	div.s32 	%r39, %r36, %r12;
	mul.lo.s32 	%r40, %r39, %r12;
	sub.s32 	%r41, %r36, %r40;
	div.s32 	%r42, %r39, %r11;
	mul.lo.s32 	%r43, %r42, %r11;
	sub.s32 	%r44, %r39, %r43;
	mul.lo.s32 	%r45, %r3, %r42;
	cvt.s64.s32 	%rd12, %r45;
	cvt.rn.f32.s32 	%f20, %r44;
	mul.f32 	%f21, %f3, %f20;
	cvt.rmi.f32.f32 	%f22, %f21;
	min.f32 	%f23, %f22, %f1;
	cvt.rzi.s32.f32 	%r46, %f23;
	cvt.rn.f32.s32 	%f24, %r41;
	mul.f32 	%f25, %f4, %f24;
	cvt.rmi.f32.f32 	%f26, %f25;
	min.f32 	%f27, %f26, %f2;
	cvt.rzi.s32.f32 	%r47, %f27;
	mad.lo.s32 	%r48, %r46, %r15, %r47;
	mad.lo.s32 	%r49, %r48, %r13, %r38;
	cvt.s64.s32 	%rd13, %r49;
	add.s64 	%rd14, %rd13, %rd12;
	shl.b64 	%rd15, %rd14, 2;
	add.s64 	%rd16, %rd1, %rd15;
	mul.wide.s32 	%rd17, %r50, 4;
	add.s64 	%rd18, %rd2, %rd17;
	ld.global.f32 	%f28, [%rd18];
	atom.global.add.f32 	%f29, [%rd16], %f28;
	add.s32 	%r50, %r50, %r4;
	setp.lt.s32 	%p4, %r50, %r10;
	@%p4 bra 	$L__BB12_2;
	bra.uni 	$L__BB12_4;
$L__BB12_3:
	div.s32 	%r22, %r50, %r13;
	mul.lo.s32 	%r23, %r22, %r13;
	sub.s32 	%r24, %r50, %r23;
	div.s32 	%r25, %r22, %r12;
	mul.lo.s32 	%r26, %r25, %r12;
	sub.s32 	%r27, %r22, %r26;
	div.s32 	%r28, %r25, %r11;
	mul.lo.s32 	%r29, %r28, %r11;
	sub.s32 	%r30, %r25, %r29;
	mul.lo.s32 	%r31, %r3, %r28;
	cvt.s64.s32 	%rd5, %r31;
	cvt.rn.f32.s32 	%f5, %r30;
	mul.f32 	%f6, %f3, %f5;
	mov.f32 	%f7, 0f3F000000;
	copysign.f32 	%f8, %f6, %f7;
	add.rz.f32 	%f9, %f6, %f8;
	cvt.rzi.f32.f32 	%f10, %f9;
	min.f32 	%f11, %f10, %f1;
	cvt.rzi.s32.f32 	%r32, %f11;
	cvt.rn.f32.s32 	%f12, %r27;
	mul.f32 	%f13, %f4, %f12;
	copysign.f32 	%f14, %f13, %f7;
	add.rz.f32 	%f15, %f13, %f14;
	cvt.rzi.f32.f32 	%f16, %f15;
	min.f32 	%f17, %f16, %f2;
	cvt.rzi.s32.f32 	%r33, %f17;
	mad.lo.s32 	%r34, %r32, %r15, %r33;
	mad.lo.s32 	%r35, %r34, %r13, %r24;
	cvt.s64.s32 	%rd6, %r35;
	add.s64 	%rd7, %rd6, %rd5;
	shl.b64 	%rd8, %rd7, 2;
	add.s64 	%rd9, %rd1, %rd8;
	mul.wide.s32 	%rd10, %r50, 4;
	add.s64 	%rd11, %rd2, %rd10;
	ld.global.f32 	%f18, [%rd11];
	atom.global.add.f32 	%f19, [%rd9], %f18;
	add.s32 	%r50, %r50, %r4;
	setp.lt.s32 	%p3, %r50, %r10;
	@%p3 bra 	$L__BB12_3;
$L__BB12_4:
	ret;

}
	// .globl	adagradfloat
.visible .entry adagradfloat(
	.param .u32 adagradfloat_param_0,
	.param .u64 .ptr .align 1 adagradfloat_param_1,
	.param .u64 .ptr .align 1 adagradfloat_param_2,
	.param .u64 .ptr .align 1 adagradfloat_param_3,
	.param .f32 adagradfloat_param_4,
	.param .f32 adagradfloat_param_5
)
{
	.reg .pred 	%p<3>;
	.reg .b32 	%r<13>;
	.reg .b32 	%f<13>;
	.reg .b64 	%rd<11>;

	ld.param.u32 	%r6, [adagradfloat_param_0];
	ld.param.u64 	%rd4, [adagradfloat_param_1];
	ld.param.u64 	%rd5, [adagradfloat_param_2];
	ld.param.u64 	%rd6, [adagradfloat_param_3];
	ld.param.f32 	%f1, [adagradfloat_param_4];
	ld.param.f32 	%f2, [adagradfloat_param_5];
	mov.u32 	%r7, %ctaid.x;
	mov.u32 	%r1, %ntid.x;
	mov.u32 	%r8, %tid.x;
	mad.lo.s32 	%r12, %r7, %r1, %r8;
	setp.ge.s32 	%p1, %r12, %r6;
	@%p1 bra 	$L__BB13_3;
	mov.u32 	%r9, %nctaid.x;
	mul.lo.s32 	%r3, %r1, %r9;
	cvta.to.global.u64 	%rd1, %rd6;
	cvta.to.global.u64 	%rd2, %rd5;
	cvta.to.global.u64 	%rd3, %rd4;
$L__BB13_2:
	mul.wide.s32 	%rd7, %r12, 4;
	add.s64 	%rd8, %rd1, %rd7;
	ld.global.f32 	%f3, [%rd8];
	cvt.rzi.s32.f32 	%r10, %f3;
	cvt.rn.f32.s32 	%f4, %r10;
	add.s64 	%rd9, %rd2, %rd7;
	ld.global.f32 	%f5, [%rd9];
	fma.rn.f32 	%f6, %f5, %f5, %f4;
	st.global.f32 	[%rd8], %f6;
	ld.global.f32 	%f7, [%rd9];
	neg.f32 	%f8, %f7;
	mul.f32 	%f9, %f1, %f8;
	sqrt.rn.f32 	%f10, %f6;
	add.f32 	%f11, %f2, %f10;
	div.rn.f32 	%f12, %f9, %f11;
	add.s64 	%rd10, %rd3, %rd7;
	st.global.f32 	[%rd10], %f12;
	mov.b32 	%r11, 0;
	st.global.u32 	[%rd9], %r11;
	add.s32 	%r12, %r12, %r3;
	setp.lt.s32 	%p2, %r12, %r6;
	@%p2 bra 	$L__BB13_2;
$L__BB13_3:
	ret;

}
	// .globl	adamfloat
.visible .entry adamfloat(
	.param .u32 adamfloat_param_0,
	.param .u64 .ptr .align 1 adamfloat_param_1,
	.param .u64 .ptr .align 1 adamfloat_param_2,
	.param .u64 .ptr .align 1 adamfloat_param_3,
	.param .u64 .ptr .align 1 adamfloat_param_4,
	.param .f32 adamfloat_param_5,
	.param .f32 adamfloat_param_6,
	.param .f32 adamfloat_param_7,
	.param .f32 adamfloat_param_8,
	.param .f32 adamfloat_param_9
)
{
	.reg .pred 	%p<39>;
	.reg .b32 	%r<40>;
	.reg .b32 	%f<172>;
	.reg .b64 	%rd<18>;
	.reg .b64 	%fd<21>;

	ld.param.u32 	%r6, [adamfloat_param_0];
	ld.param.f32 	%f6, [adamfloat_param_6];
	ld.param.f32 	%f7, [adamfloat_param_7];
	mov.u32 	%r7, %ctaid.x;
	mov.u32 	%r1, %ntid.x;
	mov.u32 	%r8, %tid.x;
	mad.lo.s32 	%r39, %r7, %r1, %r8;
	setp.ge.s32 	%p3, %r39, %r6;
	@%p3 bra 	$L__BB14_3;
	ld.param.f32 	%f171, [adamfloat_param_9];
	ld.param.u64 	%rd16, [adamfloat_param_3];
	ld.param.u64 	%rd15, [adamfloat_param_2];
	ld.param.u64 	%rd14, [adamfloat_param_1];
	cvt.f64.f32 	%fd3, %f6;
	mov.f64 	%fd4, 0d3FF0000000000000;
	sub.f64 	%fd1, %fd4, %fd3;
	mul.f32 	%f10, %f171, 0f3F000000;
	cvt.rzi.f32.f32 	%f11, %f10;
	add.f32 	%f12, %f11, %f11;
	sub.f32 	%f13, %f171, %f12;
	abs.f32 	%f14, %f13;
	setp.neu.f32 	%p4, %f14, 0f3F800000;
	abs.f32 	%f15, %f6;
	setp.lt.f32 	%p5, %f15, 0f00800000;
	mul.f32 	%f17, %f15, 0f4B800000;
	selp.f32 	%f18, %f17, %f15, %p5;
	selp.f32 	%f19, 0fC1C00000, 0f00000000, %p5;
	mov.b32 	%r9, %f18;
	add.s32 	%r10, %r9, -1060439283;
	and.b32  	%r11, %r10, -8388608;
	sub.s32 	%r12, %r9, %r11;
	mov.b32 	%f20, %r12;
	cvt.rn.f32.s32 	%f21, %r11;
	fma.rn.f32 	%f22, %f21, 0f34000000, %f19;
	add.f32 	%f23, %f20, 0fBF800000;
	add.f32 	%f24, %f20, 0f3F800000;
	rcp.approx.ftz.f32 	%f25, %f24;
	add.f32 	%f26, %f23, %f23;
	mul.f32 	%f27, %f26, %f25;
	mul.f32 	%f28, %f27, %f27;
	sub.f32 	%f29, %f23, %f27;
	add.f32 	%f30, %f29, %f29;
	neg.f32 	%f31, %f27;
	fma.rn.f32 	%f32, %f31, %f23, %f30;
	mul.rn.f32 	%f33, %f25, %f32;
	fma.rn.f32 	%f34, %f28, 0f3A2C32E4, 0f3B52E7DB;
	fma.rn.f32 	%f35, %f34, %f28, 0f3C93BB73;
	fma.rn.f32 	%f36, %f35, %f28, 0f3DF6384F;
	mul.rn.f32 	%f37, %f36, %f28;
	fma.rn.f32 	%f38, %f27, 0f3FB8AA3B, %f22;
	sub.f32 	%f39, %f22, %f38;
	fma.rn.f32 	%f40, %f27, 0f3FB8AA3B, %f39;
	fma.rn.f32 	%f41, %f33, 0f3FB8AA3B, %f40;
	fma.rn.f32 	%f42, %f27, 0f32A55E34, %f41;
	mul.f32 	%f43, %f37, 0f40400000;
	fma.rn.f32 	%f44, %f43, %f33, %f42;
	fma.rn.f32 	%f45, %f37, %f27, %f44;
	add.rn.f32 	%f46, %f38, %f45;
	neg.f32 	%f47, %f38;
	add.rn.f32 	%f48, %f46, %f47;
	neg.f32 	%f49, %f48;
	add.rn.f32 	%f50, %f45, %f49;
	mul.rn.f32 	%f51, %f46, %f171;
	neg.f32 	%f52, %f51;
	fma.rn.f32 	%f53, %f46, %f171, %f52;
	fma.rn.f32 	%f54, %f50, %f171, %f53;
	cvt.rni.f32.f32 	%f55, %f51;
	sub.f32 	%f56, %f51, %f55;
	add.f32 	%f57, %f56, %f54;
	fma.rn.f32 	%f58, %f57, 0f391FCB8E, 0f3AAF85ED;
	fma.rn.f32 	%f59, %f58, %f57, 0f3C1D9856;
	fma.rn.f32 	%f60, %f59, %f57, 0f3D6357BB;
	fma.rn.f32 	%f61, %f60, %f57, 0f3E75FDEC;
	fma.rn.f32 	%f62, %f61, %f57, 0f3F317218;
	fma.rn.f32 	%f63, %f62, %f57, 0f3F800000;
	cvt.rzi.s32.f32 	%r13, %f55;
	setp.gt.f32 	%p6, %f55, 0f00000000;
	selp.b32 	%r14, 0, -2097152000, %p6;
	add.s32 	%r15, %r14, 2130706432;
	mov.b32 	%f64, %r15;
	mul.f32 	%f65, %f63, %f64;
	shl.b32 	%r16, %r13, 23;
	sub.s32 	%r17, %r16, %r14;
	mov.b32 	%f66, %r17;
	mul.f32 	%f67, %f65, %f66;
	abs.f32 	%f68, %f51;
	setp.gt.f32 	%p7, %f68, 0f43180000;
	setp.lt.f32 	%p8, %f51, 0f00000000;
	selp.f32 	%f69, 0f00000000, 0f7F800000, %p8;
	selp.f32 	%f70, %f69, %f67, %p7;
	setp.eq.f32 	%p9, %f6, 0f3F800000;
	setp.eq.f32 	%p10, %f171, 0f00000000;
	or.pred  	%p11, %p9, %p10;
	setp.nan.f32 	%p12, %f15, %f15;
	abs.f32 	%f71, %f171;
	setp.nan.f32 	%p13, %f71, %f71;
	setp.eq.f32 	%p14, %f6, 0f00000000;
	setp.eq.f32 	%p15, %f15, 0f7F800000;
	or.pred  	%p16, %p14, %p15;
	setp.eq.f32 	%p17, %f6, 0fBF800000;
	setp.eq.f32 	%p18, %f71, 0f7F800000;
	and.pred  	%p19, %p17, %p18;
	setp.geu.f32 	%p20, %f6, 0f00000000;
	neg.f32 	%f73, %f70;
	selp.f32 	%f74, %f70, %f73, %p4;
	cvt.rmi.f32.f32 	%f75, %f171;
	setp.neu.f32 	%p21, %f171, %f75;
	selp.f32 	%f76, 0f7FFFFFFF, %f74, %p21;
	add.f32 	%f77, %f6, %f6;
	mov.b32 	%r18, %f77;
	setp.lt.f32 	%p22, %f171, 0f00000000;
	xor.b32  	%r19, %r18, 2139095040;
	selp.b32 	%r20, %r19, %r18, %p22;
	and.b32  	%r21, %r20, 2147483647;
	selp.b32 	%r22, %r21, %r20, %p4;
	mov.b32 	%f78, %r22;
	add.rn.f32 	%f79, %f6, %f171;
	cvt.f64.f32 	%fd5, %f7;
	sub.f64 	%fd2, %fd4, %fd5;
	abs.f32 	%f80, %f7;
	setp.lt.f32 	%p23, %f80, 0f00800000;
	mul.f32 	%f82, %f80, 0f4B800000;
	selp.f32 	%f83, %f82, %f80, %p23;
	selp.f32 	%f84, 0fC1C00000, 0f00000000, %p23;
	mov.b32 	%r23, %f83;
	add.s32 	%r24, %r23, -1060439283;
	and.b32  	%r25, %r24, -8388608;
	sub.s32 	%r26, %r23, %r25;
	mov.b32 	%f85, %r26;
	cvt.rn.f32.s32 	%f86, %r25;
	fma.rn.f32 	%f87, %f86, 0f34000000, %f84;
	add.f32 	%f88, %f85, 0fBF800000;
	add.f32 	%f89, %f85, 0f3F800000;
	rcp.approx.ftz.f32 	%f90, %f89;
	add.f32 	%f91, %f88, %f88;
	mul.f32 	%f92, %f91, %f90;
	mul.f32 	%f93, %f92, %f92;
	sub.f32 	%f94, %f88, %f92;
	add.f32 	%f95, %f94, %f94;
	neg.f32 	%f96, %f92;
	fma.rn.f32 	%f97, %f96, %f88, %f95;
	mul.rn.f32 	%f98, %f90, %f97;
	fma.rn.f32 	%f99, %f93, 0f3A2C32E4, 0f3B52E7DB;
	fma.rn.f32 	%f100, %f99, %f93, 0f3C93BB73;
	fma.rn.f32 	%f101, %f100, %f93, 0f3DF6384F;
	mul.rn.f32 	%f102, %f101, %f93;
	fma.rn.f32 	%f103, %f92, 0f3FB8AA3B, %f87;
	sub.f32 	%f104, %f87, %f103;
	fma.rn.f32 	%f105, %f92, 0f3FB8AA3B, %f104;
	fma.rn.f32 	%f106, %f98, 0f3FB8AA3B, %f105;
	fma.rn.f32 	%f107, %f92, 0f32A55E34, %f106;
	mul.f32 	%f108, %f102, 0f40400000;
	fma.rn.f32 	%f109, %f108, %f98, %f107;
	fma.rn.f32 	%f110, %f102, %f92, %f109;
	add.rn.f32 	%f111, %f103, %f110;
	neg.f32 	%f112, %f103;
	add.rn.f32 	%f113, %f111, %f112;
	neg.f32 	%f114, %f113;
	add.rn.f32 	%f115, %f110, %f114;
	mul.rn.f32 	%f116, %f111, %f171;
	neg.f32 	%f117, %f116;
	fma.rn.f32 	%f118, %f111, %f171, %f117;
	fma.rn.f32 	%f119, %f115, %f171, %f118;
	cvt.rni.f32.f32 	%f120, %f116;
	sub.f32 	%f121, %f116, %f120;
	add.f32 	%f122, %f121, %f119;
	fma.rn.f32 	%f123, %f122, 0f391FCB8E, 0f3AAF85ED;
	fma.rn.f32 	%f124, %f123, %f122, 0f3C1D9856;
	fma.rn.f32 	%f125, %f124, %f122, 0f3D6357BB;
	fma.rn.f32 	%f126, %f125, %f122, 0f3E75FDEC;
	fma.rn.f32 	%f127, %f126, %f122, 0f3F317218;
	fma.rn.f32 	%f128, %f127, %f122, 0f3F800000;
	cvt.rzi.s32.f32 	%r27, %f120;
	setp.gt.f32 	%p24, %f120, 0f00000000;
	selp.b32 	%r28, 0, -2097152000, %p24;
	add.s32 	%r29, %r28, 2130706432;
	mov.b32 	%f129, %r29;
	mul.f32 	%f130, %f128, %f129;
	shl.b32 	%r30, %r27, 23;
	sub.s32 	%r31, %r30, %r28;
	mov.b32 	%f131, %r31;
	mul.f32 	%f132, %f130, %f131;
	abs.f32 	%f133, %f116;
	setp.gt.f32 	%p25, %f133, 0f43180000;
	setp.lt.f32 	%p26, %f116, 0f00000000;
	selp.f32 	%f134, 0f00000000, 0f7F800000, %p26;
	selp.f32 	%f135, %f134, %f132, %p25;
	setp.eq.f32 	%p27, %f7, 0f3F800000;
	or.pred  	%p28, %p27, %p10;
	setp.nan.f32 	%p29, %f80, %f80;
	setp.eq.f32 	%p30, %f7, 0f00000000;
	setp.eq.f32 	%p31, %f80, 0f7F800000;
	or.pred  	%p32, %p30, %p31;
	setp.eq.f32 	%p33, %f7, 0fBF800000;
	and.pred  	%p34, %p33, %p18;
	setp.geu.f32 	%p35, %f7, 0f00000000;
	neg.f32 	%f136, %f135;
	selp.f32 	%f137, %f135, %f136, %p4;
	selp.f32 	%f138, 0f7FFFFFFF, %f137, %p21;
	add.f32 	%f139, %f7, %f7;
	mov.b32 	%r32, %f139;
	xor.b32  	%r33, %r32, 2139095040;
	selp.b32 	%r34, %r33, %r32, %p22;
	and.b32  	%r35, %r34, 2147483647;
	selp.b32 	%r36, %r35, %r34, %p4;
	mov.b32 	%f140, %r36;
	add.rn.f32 	%f141, %f7, %f171;
	mov.u32 	%r37, %nctaid.x;
	mul.lo.s32 	%r3, %r1, %r37;
	or.pred  	%p36, %p11, %p12;
	or.pred  	%p1, %p36, %p13;
	selp.f32 	%f1, 0f3F800000, %f79, %p11;
	selp.f32 	%f142, 0f3F800000, %f70, %p19;
	selp.f32 	%f143, %f78, %f142, %p16;
	selp.f32 	%f144, %f143, %f76, %p20;
	selp.f32 	%f145, %f143, %f144, %p19;
	selp.f32 	%f2, %f143, %f145, %p16;
	or.pred  	%p37, %p28, %p29;
	or.pred  	%p2, %p37, %p13;
	selp.f32 	%f3, 0f3F800000, %f141, %p28;
	selp.f32 	%f146, 0f3F800000, %f135, %p34;
	selp.f32 	%f147, %f140, %f146, %p32;
	selp.f32 	%f148, %f147, %f138, %p35;
	selp.f32 	%f149, %f147, %f148, %p34;
	selp.f32 	%f4, %f147, %f149, %p32;
	cvta.to.global.u64 	%rd1, %rd15;
	cvta.to.global.u64 	%rd2, %rd16;
	cvta.to.global.u64 	%rd3, %rd14;
	selp.f32 	%f154, %f1, %f2, %p1;
	cvt.f64.f32 	%fd10, %f154;
	selp.f32 	%f161, %f3, %f4, %p2;
$L__BB14_2:
	ld.param.f32 	%f170, [adamfloat_param_8];
	ld.param.f32 	%f169, [adamfloat_param_5];
	ld.param.u64 	%rd17, [adamfloat_param_4];
	mul.wide.s32 	%rd8, %r39, 4;
	add.s64 	%rd9, %rd1, %rd8;
	ld.global.f32 	%f150, [%rd9];
	mul.f32 	%f151, %f6, %f150;
	cvt.f64.f32 	%fd6, %f151;
	cvta.to.global.u64 	%rd10, %rd17;
	add.s64 	%rd11, %rd10, %rd8;
	ld.global.f32 	%f152, [%rd11];
	cvt.f64.f32 	%fd7, %f152;
	fma.rn.f64 	%fd8, %fd1, %fd7, %fd6;
	cvt.rn.f32.f64 	%f153, %fd8;
	st.global.f32 	[%rd9], %f153;
	cvt.f64.f32 	%fd9, %f153;
	mov.f64 	%fd11, 0d3FF0000000000000;
	sub.f64 	%fd12, %fd11, %fd10;
	div.rn.f64 	%fd13, %fd9, %fd12;
	cvt.rn.f32.f64 	%f155, %fd13;
	add.s64 	%rd12, %rd2, %rd8;
	ld.global.f32 	%f156, [%rd12];
	mul.f32 	%f157, %f7, %f156;
	cvt.f64.f32 	%fd14, %f157;
	ld.global.f32 	%f158, [%rd11];
	mul.f32 	%f159, %f158, %f158;
	cvt.f64.f32 	%fd15, %f159;
	fma.rn.f64 	%fd16, %fd2, %fd15, %fd14;
	cvt.rn.f32.f64 	%f160, %fd16;
	st.global.f32 	[%rd12], %f160;
	cvt.f64.f32 	%fd17, %f160;
	cvt.f64.f32 	%fd18, %f161;
	sub.f64 	%fd19, %fd11, %fd18;
	div.rn.f64 	%fd20, %fd17, %fd19;
	cvt.rn.f32.f64 	%f162, %fd20;
	mul.f32 	%f163, %f169, %f155;
	sqrt.rn.f32 	%f164, %f162;
	add.f32 	%f165, %f170, %f164;
	div.rn.f32 	%f166, %f163, %f165;
	add.s64 	%rd13, %rd3, %rd8;
	ld.global.f32 	%f167, [%rd13];
	sub.f32 	%f168, %f167, %f166;
	st.global.f32 	[%rd13], %f168;
	mov.b32 	%r38, 0;
	st.global.u32 	[%rd11], %r38;
	add.s32 	%r39, %r39, %r3;
	setp.lt.s32 	%p38, %r39, %r6;
	@%p38 bra 	$L__BB14_2;
$L__BB14_3:
	ret;

}
	// .globl	adadeltafloat
.visible .entry adadeltafloat(
	.param .u32 adadeltafloat_param_0,
	.param .u64 .ptr .align 1 adadeltafloat_param_1,
	.param .u64 .ptr .align 1 adadeltafloat_param_2,
	.param .u64 .ptr .align 1 adadeltafloat_param_3,
	.param .u64 .ptr .align 1 adadeltafloat_param_4,
	.param .f32 adadeltafloat_param_5,
	.param .f32 adadeltafloat_param_6
)
{
	.reg .pred 	%p<3>;
	.reg .b32 	%r<12>;
	.reg .b32 	%f<12>;
	.reg .b64 	%rd<11>;

	ld.param.u32 	%r6, [adadeltafloat_param_0];
	ld.param.u64 	%rd4, [adadeltafloat_param_1];
	ld.param.u64 	%rd5, [adadeltafloat_param_2];
	ld.param.u64 	%rd6, [adadeltafloat_param_4];
	ld.param.f32 	%f1, [adadeltafloat_param_5];
	ld.param.f32 	%f2, [adadeltafloat_param_6];
	mov.u32 	%r7, %ctaid.x;
	mov.u32 	%r1, %ntid.x;
	mov.u32 	%r8, %tid.x;
	mad.lo.s32 	%r11, %r7, %r1, %r8;
	setp.ge.s32 	%p1, %r11, %r6;
	@%p1 bra 	$L__BB15_3;
	mov.u32 	%r9, %nctaid.x;
	mul.lo.s32 	%r3, %r1, %r9;
	cvta.to.global.u64 	%rd1, %rd5;
	cvta.to.global.u64 	%rd2, %rd6;
	cvta.to.global.u64 	%rd3, %rd4;
$L__BB15_2:
	mul.wide.s32 	%rd7, %r11, 4;
	add.s64 	%rd8, %rd1, %rd7;
	ld.global.f32 	%f3, [%rd8];
	add.s64 	%rd9, %rd2, %rd7;
	ld.global.f32 	%f4, [%rd9];
	fma.rn.f32 	%f5, %f4, %f4, %f3;
	st.global.f32 	[%rd8], %f5;
	ld.global.f32 	%f6, [%rd9];
	neg.f32 	%f7, %f6;
	mul.f32 	%f8, %f1, %f7;
	sqrt.rn.f32 	%f9, %f5;
	add.f32 	%f10, %f2, %f9;
	div.rn.f32 	%f11, %f8, %f10;
	add.s64 	%rd10, %rd3, %rd7;
	st.global.f32 	[%rd10], %f11;
	mov.b32 	%r10, 0;
	st.global.u32 	[%rd9], %r10;
	add.s32 	%r11, %r11, %r3;
	setp.lt.s32 	%p2, %r11, %r6;
	@%p2 bra 	$L__BB15_2;
$L__BB15_3:
	ret;

}
	// .globl	Segment1stDim
.visible .entry Segment1stDim(
	.param .u32 Segment1stDim_param_0,
	.param .u64 .ptr .align 1 Segment1stDim_param_1,
	.param .u64 .ptr .align 1 Segment1stDim_param_2,
	.param .u32 Segment1stDim_param_3
)
{
	.reg .pred 	%p<2>;
	.reg .b32 	%r<12>;
	.reg .b32 	%f<2>;
	.reg .b64 	%rd<9>;

	ld.param.u32 	%r3, [Segment1stDim_param_0];
	ld.param.u64 	%rd1, [Segment1stDim_param_1];
	ld.param.u64 	%rd2, [Segment1stDim_param_2];
	ld.param.u32 	%r4, [Segment1stDim_param_3];
	mov.u32 	%r5, %ctaid.y;
	mov.u32 	%r6, %nctaid.x;
	mov.u32 	%r7, %ntid.x;
	mov.u32 	%r8, %ctaid.x;
	mov.u32 	%r9, %tid.x;
	mad.lo.s32 	%r10, %r5, %r6, %r8;
	mad.lo.s32 	%r1, %r10, %r7, %r9;
	mul.lo.s32 	%r2, %r4, %r3;
	setp.ge.s32 	%p1, %r1, %r4;
	@%p1 bra 	$L__BB16_2;
	cvta.to.global.u64 	%rd3, %rd1;
	cvta.to.global.u64 	%rd4, %rd2;
	add.s32 	%r11, %r2, %r1;
	mul.wide.s32 	%rd5, %r11, 4;
	add.s64 	%rd6, %rd3, %rd5;
	ld.global.f32 	%f1, [%rd6];
	mul.wide.s32 	%rd7, %r1, 4;
	add.s64 	%rd8, %rd4, %rd7;
	st.global.f32 	[%rd8], %f1;
$L__BB16_2:
	ret;

}
	// .globl	l1l2regularizationfloat
.visible .entry l1l2regularizationfloat(
	.param .u32 l1l2regularizationfloat_param_0,
	.param .u64 .ptr .align 1 l1l2regularizationfloat_param_1,
	.param .u64 .ptr .align 1 l1l2regularizationfloat_param_2,
	.param .u64 .ptr .align 1 l1l2regularizationfloat_param_3,
	.param .u64 .ptr .align 1 l1l2regularizationfloat_param_4,
	.param .f32 l1l2regularizationfloat_param_5,
	.param .f32 l1l2regularizationfloat_param_6,
	.param .f32 l1l2regularizationfloat_param_7
)
{
	.reg .pred 	%p<4>;
	.reg .b32 	%r<11>;
	.reg .b32 	%f<20>;
	.reg .b64 	%rd<12>;

	ld.param.u32 	%r6, [l1l2regularizationfloat_param_0];
	ld.param.u64 	%rd5, [l1l2regularizationfloat_param_1];
	ld.param.u64 	%rd6, [l1l2regularizationfloat_param_2];
	ld.param.u64 	%rd7, [l1l2regularizationfloat_param_3];
	ld.param.u64 	%rd8, [l1l2regularizationfloat_param_4];
	ld.param.f32 	%f2, [l1l2regularizationfloat_param_5];
	ld.param.f32 	%f3, [l1l2regularizationfloat_param_6];
	ld.param.f32 	%f4, [l1l2regularizationfloat_param_7];
	mov.u32 	%r7, %ctaid.x;
	mov.u32 	%r1, %ntid.x;
	mov.u32 	%r8, %tid.x;
	mad.lo.s32 	%r10, %r7, %r1, %r8;
	setp.ge.s32 	%p1, %r10, %r6;
	@%p1 bra 	$L__BB17_3;
	neg.f32 	%f1, %f3;
	mov.u32 	%r9, %nctaid.x;
	mul.lo.s32 	%r3, %r1, %r9;
	cvta.to.global.u64 	%rd1, %rd6;
	cvta.to.global.u64 	%rd2, %rd7;
	cvta.to.global.u64 	%rd3, %rd8;
	cvta.to.global.u64 	%rd4, %rd5;
$L__BB17_2:
	mul.wide.s32 	%rd9, %r10, 4;
	add.s64 	%rd10, %rd1, %rd9;
	ld.global.f32 	%f5, [%rd10];
	abs.f32 	%f6, %f5;
	mul.f32 	%f7, %f3, %f6;
	atom.global.add.f32 	%f8, [%rd2], %f7;
	ld.global.f32 	%f9, [%rd10];
	mul.f32 	%f10, %f9, %f9;
	mul.f32 	%f11, %f4, %f10;
	mul.f32 	%f12, %f11, 0f3F000000;
	atom.global.add.f32 	%f13, [%rd3], %f12;
	ld.global.f32 	%f14, [%rd10];
	setp.gt.f32 	%p2, %f14, 0f00000000;
	selp.f32 	%f15, %f3, %f1, %p2;
	add.s64 	%rd11, %rd4, %rd9;
	ld.global.f32 	%f16, [%rd11];
	fma.rn.f32 	%f17, %f4, %f14, %f16;
	add.f32 	%f18, %f17, %f15;
	div.rn.f32 	%f19, %f18, %f2;
	st.global.f32 	[%rd11], %f19;
	add.s32 	%r10, %r10, %r3;
	setp.lt.s32 	%p3, %r10, %r6;
	@%p3 bra 	$L__BB17_2;
$L__BB17_3:
	ret;

}
	// .globl	AdvanceThreshRandomReluForward
.visible .entry AdvanceThreshRandomReluForward(
	.param .u32 AdvanceThreshRandomReluForward_param_0,
	.param .u32 AdvanceThreshRandomReluForward_param_1,
	.param .f32 AdvanceThreshRandomReluForward_param_2,
	.param .f32 AdvanceThreshRandomReluForward_param_3,
	.param .u64 .ptr .align 1 AdvanceThreshRandomReluForward_param_4,
	.param .u64 .ptr .align 1 AdvanceThreshRandomReluForward_param_5,
	.param .u64 .ptr .align 1 AdvanceThreshRandomReluForward_param_6,
	.param .u64 .ptr .align 1 AdvanceThreshRandomReluForward_param_7,
	.param .u32 AdvanceThreshRandomReluForward_param_8
)
{
	.reg .pred 	%p<6>;
	.reg .b32 	%r<18>;
	.reg .b32 	%f<7>;
	.reg .b64 	%rd<17>;

	ld.param.u32 	%r9, [AdvanceThreshRandomReluForward_param_0];
	ld.param.u32 	%r10, [AdvanceThreshRandomReluForward_param_1];
	ld.param.u64 	%rd5, [AdvanceThreshRandomReluForward_param_4];
	ld.param.u64 	%rd6, [AdvanceThreshRandomReluForward_param_5];
	ld.param.u64 	%rd7, [AdvanceThreshRandomReluForward_param_6];
	ld.param.u64 	%rd8, [AdvanceThreshRandomReluForward_param_7];
	setp.lt.s32 	%p1, %r10, 1;
	@%p1 bra 	$L__BB18_8;
	mov.u32 	%r12, %ctaid.x;
	mov.u32 	%r13, %ntid.x;
	mov.u32 	%r14, %tid.x;
	mad.lo.s32 	%r1, %r12, %r13, %r14;
	mov.u32 	%r15, %nctaid.x;
	mul.lo.s32 	%r2, %r13, %r15;
	cvta.to.global.u64 	%rd1, %rd5;
	cvta.to.global.u64 	%rd2, %rd8;
	cvta.to.global.u64 	%rd3, %rd7;
	cvta.to.global.u64 	%rd4, %rd6;
	mov.b32 	%r16, 0;
$L__BB18_2:
	setp.ge.s32 	%p2, %r1, %r9;
	@%p2 bra 	$L__BB18_7;
	mul.lo.s32 	%r4, %r16, %r9;
	mov.u32 	%r17, %r1;
$L__BB18_4:
	add.s32 	%r6, %r17, %r4;
	mul.wide.s32 	%rd9, %r6, 4;
	add.s64 	%rd10, %rd1, %rd9;
	ld.global.f32 	%f6, [%rd10];
	mul.wide.s32 	%rd11, %r17, 4;
	add.s64 	%rd12, %rd2, %rd11;
	ld.global.f32 	%f4, [%rd12];
	setp.gt.f32 	%p3, %f6, %f4;
	@%p3 bra 	$L__BB18_6;
	add.s64 	%rd14, %rd3, %rd11;
	ld.global.f32 	%f5, [%rd14];
	mul.f32 	%f6, %f6, %f5;
$L__BB18_6:
	add.s64 	%rd16, %rd4, %rd9;
	st.global.f32 	[%rd16], %f6;
	add.s32 	%r17, %r17, %r2;
	setp.lt.s32 	%p4, %r17, %r9;
	@%p4 bra 	$L__BB18_4;
$L__BB18_7:
	bar.sync 	0;
	add.s32 	%r16, %r16, 1;
	setp.ne.s32 	%p5, %r16, %r10;
	@%p5 bra 	$L__BB18_2;
$L__BB18_8:
	ret;

}
	// .globl	AdvanceThreshRandomReluBackward
.visible .entry AdvanceThreshRandomReluBackward(
	.param .u32 AdvanceThreshRandomReluBackward_param_0,
	.param .u32 AdvanceThreshRandomReluBackward_param_1,
	.param .f32 AdvanceThreshRandomReluBackward_param_2,
	.param .f32 AdvanceThreshRandomReluBackward_param_3,
	.param .u64 .ptr .align 1 AdvanceThreshRandomReluBackward_param_4,
	.param .u64 .ptr .align 1 AdvanceThreshRandomReluBackward_param_5,
	.param .u64 .ptr .align 1 AdvanceThreshRandomReluBackward_param_6,
	.param .u64 .ptr .align 1 AdvanceThreshRandomReluBackward_param_7,
	.param .u64 .ptr .align 1 AdvanceThreshRandomReluBackward_param_8,
	.param .u32 AdvanceThreshRandomReluBackward_param_9
)
{
	.reg .pred 	%p<6>;
	.reg .b32 	%r<18>;
	.reg .b32 	%f<9>;
	.reg .b64 	%rd<23>;

	ld.param.u32 	%r9, [AdvanceThreshRandomReluBackward_param_0];
	ld.param.u32 	%r10, [AdvanceThreshRandomReluBackward_param_1];
	ld.param.u64 	%rd6, [AdvanceThreshRandomReluBackward_param_4];
	ld.param.u64 	%rd7, [AdvanceThreshRandomReluBackward_param_5];
	ld.param.u64 	%rd10, [AdvanceThreshRandomReluBackward_param_6];
	ld.param.u64 	%rd8, [AdvanceThreshRandomReluBackward_param_7];
	ld.param.u64 	%rd9, [AdvanceThreshRandomReluBackward_param_8];
	cvta.to.global.u64 	%rd1, %rd10;
	setp.lt.s32 	%p1, %r10, 1;
	@%p1 bra 	$L__BB19_9;
	mov.u32 	%r12, %ctaid.x;
	mov.u32 	%r13, %ntid.x;
	mov.u32 	%r14, %tid.x;
	mad.lo.s32 	%r1, %r12, %r13, %r14;
	mov.u32 	%r15, %nctaid.x;
	mul.lo.s32 	%r2, %r13, %r15;
	cvta.to.global.u64 	%rd2, %rd6;
	cvta.to.global.u64 	%rd3, %rd9;
	cvta.to.global.u64 	%rd4, %rd8;
	cvta.to.global.u64 	%rd5, %rd7;
	mov.b32 	%r16, 0;
$L__BB19_2:
	setp.ge.s32 	%p2, %r1, %r9;
	@%p2 bra 	$L__BB19_8;
	mul.lo.s32 	%r4, %r16, %r9;
	mov.u32 	%r17, %r1;
$L__BB19_4:
	add.s32 	%r6, %r17, %r4;
	mul.wide.s32 	%rd11, %r6, 4;
	add.s64 	%rd12, %rd2, %rd11;
	ld.global.f32 	%f4, [%rd12];
	mul.wide.s32 	%rd13, %r17, 4;
	add.s64 	%rd14, %rd3, %rd13;
	ld.global.f32 	%f5, [%rd14];
	setp.leu.f32 	%p3, %f4, %f5;
	@%p3 bra 	$L__BB19_6;
	add.s64 	%rd20, %rd1, %rd11;
	ld.global.f32 	%f8, [%rd20];
	bra.uni 	$L__BB19_7;
$L__BB19_6:
	add.s64 	%rd16, %rd1, %rd11;
	ld.global.f32 	%f6, [%rd16];
	add.s64 	%rd18, %rd4, %rd13;
	ld.global.f32 	%f7, [%rd18];
	mul.f32 	%f8, %f6, %f7;
$L__BB19_7:
	add.s64 	%rd22, %rd5, %rd11;
	st.global.f32 	[%rd22], %f8;
	add.s32 	%r17, %r17, %r2;
	setp.lt.s32 	%p4, %r17, %r9;
	@%p4 bra 	$L__BB19_4;
$L__BB19_8:
	bar.sync 	0;
	add.s32 	%r16, %r16, 1;
	setp.ne.s32 	%p5, %r16, %r10;
	@%p5 bra 	$L__BB19_2;
$L__BB19_9:
	ret;

}
	// .globl	forwardParametricfloatchannel
.visible .entry forwardParametricfloatchannel(
	.param .u32 forwardParametricfloatchannel_param_0,
	.param .u32 forwardParametricfloatchannel_param_1,
	.param .u32 forwardParametricfloatchannel_param_2,
	.param .u32 forwardParametricfloatchannel_param_3,
	.param .f32 forwardParametricfloatchannel_param_4,
	.param .f32 forwardParametricfloatchannel_param_5,
	.param .u64 .ptr .align 1 forwardParametricfloatchannel_param_6,
	.param .u64 .ptr .align 1 forwardParametricfloatchannel_param_7,
	.param .u64 .ptr .align 1 forwardParametricfloatchannel_param_8,
	.param .u32 forwardParametricfloatchannel_param_9,
	.param .u32 forwardParametricfloatchannel_param_10
)
{
	.reg .pred 	%p<22>;
	.reg .b32 	%r<74>;
	.reg .b32 	%f<31>;
	.reg .b64 	%rd<17>;

	ld.param.u32 	%r35, [forwardParametricfloatchannel_param_0];
	ld.param.u32 	%r36, [forwardParametricfloatchannel_param_1];
	ld.param.u32 	%r37, [forwardParametricfloatchannel_param_2];
	ld.param.u32 	%r39, [forwardParametricfloatchannel_param_3];
	ld.param.f32 	%f1, [forwardParametricfloatchannel_param_4];
	ld.param.f32 	%f2, [forwardParametricfloatchannel_param_5];
	ld.param.u64 	%rd5, [forwardParametricfloatchannel_param_6];
	ld.param.u64 	%rd6, [forwardParametricfloatchannel_param_7];
	ld.param.u64 	%rd7, [forwardParametricfloatchannel_param_8];
	ld.param.u32 	%r40, [forwardParametricfloatchannel_param_9];
	ld.param.u32 	%r38, [forwardParametricfloatchannel_param_10];
	cvta.to.global.u64 	%rd1, %rd6;
	cvta.to.global.u64 	%rd2, %rd7;
	cvta.to.global.u64 	%rd3, %rd5;
	mul.lo.s32 	%r41, %r36, %r35;
	mul.lo.s32 	%r42, %r41, %r37;
	mul.lo.s32 	%r1, %r42, %r39;
	mul.lo.s32 	%r2, %r37, %r36;
	setp.lt.s32 	%p1, %r40, 1;
	@%p1 bra 	$L__BB20_10;
	mov.u32 	%r55, %ctaid.x;
	mov.u32 	%r3, %ntid.x;
	mov.u32 	%r56, %tid.x;
	mad.lo.s32 	%r67, %r55, %r3, %r56;
	setp.ge.s32 	%p12, %r67, %r35;
	@%p12 bra 	$L__BB20_19;
	mov.u32 	%r57, %ctaid.y;
	mov.u32 	%r58, %ntid.y;
	mov.u32 	%r59, %tid.y;
	mad.lo.s32 	%r5, %r57, %r58, %r59;
	mov.u32 	%r60, %ctaid.z;
	mov.u32 	%r61, %ntid.z;
	mov.u32 	%r62, %tid.z;
	mad.lo.s32 	%r6, %r60, %r61, %r62;
	mov.u32 	%r63, %nctaid.z;
	mul.lo.s32 	%r7, %r61, %r63;
	mov.u32 	%r64, %nctaid.y;
	mul.lo.s32 	%r8, %r58, %r64;
	mov.u32 	%r65, %nctaid.x;
	mul.lo.s32 	%r9, %r3, %r65;
$L__BB20_3:
	setp.ge.s32 	%p13, %r5, %r36;
	@%p13 bra 	$L__BB20_9;
	mad.lo.s32 	%r11, %r67, %r2, %r1;
	mov.u32 	%r68, %r5;
$L__BB20_5:
	setp.ge.s32 	%p14, %r6, %r37;
	@%p14 bra 	$L__BB20_8;
	mad.lo.s32 	%r66, %r68, %r37, %r11;
	add.s32 	%r69, %r6, %r66;
	mov.u32 	%r70, %r6;
$L__BB20_7:
	setp.gt.s32 	%p15, %r38, 0;
	mul.wide.s32 	%rd12, %r69, 4;
	add.s64 	%rd13, %rd3, %rd12;
	ld.global.f32 	%f17, [%rd13];
	mul.f32 	%f18, %f1, %f17;
	setp.gt.f32 	%p16, %f17, 0f00000000;
	selp.f32 	%f19, 0f3F800000, 0f00000000, %p16;
	setp.le.f32 	%p17, %f17, 0f00000000;
	selp.f32 	%f20, 0f3F800000, 0f00000000, %p17;
	mul.f32 	%f21, %f18, %f20;
	mul.wide.s32 	%rd14, %r70, 4;
	add.s64 	%rd15, %rd2, %rd14;
	ld.global.f32 	%f22, [%rd15];
	mul.f32 	%f23, %f22, %f21;
	fma.rn.f32 	%f24, %f18, %f19, %f23;
	add.s64 	%rd16, %rd1, %rd12;
	ld.global.f32 	%f25, [%rd16];
	fma.rn.f32 	%f26, %f2, %f25, %f24;
	abs.f32 	%f27, %f26;
	setp.nan.f32 	%p18, %f27, %f27;
	selp.f32 	%f28, 0f3F800000, 0f00000000, %p18;
	mul.f32 	%f29, %f26, %f28;
	selp.f32 	%f30, %f26, %f29, %p15;
	st.global.f32 	[%rd16], %f30;
	add.s32 	%r70, %r70, %r7;
	add.s32 	%r69, %r69, %r7;
	setp.lt.s32 	%p19, %r70, %r37;
	@%p19 bra 	$L__BB20_7;
$L__BB20_8:
	add.s32 	%r68, %r68, %r8;
	setp.lt.s32 	%p20, %r68, %r36;
	@%p20 bra 	$L__BB20_5;
$L__BB20_9:
	add.s32 	%r67, %r67, %r9;
	setp.lt.s32 	%p21, %r67, %r35;
	@%p21 bra 	$L__BB20_3;
	bra.uni 	$L__BB20_19;
$L__BB20_10:
	mov.u32 	%r43, %ctaid.x;
	mov.u32 	%r20, %ntid.x;
	mov.u32 	%r44, %tid.x;
	mad.lo.s32 	%r71, %r43, %r20, %r44;
	setp.ge.s32 	%p2, %r71, %r35;
	@%p2 bra 	$L__BB20_19;
	mov.u32 	%r45, %ctaid.y;
	mov.u32 	%r46, %ntid.y;
	mov.u32 	%r47, %tid.y;
	mad.lo.s32 	%r22, %r45, %r46, %r47;
	mov.u32 	%r48, %ctaid.z;
	mov.u32 	%r49, %ntid.z;
	mov.u32 	%r50, %tid.z;
	mad.lo.s32 	%r23, %r48, %r49, %r50;
	mov.u32 	%r51, %nctaid.z;
	mul.lo.s32 	%r24, %r49, %r51;
	mov.u32 	%r52, %nctaid.y;
	mul.lo.s32 	%r25, %r46, %r52;
	mov.u32 	%r53, %nctaid.x;
	mul.lo.s32 	%r26, %r20, %r53;
$L__BB20_12:
	setp.ge.s32 	%p3, %r22, %r36;
	@%p3 bra 	$L__BB20_18;
	mad.lo.s32 	%r28, %r71, %r2, %r1;
	mul.wide.s32 	%rd8, %r71, 4;
	add.s64 	%rd4, %rd2, %rd8;
	mov.u32 	%r72, %r22;
$L__BB20_14:
	setp.ge.s32 	%p4, %r23, %r37;
	@%p4 bra 	$L__BB20_17;
	mad.lo.s32 	%r30, %r72, %r37, %r28;
	mov.u32 	%r73, %r23;
$L__BB20_16:
	setp.gt.s32 	%p5, %r38, 0;
	add.s32 	%r54, %r30, %r73;
	mul.wide.s32 	%rd9, %r54, 4;
	add.s64 	%rd10, %rd3, %rd9;
	ld.global.f32 	%f3, [%rd10];
	mul.f32 	%f4, %f1, %f3;
	setp.gt.f32 	%p6, %f3, 0f00000000;
	selp.f32 	%f5, 0f3F800000, 0f00000000, %p6;
	setp.le.f32 	%p7, %f3, 0f00000000;
	selp.f32 	%f6, 0f3F800000, 0f00000000, %p7;
	mul.f32 	%f7, %f4, %f6;
	ld.global.f32 	%f8, [%rd4];
	mul.f32 	%f9, %f8, %f7;
	fma.rn.f32 	%f10, %f4, %f5, %f9;
	add.s64 	%rd11, %rd1, %rd9;
	ld.global.f32 	%f11, [%rd11];
	fma.rn.f32 	%f12, %f2, %f11, %f10;
	abs.f32 	%f13, %f12;
	setp.nan.f32 	%p8, %f13, %f13;
	selp.f32 	%f14, 0f3F800000, 0f00000000, %p8;
	mul.f32 	%f15, %f12, %f14;
	selp.f32 	%f16, %f12, %f15, %p5;
	st.global.f32 	[%rd11], %f16;
	add.s32 	%r73, %r73, %r24;
	setp.lt.s32 	%p9, %r73, %r37;
	@%p9 bra 	$L__BB20_16;
$L__BB20_17:
	add.s32 	%r72, %r72, %r25;
	setp.lt.s32 	%p10, %r72, %r36;
	@%p10 bra 	$L__BB20_14;
$L__BB20_18:
	add.s32 	%r71, %r71, %r26;
	setp.lt.s32 	%p11, %r71, %r35;
	@%p11 bra 	$L__BB20_12;
$L__BB20_19:
	ret;

}
	// .globl	backwardParametricfloatchannel
.visible .entry backwardParametricfloatchannel(
	.param .u32 backwardParametricfloatchannel_param_0,
	.param .u32 backwardParametricfloatchannel_param_1,
	.param .u32 backwardParametricfloatchannel_param_2,
	.param .u32 backwardParametricfloatchannel_param_3,
	.param .f32 backwardParametricfloatchannel_param_4,
	.param .f32 backwardParametricfloatchannel_param_5,
	.param .u64 .ptr .align 1 backwardParametricfloatchannel_param_6,
	.param .u64 .ptr .align 1 backwardParametricfloatchannel_param_7,
	.param .u64 .ptr .align 1 backwardParametricfloatchannel_param_8,
	.param .u64 .ptr .align 1 backwardParametricfloatchannel_param_9,
	.param .u64 .ptr .align 1 backwardParametricfloatchannel_param_10,
	.param .u32 backwardParametricfloatchannel_param_11,
	.param .u32 backwardParametricfloatchannel_param_12
)
{
	.reg .pred 	%p<20>;
	.reg .b32 	%r<81>;
	.reg .b32 	%f<37>;
	.reg .b64 	%rd<28>;

	ld.param.u32 	%r25, [backwardParametricfloatchannel_param_0];
	ld.param.u32 	%r26, [backwardParametricfloatchannel_param_1];
	ld.param.u32 	%r27, [backwardParametricfloatchannel_param_2];
	ld.param.f32 	%f1, [backwardParametricfloatchannel_param_4];
	ld.param.f32 	%f2, [backwardParametricfloatchannel_param_5];
	ld.param.u64 	%rd6, [backwardParametricfloatchannel_param_6];
	ld.param.u64 	%rd7, [backwardParametricfloatchannel_param_7];
	ld.param.u64 	%rd8, [backwardParametricfloatchannel_param_8];
	ld.param.u64 	%rd9, [backwardParametricfloatchannel_param_9];
	ld.param.u32 	%r29, [backwardParametricfloatchannel_param_11];
	cvta.to.global.u64 	%rd1, %rd7;
	cvta.to.global.u64 	%rd2, %rd9;
	cvta.to.global.u64 	%rd3, %rd6;
	cvta.to.global.u64 	%rd4, %rd8;
	setp.lt.s32 	%p1, %r29, 1;
	@%p1 bra 	$L__BB21_10;
	mov.u32 	%r51, %ctaid.x;
	mov.u32 	%r52, %ntid.x;
	mov.u32 	%r53, %tid.x;
	mad.lo.s32 	%r74, %r51, %r52, %r53;
	setp.ge.s32 	%p11, %r74, %r25;
	@%p11 bra 	$L__BB21_19;
	mov.u32 	%r54, %ntid.z;
	mov.u32 	%r55, %nctaid.z;
	mul.lo.s32 	%r2, %r54, %r55;
	mov.u32 	%r56, %ctaid.y;
	mov.u32 	%r57, %ntid.y;
	mov.u32 	%r58, %tid.y;
	mad.lo.s32 	%r4, %r56, %r57, %r58;
	mov.u32 	%r59, %ctaid.z;
$L__BB21_3:
	setp.ge.s32 	%p12, %r4, %r26;
	@%p12 bra 	$L__BB21_9;
	mov.u32 	%r75, %r4;
$L__BB21_5:
	mov.u32 	%r60, %ntid.z;
	mov.u32 	%r61, %tid.z;
	mad.lo.s32 	%r77, %r59, %r60, %r61;
	setp.ge.s32 	%p13, %r77, %r27;
	@%p13 bra 	$L__BB21_8;
	ld.param.u32 	%r73, [backwardParametricfloatchannel_param_3];
	mul.lo.s32 	%r62, %r27, %r26;
	mul.lo.s32 	%r63, %r26, %r25;
	mul.lo.s32 	%r64, %r63, %r27;
	mul.lo.s32 	%r65, %r64, %r73;
	mad.lo.s32 	%r66, %r74, %r62, %r65;
	mad.lo.s32 	%r67, %r75, %r27, %r66;
	add.s32 	%r76, %r77, %r67;
$L__BB21_7:
	ld.param.u64 	%rd27, [backwardParametricfloatchannel_param_10];
	mul.wide.s32 	%rd18, %r76, 4;
	add.s64 	%rd19, %rd4, %rd18;
	ld.global.f32 	%f20, [%rd19];
	mul.f32 	%f21, %f1, %f20;
	add.s64 	%rd20, %rd3, %rd18;
	ld.global.f32 	%f22, [%rd20];
	setp.gt.f32 	%p14, %f22, 0f00000000;
	selp.f32 	%f23, 0f3F800000, 0f00000000, %p14;
	setp.le.f32 	%p15, %f22, 0f00000000;
	selp.f32 	%f24, 0f3F800000, 0f00000000, %p15;
	mul.wide.s32 	%rd21, %r77, 4;
	add.s64 	%rd22, %rd2, %rd21;
	ld.global.f32 	%f25, [%rd22];
	mul.f32 	%f26, %f25, %f24;
	mul.f32 	%f27, %f1, %f26;
	fma.rn.f32 	%f28, %f21, %f23, %f27;
	add.s64 	%rd23, %rd1, %rd18;
	ld.global.f32 	%f29, [%rd23];
	fma.rn.f32 	%f30, %f2, %f29, %f28;
	st.global.f32 	[%rd23], %f30;
	ld.global.f32 	%f31, [%rd19];
	ld.global.f32 	%f32, [%rd20];
	mul.f32 	%f33, %f31, %f32;
	setp.le.f32 	%p16, %f32, 0f00000000;
	selp.f32 	%f34, 0f3F800000, 0f00000000, %p16;
	mul.f32 	%f35, %f33, %f34;
	cvta.to.global.u64 	%rd24, %rd27;
	add.s64 	%rd25, %rd24, %rd21;
	atom.global.add.f32 	%f36, [%rd25], %f35;
	add.s32 	%r77, %r77, %r2;
	add.s32 	%r76, %r76, %r2;
	setp.lt.s32 	%p17, %r77, %r27;
	@%p17 bra 	$L__BB21_7;
$L__BB21_8:
	mov.u32 	%r68, %ntid.y;
	mov.u32 	%r69, %nctaid.y;
	mad.lo.s32 	%r75, %r68, %r69, %r75;
	setp.lt.s32 	%p18, %r75, %r26;
	@%p18 bra 	$L__BB21_5;
$L__BB21_9:
	mov.u32 	%r70, %ntid.x;
	mov.u32 	%r71, %nctaid.x;
	mad.lo.s32 	%r74, %r70, %r71, %r74;
	setp.lt.s32 	%p19, %r74, %r25;
	@%p19 bra 	$L__BB21_3;
	bra.uni 	$L__BB21_19;
$L__BB21_10:
	mov.u32 	%r30, %ctaid.x;
	mov.u32 	%r31, %ntid.x;
	mov.u32 	%r32, %tid.x;
	mad.lo.s32 	%r78, %r30, %r31, %r32;
	setp.ge.s32 	%p2, %r78, %r25;
	@%p2 bra 	$L__BB21_19;
	mov.u32 	%r33, %ntid.z;
	mov.u32 	%r34, %nctaid.z;
	mul.lo.s32 	%r15, %r33, %r34;
	mov.u32 	%r35, %ctaid.y;
	mov.u32 	%r36, %ntid.y;
	mov.u32 	%r37, %tid.y;
	mad.lo.s32 	%r17, %r35, %r36, %r37;
	mov.u32 	%r38, %ctaid.z;
$L__BB21_12:
	setp.ge.s32 	%p3, %r17, %r26;
	@%p3 bra 	$L__BB21_18;
	mul.wide.s32 	%rd13, %r78, 4;
	add.s64 	%rd14, %rd2, %rd13;
	mov.u32 	%r79, %r17;
$L__BB21_14:
	mov.u32 	%r39, %ntid.z;
	mov.u32 	%r40, %tid.z;
	mad.lo.s32 	%r80, %r38, %r39, %r40;
	setp.ge.s32 	%p4, %r80, %r27;
	@%p4 bra 	$L__BB21_17;
	ld.param.u32 	%r72, [backwardParametricfloatchannel_param_3];
	mul.lo.s32 	%r41, %r27, %r26;
	mul.lo.s32 	%r42, %r26, %r25;
	mul.lo.s32 	%r43, %r42, %r27;
	mul.lo.s32 	%r44, %r43, %r72;
	mad.lo.s32 	%r45, %r78, %r41, %r44;
	mad.lo.s32 	%r20, %r79, %r27, %r45;
$L__BB21_16:
	ld.param.u64 	%rd26, [backwardParametricfloatchannel_param_10];
	add.s32 	%r46, %r20, %r80;
	mul.wide.s32 	%rd10, %r46, 4;
	add.s64 	%rd11, %rd4, %rd10;
	ld.global.f32 	%f3, [%rd11];
	mul.f32 	%f4, %f1, %f3;
	add.s64 	%rd12, %rd3, %rd10;
	ld.global.f32 	%f5, [%rd12];
	setp.gt.f32 	%p5, %f5, 0f00000000;
	selp.f32 	%f6, 0f3F800000, 0f00000000, %p5;
	setp.le.f32 	%p6, %f5, 0f00000000;
	selp.f32 	%f7, 0f3F800000, 0f00000000, %p6;
	ld.global.f32 	%f8, [%rd14];
	mul.f32 	%f9, %f8, %f7;
	mul.f32 	%f10, %f1, %f9;
	fma.rn.f32 	%f11, %f4, %f6, %f10;
	add.s64 	%rd15, %rd1, %rd10;
	ld.global.f32 	%f12, [%rd15];
	fma.rn.f32 	%f13, %f2, %f12, %f11;
	st.global.f32 	[%rd15], %f13;
	ld.global.f32 	%f14, [%rd11];
	ld.global.f32 	%f15, [%rd12];
	mul.f32 	%f16, %f14, %f15;
	setp.le.f32 	%p7, %f15, 0f00000000;
	selp.f32 	%f17, 0f3F800000, 0f00000000, %p7;
	mul.f32 	%f18, %f16, %f17;
	cvta.to.global.u64 	%rd16, %rd26;
	add.s64 	%rd17, %rd16, %rd13;
	atom.global.add.f32 	%f19, [%rd17], %f18;
	add.s32 	%r80, %r80, %r15;
	setp.lt.s32 	%p8, %r80, %r27;
	@%p8 bra 	$L__BB21_16;
$L__BB21_17:
	mov.u32 	%r47, %ntid.y;
	mov.u32 	%r48, %nctaid.y;
	mad.lo.s32 	%r79, %r47, %r48, %r79;
	setp.lt.s32 	%p9, %r79, %r26;
	@%p9 bra 	$L__BB21_14;
$L__BB21_18:
	mov.u32 	%r49, %ntid.x;
	mov.u32 	%r50, %nctaid.x;
	mad.lo.s32 	%r78, %r49, %r50, %r78;
	setp.lt.s32 	%p10, %r78, %r25;
	@%p10 bra 	$L__BB21_12;
$L__BB21_19:
	ret;

}
	// .globl	forwardleakyfloat
.visible .entry forwardleakyfloat(
	.param .u32 forwardleakyfloat_param_0,
	.param .f32 forwardleakyfloat_param_1,
	.param .f32 forwardleakyfloat_param_2,
	.param .u64 .ptr .align 1 forwardleakyfloat_param_3,
	.param .u64 .ptr .align 1 forwardleakyfloat_param_4,
	.param .f32 forwardleakyfloat_param_5,
	.param .u32 forwardleakyfloat_param_6
)
{
	.reg .pred 	%p<4>;
	.reg .b32 	%r<11>;
	.reg .b32 	%f<5>;
	.reg .b64 	%rd<8>;

	ld.param.u32 	%r6, [forwardleakyfloat_param_0];
	ld.param.u64 	%rd3, [forwardleakyfloat_param_3];
	ld.param.u64 	%rd4, [forwardleakyfloat_param_4];
	ld.param.f32 	%f1, [forwardleakyfloat_param_5];
	mov.u32 	%r7, %ctaid.x;
	mov.u32 	%r1, %ntid.x;
	mov.u32 	%r8, %tid.x;
	mad.lo.s32 	%r10, %r7, %r1, %r8;
	setp.ge.s32 	%p1, %r10, %r6;
	@%p1 bra 	$L__BB22_3;
	mov.u32 	%r9, %nctaid.x;
	mul.lo.s32 	%r3, %r1, %r9;
	cvta.to.global.u64 	%rd1, %rd3;
	cvta.to.global.u64 	%rd2, %rd4;
$L__BB22_2:
	mul.wide.s32 	%rd5, %r10, 4;
	add.s64 	%rd6, %rd1, %rd5;
	ld.global.f32 	%f2, [%rd6];
	setp.gt.f32 	%p2, %f2, 0f00000000;
	mul.f32 	%f3, %f1, %f2;
	selp.f32 	%f4, %f2, %f3, %p2;
	add.s64 	%rd7, %rd2, %rd5;
	st.global.f32 	[%rd7], %f4;
	add.s32 	%r10, %r10, %r3;
	setp.lt.s32 	%p3, %r10, %r6;
	@%p3 bra 	$L__BB22_2;
$L__BB22_3:
	ret;

}
	// .globl	backwardleakyfloat
.visible .entry backwardleakyfloat(
	.param .u32 backwardleakyfloat_param_0,
	.param .f32 backwardleakyfloat_param_1,
	.param .f32 backwardleakyfloat_param_2,
	.param .u64 .ptr .align 1 backwardleakyfloat_param_3,
	.param .u64 .ptr .align 1 backwardleakyfloat_param_4,
	.param .u64 .ptr .align 1 backwardleakyfloat_param_5,
	.param .f32 backwardleakyfloat_param_6,
	.param .u32 backwardleakyfloat_param_7
)
{
	.reg .pred 	%p<4>;
	.reg .b32 	%r<11>;
	.reg .b32 	%f<8>;
	.reg .b64 	%rd<15>;

	ld.param.u32 	%r6, [backwardleakyfloat_param_0];
	ld.param.u64 	%rd4, [backwardleakyfloat_param_3];
	ld.param.u64 	%rd5, [backwardleakyfloat_param_4];
	ld.param.u64 	%rd6, [backwardleakyfloat_param_5];
	ld.param.f32 	%f4, [backwardleakyfloat_param_6];
	cvta.to.global.u64 	%rd1, %rd6;
	mov.u32 	%r7, %ctaid.x;
	mov.u32 	%r1, %ntid.x;
	mov.u32 	%r8, %tid.x;
	mad.lo.s32 	%r10, %r7, %r1, %r8;
	setp.ge.s32 	%p1, %r10, %r6;
	@%p1 bra 	$L__BB23_6;
	mov.u32 	%r9, %nctaid.x;
	mul.lo.s32 	%r3, %r1, %r9;
	cvta.to.global.u64 	%rd2, %rd4;
	cvta.to.global.u64 	%rd3, %rd5;
$L__BB23_2:
	mul.wide.s32 	%rd7, %r10, 4;
	add.s64 	%rd8, %rd2, %rd7;
	ld.global.f32 	%f5, [%rd8];
	setp.leu.f32 	%p2, %f5, 0f00000000;
	@%p2 bra 	$L__BB23_4;
	add.s64 	%rd12, %rd1, %rd7;
	ld.global.f32 	%f7, [%rd12];
	bra.uni 	$L__BB23_5;
$L__BB23_4:
	add.s64 	%rd10, %rd1, %rd7;
	ld.global.f32 	%f6, [%rd10];
	mul.f32 	%f7, %f4, %f6;
$L__BB23_5:
	add.s64 	%rd14, %rd3, %rd7;
	st.global.f32 	[%rd14], %f7;
	add.s32 	%r10, %r10, %r3;
	setp.lt.s32 	%p3, %r10, %r6;
	@%p3 bra 	$L__BB23_2;
$L__BB23_6:
	ret;

}
	// .globl	MSELoss
.visible .entry MSELoss(
	.param .u32 MSELoss_param_0,
	.param .u64 .ptr .align 1 MSELoss_param_1,
	.param .u64 .ptr .align 1 MSELoss_param_2,
	.param .u64 .ptr .align 1 MSELoss_param_3,
	.param .u64 .ptr .align 1 MSELoss_param_4
)
{
	.reg .pred 	%p<3>;
	.reg .b32 	%r<11>;
	.reg .b32 	%f<7>;
	.reg .b64 	%rd<13>;

	ld.param.u32 	%r6, [MSELoss_param_0];
	ld.param.u64 	%rd5, [MSELoss_param_1];
	ld.param.u64 	%rd6, [MSELoss_param_2];
	ld.param.u64 	%rd7, [MSELoss_param_3];
	ld.param.u64 	%rd8, [MSELoss_param_4];
	mov.u32 	%r7, %ctaid.x;
	mov.u32 	%r1, %ntid.x;
	mov.u32 	%r8, %tid.x;
	mad.lo.s32 	%r10, %r7, %r1, %r8;
	setp.ge.s32 	%p1, %r10, %r6;
	@%p1 bra 	$L__BB24_3;
	mov.u32 	%r9, %nctaid.x;
	mul.lo.s32 	%r3, %r1, %r9;
	cvta.to.global.u64 	%rd1, %rd7;
	cvta.to.global.u64 	%rd2, %rd6;
	cvta.to.global.u64 	%rd3, %rd5;
	cvta.to.global.u64 	%rd4, %rd8;
$L__BB24_2:
	mul.wide.s32 	%rd9, %r10, 4;
	add.s64 	%rd10, %rd1, %rd9;
	ld.global.f32 	%f1, [%rd10];
	add.s64 	%rd11, %rd2, %rd9;
	ld.global.f32 	%f2, [%rd11];
	sub.f32 	%f3, %f1, %f2;
	add.s64 	%rd12, %rd3, %rd9;
	st.global.f32 	[%rd12], %f3;
	mul.f32 	%f4, %f3, %f3;
	mul.f32 	%f5, %f4, 0f3F000000;
	atom.global.add.f32 	%f6, [%rd4], %f5;
	add.s32 	%r10, %r10, %r3;
	setp.lt.s32 	%p2, %r10, %r6;
	@%p2 bra 	$L__BB24_2;
$L__BB24_3:
	ret;

}


// ===== COMPILED SASS (sm_100) =====

	.target	sm_100

	.elftype	@"ET_EXEC"


//--------------------- .note.nv.tkinfo           --------------------------
	.section	.note.nv.tkinfo,"",@"SHT_NOTE"
	.sectionflags	@"SHF_NOTE_NV_TKINFO"
	.tkinfo
        /*0018*/ 	.word	0x00000002
        /*0030*/ 	.string	""
        /*0030*/ 	.string	"ptxas"
        /*0030*/ 	.string	"Cuda compilation tools, release 13.0, V13.0.88"
        /*0030*/ 	.string	"Build cuda_13.0.r13.0/compiler.36424714_0"
        /*0030*/ 	.string	"-arch sm_100 -m 64 "



//--------------------- .note.nv.cuinfo           --------------------------
	.section	.note.nv.cuinfo,"",@"SHT_NOTE"
	.sectionflags	@"SHF_NOTE_NV_CUINFO"
        /*0018*/ 	.short	0x0002
        /*001a*/ 	.short	0x0064
        /*001c*/ 	.short	0x0082
	.zero		2


//--------------------- .nv.info                  --------------------------
	.section	.nv.info,"",@"SHT_CUDA_INFO"
	.align	4


	//----- nvinfo : EIATTR_REGCOUNT
	.align		4
        /*0000*/ 	.byte	0x04, 0x2f
        /*0002*/ 	.short	(.L_1 - .L_0)
	.align		4
.L_0:
        /*0004*/ 	.word	index@(Transpose)
        /*0008*/ 	.word	0x00000020


	//----- nvinfo : EIATTR_FRAME_SIZE
	.align		4
.L_1:
        /*000c*/ 	.byte	0x04, 0x11
        /*000e*/ 	.short	(.L_3 - .L_2)
	.align		4
.L_2:
        /*0010*/ 	.word	index@(Transpose)
        /*0014*/ 	.word	0x00000000


	//----- nvinfo : EIATTR_REGCOUNT
	.align		4
.L_3:
        /*0018*/ 	.byte	0x04, 0x2f
        /*001a*/ 	.short	(.L_5 - .L_4)
	.align		4
.L_4:
        /*001c*/ 	.word	index@(SwapEveryOther)
        /*0020*/ 	.word	0x00000012


	//----- nvinfo : EIATTR_FRAME_SIZE
	.align		4
.L_5:
        /*0024*/ 	.byte	0x04, 0x11
        /*0026*/ 	.short	(.L_7 - .L_6)
	.align		4
.L_6:
        /*0028*/ 	.word	index@(SwapEveryOther)
        /*002c*/ 	.word	0x00000000


	//----- nvinfo : EIATTR_REGCOUNT
	.align		4
.L_7:
        /*0030*/ 	.byte	0x04, 0x2f
        /*0032*/ 	.short	(.L_9 - .L_8)
	.align		4
.L_8:
        /*0034*/ 	.word	index@(InnerSwapLowerUpper)
        /*0038*/ 	.word	0x00000012


	//----- nvinfo : EIATTR_FRAME_SIZE
	.align		4
.L_9:
        /*003c*/ 	.byte	0x04, 0x11
        /*003e*/ 	.short	(.L_11 - .L_10)
	.align		4
.L_10:
        /*0040*/ 	.word	index@(InnerSwapLowerUpper)
        /*0044*/ 	.word	0x00000000


	//----- nvinfo : EIATTR_REGCOUNT
	.align		4
.L_11:
        /*0048*/ 	.byte	0x04, 0x2f
        /*004a*/ 	.short	(.L_13 - .L_12)
	.align		4
.L_12:
        /*004c*/ 	.word	index@(SwapUpperLower)
        /*0050*/ 	.word	0x00000014


	//----- nvinfo : EIATTR_FRAME_SIZE
	.align		4
.L_13:
        /*0054*/ 	.byte	0x04, 0x11
        /*0056*/ 	.short	(.L_15 - .L_14)
	.align		4
.L_14:
        /*0058*/ 	.word	index@(SwapUpperLower)
        /*005c*/ 	.word	0x00000000


	//----- nvinfo : EIATTR_REGCOUNT
	.align		4
.L_15:
        /*0060*/ 	.byte	0x04, 0x2f
        /*0062*/ 	.short	(.L_17 - .L_16)
	.align		4
.L_16:
        /*0064*/ 	.word	index@(InnerSwapBatch)
        /*0068*/ 	.word	0x00000004


	//----- nvinfo : EIATTR_FRAME_SIZE
	.align		4
.L_17:
        /*006c*/ 	.byte	0x04, 0x11
        /*006e*/ 	.short	(.L_19 - .L_18)
	.align		4
.L_18:
        /*0070*/ 	.word	index@(InnerSwapBatch)
        /*0074*/ 	.word	0x00000000


	//----- nvinfo : EIATTR_REGCOUNT
	.align		4
.L_19:
        /*0078*/ 	.byte	0x04, 0x2f
        /*007a*/ 	.short	(.L_21 - .L_20)
	.align		4
.L_20:
        /*007c*/ 	.word	index@(ShapetoBatch4DNHWC)
        /*0080*/ 	.word	0x0000001b


	//----- nvinfo : EIATTR_FRAME_SIZE
	.align		4
.L_21:
        /*0084*/ 	.byte	0x04, 0x11
        /*0086*/ 	.short	(.L_23 - .L_22)
	.align		4
.L_22:
        /*0088*/ 	.word	index@(ShapetoBatch4DNHWC)
        /*008c*/ 	.word	0x00000000


	//----- nvinfo : EIATTR_REGCOUNT
	.align		4
.L_23:
        /*0090*/ 	.byte	0x04, 0x2f
        /*0092*/ 	.short	(.L_25 - .L_24)
	.align		4
.L_24:
        /*0094*/ 	.word	index@(ShapetoBatch4DNCHW)
        /*0098*/ 	.word	0x0000001c


	//----- nvinfo : EIATTR_FRAME_SIZE
	.align		4
.L_25:
        /*009c*/ 	.byte	0x04, 0x11
        /*009e*/ 	.short	(.L_27 - .L_26)
	.align		4
.L_26:
        /*00a0*/ 	.word	index@(ShapetoBatch4DNCHW)
        /*00a4*/ 	.word	0x00000000


	//----- nvinfo : EIATTR_REGCOUNT
	.align		4
.L_27:
        /*00a8*/ 	.byte	0x04, 0x2f
        /*00aa*/ 	.short	(.L_29 - .L_28)
	.align		4
.L_28:
        /*00ac*/ 	.word	index@(nearestneighborNHWC)
        /*00b0*/ 	.word	0x00000018


	//----- nvinfo : EIATTR_FRAME_SIZE
	.align		4
.L_29:
        /*00b4*/ 	.byte	0x04, 0x11
        /*00b6*/ 	.short	(.L_31 - .L_30)
	.align		4
.L_30:
        /*00b8*/ 	.word	index@(nearestneighborNHWC)
        /*00bc*/ 	.word	0x00000000


	//----- nvinfo : EIATTR_REGCOUNT
	.align		4
.L_31:
        /*00c0*/ 	.byte	0x04, 0x2f
        /*00c2*/ 	.short	(.L_33 - .L_32)
	.align		4
.L_32:
        /*00c4*/ 	.word	index@(nearestneighborv2NCHW)
        /*00c8*/ 	.word	0x0000001d


	//----- nvinfo : EIATTR_FRAME_SIZE
	.align		4
.L_33:
        /*00cc*/ 	.byte	0x04, 0x11
        /*00ce*/ 	.short	(.L_35 - .L_34)
	.align		4
.L_34:
        /*00d0*/ 	.word	index@(nearestneighborv2NCHW)
        /*00d4*/ 	.word	0x00000000


	//----- nvinfo : EIATTR_REGCOUNT
	.align		4
.L_35:
        /*00d8*/ 	.byte	0x04, 0x2f
        /*00da*/ 	.short	(.L_37 - .L_36)
	.align		4
.L_36:
        /*00dc*/ 	.word	index@(nearestneighborv2NCHWAddGradient)
        /*00e0*/ 	.word	0x0000001e


	//----- nvinfo : EIATTR_FRAME_SIZE
	.align		4
.L_37:
        /*00e4*/ 	.byte	0x04, 0x11
        /*00e6*/ 	.short	(.L_39 - .L_38)
	.align		4
.L_38:
        /*00e8*/ 	.word	index@(nearestneighborv2NCHWAddGradient)
        /*00ec*/ 	.word	0x00000000


	//----- nvinfo : EIATTR_REGCOUNT
	.align		4
.L_39:
        /*00f0*/ 	.byte	0x04, 0x2f
        /*00f2*/ 	.short	(.L_41 - .L_40)
	.align		4
.L_40:
        /*00f4*/ 	.word	index@(nearestneighborNCHW)
        /*00f8*/ 	.word	0x00000017


	//----- nvinfo : EIATTR_FRAME_SIZE
	.align		4
.L_41:
        /*00fc*/ 	.byte	0x04, 0x11
        /*00fe*/ 	.short	(.L_43 - .L_42)
	.align		4
.L_42:
        /*0100*/ 	.word	index@(nearestneighborNCHW)
        /*0104*/ 	.word	0x00000000


	//----- nvinfo : EIATTR_REGCOUNT
	.align		4
.L_43:
        /*0108*/ 	.byte	0x04, 0x2f
        /*010a*/ 	.short	(.L_45 - .L_44)
	.align		4
.L_44:
        /*010c*/ 	.word	index@(nearestneighborNCHWBack)
        /*0110*/ 	.word	0x0000001b


	//----- nvinfo : EIATTR_FRAME_SIZE
	.align		4
.L_45:
        /*0114*/ 	.byte	0x04, 0x11
        /*0116*/ 	.short	(.L_47 - .L_46)
	.align		4
.L_46:
        /*0118*/ 	.word	index@(nearestneighborNCHWBack)
        /*011c*/ 	.word	0x00000000


	//----- nvinfo : EIATTR_REGCOUNT
	.align		4
.L_47:
        /*0120*/ 	.byte	0x04, 0x2f
        /*0122*/ 	.short	(.L_49 - .L_48)
	.align		4
.L_48:
        /*0124*/ 	.word	index@(nearestneighborNHWCBack)
        /*0128*/ 	.word	0x0000001a


	//----- nvinfo : EIATTR_FRAME_SIZE
	.align		4
.L_49:
        /*012c*/ 	.byte	0x04, 0x11
        /*012e*/ 	.short	(.L_51 - .L_50)
	.align		4
.L_50:
        /*0130*/ 	.word	index@(nearestneighborNHWCBack)
        /*0134*/ 	.word	0x00000000


	//----- nvinfo : EIATTR_REGCOUNT
	.align		4
.L_51:
        /*0138*/ 	.byte	0x04, 0x2f
        /*013a*/ 	.short	(.L_53 - .L_52)
	.align		4
.L_52:
        /*013c*/ 	.word	index@(adagradfloat)
        /*0140*/ 	.word	0x00000019


	//----- nvinfo : EIATTR_FRAME_SIZE
	.align		4
.L_53:
        /*0144*/ 	.byte	0x04, 0x11
        /*0146*/ 	.short	(.L_55 - .L_54)
	.align		4
.L_54:
        /*0148*/ 	.word	index@($__internal_7_$__cuda_sm3x_div_rn_noftz_f32_slowpath)
        /*014c*/ 	.word	0x00000000


	//----- nvinfo : EIATTR_FRAME_SIZE
	.align		4
.L_55:
        /*0150*/ 	.byte	0x04, 0x11
        /*0152*/ 	.short	(.L_57 - .L_56)
	.align		4
.L_56:
        /*0154*/ 	.word	index@($__internal_6_$__cuda_sm20_sqrt_rn_f32_slowpath)
        /*0158*/ 	.word	0x00000000


	//----- nvinfo : EIATTR_FRAME_SIZE
	.align		4
.L_57:
        /*015c*/ 	.byte	0x04, 0x11
        /*015e*/ 	.short	(.L_59 - .L_58)
	.align		4
.L_58:
        /*0160*/ 	.word	index@(adagradfloat)
        /*0164*/ 	.word	0x00000000


	//----- nvinfo : EIATTR_REGCOUNT
	.align		4
.L_59:
        /*0168*/ 	.byte	0x04, 0x2f
        /*016a*/ 	.short	(.L_61 - .L_60)
	.align		4
.L_60:
        /*016c*/ 	.word	index@(adamfloat)
        /*0170*/ 	.word	0x00000026


	//----- nvinfo : EIATTR_FRAME_SIZE
	.align		4
.L_61:
        /*0174*/ 	.byte	0x04, 0x11
        /*0176*/ 	.short	(.L_63 - .L_62)
	.align		4
.L_62:
        /*0178*/ 	.word	index@($__internal_5_$__cuda_sm3x_div_rn_noftz_f32_slowpath)
        /*017c*/ 	.word	0x00000000


	//----- nvinfo : EIATTR_FRAME_SIZE
	.align		4
.L_63:
        /*0180*/ 	.byte	0x04, 0x11
        /*0182*/ 	.short	(.L_65 - .L_64)
	.align		4
.L_64:
        /*0184*/ 	.word	index@($__internal_4_$__cuda_sm20_sqrt_rn_f32_slowpath)
        /*0188*/ 	.word	0x00000000


	//----- nvinfo : EIATTR_FRAME_SIZE
	.align		4
.L_65:
        /*018c*/ 	.byte	0x04, 0x11
        /*018e*/ 	.short	(.L_67 - .L_66)
	.align		4
.L_66:
        /*0190*/ 	.word	index@($__internal_3_$__cuda_sm20_div_rn_f64_full)
        /*0194*/ 	.word	0x00000000


	//----- nvinfo : EIATTR_FRAME_SIZE
	.align		4
.L_67:
        /*0198*/ 	.byte	0x04, 0x11
        /*019a*/ 	.short	(.L_69 - .L_68)
	.align		4
.L_68:
        /*019c*/ 	.word	index@(adamfloat)
        /*01a0*/ 	.word	0x00000000


	//----- nvinfo : EIATTR_REGCOUNT
	.align		4
.L_69:
        /*01a4*/ 	.byte	0x04, 0x2f
        /*01a6*/ 	.short	(.L_71 - .L_70)
	.align		4
.L_70:
        /*01a8*/ 	.word	index@(adadeltafloat)
        /*01ac*/ 	.word	0x00000019


	//----- nvinfo : EIATTR_FRAME_SIZE
	.align		4
.L_71:
        /*01b0*/ 	.byte	0x04, 0x11
        /*01b2*/ 	.short	(.L_73 - .L_72)
	.align		4
.L_72:
        /*01b4*/ 	.word	index@($__internal_2_$__cuda_sm3x_div_rn_noftz_f32_slowpath)
        /*01b8*/ 	.word	0x00000000


	//----- nvinfo : EIATTR_FRAME_SIZE
	.align		4
.L_73:
        /*01bc*/ 	.byte	0x04, 0x11
        /*01be*/ 	.short	(.L_75 - .L_74)
	.align		4
.L_74:
        /*01c0*/ 	.word	index@($__internal_1_$__cuda_sm20_sqrt_rn_f32_slowpath)
        /*01c4*/ 	.word	0x00000000


	//----- nvinfo : EIATTR_FRAME_SIZE
	.align		4
.L_75:
        /*01c8*/ 	.byte	0x04, 0x11
        /*01ca*/ 	.short	(.L_77 - .L_76)
	.align		4
.L_76:
        /*01cc*/ 	.word	index@(adadeltafloat)
        /*01d0*/ 	.word	0x00000000


	//----- nvinfo : EIATTR_REGCOUNT
	.align		4
.L_77:
        /*01d4*/ 	.byte	0x04, 0x2f
        /*01d6*/ 	.short	(.L_79 - .L_78)
	.align		4
.L_78:
        /*01d8*/ 	.word	index@(Segment1stDim)
        /*01dc*/ 	.word	0x0000000a


	//----- nvinfo : EIATTR_FRAME_SIZE
	.align		4
.L_79:
        /*01e0*/ 	.byte	0x04, 0x11
        /*01e2*/ 	.short	(.L_81 - .L_80)
	.align		4
.L_80:
        /*01e4*/ 	.word	index@(Segment1stDim)
        /*01e8*/ 	.word	0x00000000


	//----- nvinfo : EIATTR_REGCOUNT
	.align		4
.L_81:
        /*01ec*/ 	.byte	0x04, 0x2f
        /*01ee*/ 	.short	(.L_83 - .L_82)
	.align		4
.L_82:
        /*01f0*/ 	.word	index@(l1l2regularizationfloat)
        /*01f4*/ 	.word	0x0000001c


	//----- nvinfo : EIATTR_FRAME_SIZE
	.align		4
.L_83:
        /*01f8*/ 	.byte	0x04, 0x11
        /*01fa*/ 	.short	(.L_85 - .L_84)
	.align		4
.L_84:
        /*01fc*/ 	.word	index@($__internal_0_$__cuda_sm3x_div_rn_noftz_f32_slowpath)
        /*0200*/ 	.word	0x00000000


	//----- nvinfo : EIATTR_FRAME_SIZE
	.align		4
.L_85:
        /*0204*/ 	.byte	0x04, 0x11
        /*0206*/ 	.short	(.L_87 - .L_86)
	.align		4
.L_86:
        /*0208*/ 	.word	index@(l1l2regularizationfloat)
        /*020c*/ 	.word	0x00000000


	//----- nvinfo : EIATTR_REGCOUNT
	.align		4
.L_87:
        /*0210*/ 	.byte	0x04, 0x2f
        /*0212*/ 	.short	(.L_89 - .L_88)
	.align		4
.L_88:
        /*0214*/ 	.word	index@(AdvanceThreshRandomReluForward)
        /*0218*/ 	.word	0x00000016


	//----- nvinfo : EIATTR_FRAME_SIZE
	.align		4
.L_89:
        /*021c*/ 	.byte	0x04, 0x11
        /*021e*/ 	.short	(.L_91 - .L_90)
	.align		4
.L_90:
        /*0220*/ 	.word	index@(AdvanceThreshRandomReluForward)
        /*0224*/ 	.word	0x00000000


	//----- nvinfo : EIATTR_REGCOUNT
	.align		4
.L_91:
        /*0228*/ 	.byte	0x04, 0x2f
        /*022a*/ 	.short	(.L_93 - .L_92)
	.align		4
.L_92:
        /*022c*/ 	.word	index@(AdvanceThreshRandomReluBackward)
        /*0230*/ 	.word	0x00000018


	//----- nvinfo : EIATTR_FRAME_SIZE
	.align		4
.L_93:
        /*0234*/ 	.byte	0x04, 0x11
        /*0236*/ 	.short	(.L_95 - .L_94)
	.align		4
.L_94:
        /*0238*/ 	.word	index@(AdvanceThreshRandomReluBackward)
        /*023c*/ 	.word	0x00000000


	//----- nvinfo : EIATTR_REGCOUNT
	.align		4
.L_95:
        /*0240*/ 	.byte	0x04, 0x2f
        /*0242*/ 	.short	(.L_97 - .L_96)
	.align		4
.L_96:
        /*0244*/ 	.word	index@(forwardParametricfloatchannel)
        /*0248*/ 	.word	0x00000020


	//----- nvinfo : EIATTR_FRAME_SIZE
	.align		4
.L_97:
        /*024c*/ 	.byte	0x04, 0x11
        /*024e*/ 	.short	(.L_99 - .L_98)
	.align		4
.L_98:
        /*0250*/ 	.word	index@(forwardParametricfloatchannel)
        /*0254*/ 	.word	0x00000000


	//----- nvinfo : EIATTR_REGCOUNT
	.align		4
.L_99:
        /*0258*/ 	.byte	0x04, 0x2f
        /*025a*/ 	.short	(.L_101 - .L_100)
	.align		4
.L_100:
        /*025c*/ 	.word	index@(backwardParametricfloatchannel)
        /*0260*/ 	.word	0x00000020


	//----- nvinfo : EIATTR_FRAME_SIZE
	.align		4
.L_101:
        /*0264*/ 	.byte	0x04, 0x11
        /*0266*/ 	.short	(.L_103 - .L_102)
	.align		4
.L_102:
        /*0268*/ 	.word	index@(backwardParametricfloatchannel)
        /*026c*/ 	.word	0x00000000


	//----- nvinfo : EIATTR_REGCOUNT
	.align		4
.L_103:
        /*0270*/ 	.byte	0x04, 0x2f
        /*0272*/ 	.short	(.L_105 - .L_104)
	.align		4
.L_104:
        /*0274*/ 	.word	index@(forwardleakyfloat)
        /*0278*/ 	.word	0x00000010


	//----- nvinfo : EIATTR_FRAME_SIZE
	.align		4
.L_105:
        /*027c*/ 	.byte	0x04, 0x11
        /*027e*/ 	.short	(.L_107 - .L_106)
	.align		4
.L_106:
        /*0280*/ 	.word	index@(forwardleakyfloat)
        /*0284*/ 	.word	0x00000000


	//----- nvinfo : EIATTR_REGCOUNT
	.align		4
.L_107:
        /*0288*/ 	.byte	0x04, 0x2f
        /*028a*/ 	.short	(.L_109 - .L_108)
	.align		4
.L_108:
        /*028c*/ 	.word	index@(backwardleakyfloat)
        /*0290*/ 	.word	0x00000014


	//----- nvinfo : EIATTR_FRAME_SIZE
	.align		4
.L_109:
        /*0294*/ 	.byte	0x04, 0x11
        /*0296*/ 	.short	(.L_111 - .L_110)
	.align		4
.L_110:
        /*0298*/ 	.word	index@(backwardleakyfloat)
        /*029c*/ 	.word	0x00000000


	//----- nvinfo : EIATTR_REGCOUNT
	.align		4
.L_111:
        /*02a0*/ 	.byte	0x04, 0x2f
        /*02a2*/ 	.short	(.L_113 - .L_112)
	.align		4
.L_112:
        /*02a4*/ 	.word	index@(MSELoss)
        /*02a8*/ 	.word	0x00000018


	//----- nvinfo : EIATTR_FRAME_SIZE
	.align		4
.L_113:
        /*02ac*/ 	.byte	0x04, 0x11
        /*02ae*/ 	.short	(.L_115 - .L_114)
	.align		4
.L_114:
        /*02b0*/ 	.word	index@(MSELoss)
        /*02b4*/ 	.word	0x00000000


	//----- nvinfo : EIATTR_MIN_STACK_SIZE
	.align		4
.L_115:
        /*02b8*/ 	.byte	0x04, 0x12
        /*02ba*/ 	.short	(.L_117 - .L_116)
	.align		4
.L_116:
        /*02bc*/ 	.word	index@(MSELoss)
        /*02c0*/ 	.word	0x00000000


	//----- nvinfo : EIATTR_MIN_STACK_SIZE
	.align		4
.L_117:
        /*02c4*/ 	.byte	0x04, 0x12
        /*02c6*/ 	.short	(.L_119 - .L_118)
	.align		4
.L_118:
        /*02c8*/ 	.word	index@(backwardleakyfloat)
        /*02cc*/ 	.word	0x00000000


	//----- nvinfo : EIATTR_MIN_STACK_SIZE
	.align		4
.L_119:
        /*02d0*/ 	.byte	0x04, 0x12
        /*02d2*/ 	.short	(.L_121 - .L_120)
	.align		4
.L_120:
        /*02d4*/ 	.word	index@(forwardleakyfloat)
        /*02d8*/ 	.word	0x00000000


	//----- nvinfo : EIATTR_MIN_STACK_SIZE
	.align		4
.L_121:
        /*02dc*/ 	.byte	0x04, 0x12
        /*02de*/ 	.short	(.L_123 - .L_122)
	.align		4
.L_122:
        /*02e0*/ 	.word	index@(backwardParametricfloatchannel)
        /*02e4*/ 	.word	0x00000000


	//----- nvinfo : EIATTR_MIN_STACK_SIZE
	.align		4
.L_123:
        /*02e8*/ 	.byte	0x04, 0x12
        /*02ea*/ 	.short	(.L_125 - .L_124)
	.align		4
.L_124:
        /*02ec*/ 	.word	index@(forwardParametricfloatchannel)
        /*02f0*/ 	.word	0x00000000


	//----- nvinfo : EIATTR_MIN_STACK_SIZE
	.align		4
.L_125:
        /*02f4*/ 	.byte	0x04, 0x12
        /*02f6*/ 	.short	(.L_127 - .L_126)
	.align		4
.L_126:
        /*02f8*/ 	.word	index@(AdvanceThreshRandomReluBackward)
        /*02fc*/ 	.word	0x00000000


	//----- nvinfo : EIATTR_MIN_STACK_SIZE
	.align		4
.L_127:
        /*0300*/ 	.byte	0x04, 0x12
        /*0302*/ 	.short	(.L_129 - .L_128)
	.align		4
.L_128:
        /*0304*/ 	.word	index@(AdvanceThreshRandomReluForward)
        /*0308*/ 	.word	0x00000000


	//----- nvinfo : EIATTR_MIN_STACK_SIZE
	.align		4
.L_129:
        /*030c*/ 	.byte	0x04, 0x12
        /*030e*/ 	.short	(.L_131 - .L_130)
	.align		4
.L_130:
        /*0310*/ 	.word	index@(l1l2regularizationfloat)
        /*0314*/ 	.word	0x00000000


	//----- nvinfo : EIATTR_MIN_STACK_SIZE
	.align		4
.L_131:
        /*0318*/ 	.byte	0x04, 0x12
        /*031a*/ 	.short	(.L_133 - .L_132)
	.align		4
.L_132:
        /*031c*/ 	.word	index@(Segment1stDim)
        /*0320*/ 	.word	0x00000000


	//----- nvinfo : EIATTR_MIN_STACK_SIZE
	.align		4
.L_133:
        /*0324*/ 	.byte	0x04, 0x12
        /*0326*/ 	.short	(.L_135 - .L_134)
	.align		4
.L_134:
        /*0328*/ 	.word	index@(adadeltafloat)
        /*032c*/ 	.word	0x00000000


	//----- nvinfo : EIATTR_MIN_STACK_SIZE
	.align		4
.L_135:
        /*0330*/ 	.byte	0x04, 0x12
        /*0332*/ 	.short	(.L_137 - .L_136)
	.align		4
.L_136:
        /*0334*/ 	.word	index@(adamfloat)
        /*0338*/ 	.word	0x00000000


	//----- nvinfo : EIATTR_MIN_STACK_SIZE
	.align		4
.L_137:
        /*033c*/ 	.byte	0x04, 0x12
        /*033e*/ 	.short	(.L_139 - .L_138)
	.align		4
.L_138:
        /*0340*/ 	.word	index@(adagradfloat)
        /*0344*/ 	.word	0x00000000


	//----- nvinfo : EIATTR_MIN_STACK_SIZE
	.align		4
.L_139:
        /*0348*/ 	.byte	0x04, 0x12
        /*034a*/ 	.short	(.L_141 - .L_140)
	.align		4
.L_140:
        /*034c*/ 	.word	index@(nearestneighborNHWCBack)
        /*0350*/ 	.word	0x00000000


	//----- nvinfo : EIATTR_MIN_STACK_SIZE
	.align		4
.L_141:
        /*0354*/ 	.byte	0x04, 0x12
        /*0356*/ 	.short	(.L_143 - .L_142)
	.align		4
.L_142:
        /*0358*/ 	.word	index@(nearestneighborNCHWBack)
        /*035c*/ 	.word	0x00000000


	//----- nvinfo : EIATTR_MIN_STACK_SIZE
	.align		4
.L_143:
        /*0360*/ 	.byte	0x04, 0x12
        /*0362*/ 	.short	(.L_145 - .L_144)
	.align		4
.L_144:
        /*0364*/ 	.word	index@(nearestneighborNCHW)
        /*0368*/ 	.word	0x00000000


	//----- nvinfo : EIATTR_MIN_STACK_SIZE
	.align		4
.L_145:
        /*036c*/ 	.byte	0x04, 0x12
        /*036e*/ 	.short	(.L_147 - .L_146)
	.align		4
.L_146:
        /*0370*/ 	.word	index@(nearestneighborv2NCHWAddGradient)
        /*0374*/ 	.word	0x00000000


	//----- nvinfo : EIATTR_MIN_STACK_SIZE
	.align		4
.L_147:
        /*0378*/ 	.byte	0x04, 0x12
        /*037a*/ 	.short	(.L_149 - .L_148)
	.align		4
.L_148:
        /*037c*/ 	.word	index@(nearestneighborv2NCHW)
        /*0380*/ 	.word	0x00000000


	//----- nvinfo : EIATTR_MIN_STACK_SIZE
	.align		4
.L_149:
        /*0384*/ 	.byte	0x04, 0x12
        /*0386*/ 	.short	(.L_151 - .L_150)
	.align		4
.L_150:
        /*0388*/ 	.word	index@(nearestneighborNHWC)
        /*038c*/ 	.word	0x00000000


	//----- nvinfo : EIATTR_MIN_STACK_SIZE
	.align		4
.L_151:
        /*0390*/ 	.byte	0x04, 0x12
        /*0392*/ 	.short	(.L_153 - .L_152)
	.align		4
.L_152:
        /*0394*/ 	.word	index@(ShapetoBatch4DNCHW)
        /*0398*/ 	.word	0x00000000


	//----- nvinfo : EIATTR_MIN_STACK_SIZE
	.align		4
.L_153:
        /*039c*/ 	.byte	0x04, 0x12
        /*039e*/ 	.short	(.L_155 - .L_154)
	.align		4
.L_154:
        /*03a0*/ 	.word	index@(ShapetoBatch4DNHWC)
        /*03a4*/ 	.word	0x00000000


	//----- nvinfo : EIATTR_MIN_STACK_SIZE
	.align		4
.L_155:
        /*03a8*/ 	.byte	0x04, 0x12
        /*03aa*/ 	.short	(.L_157 - .L_156)
	.align		4
.L_156:
        /*03ac*/ 	.word	index@(InnerSwapBatch)
        /*03b0*/ 	.word	0x00000000


	//----- nvinfo : EIATTR_MIN_STACK_SIZE
	.align		4
.L_157:
        /*03b4*/ 	.byte	0x04, 0x12
        /*03b6*/ 	.short	(.L_159 - .L_158)
	.align		4
.L_158:
        /*03b8*/ 	.word	index@(SwapUpperLower)
        /*03bc*/ 	.word	0x00000000


	//----- nvinfo : EIATTR_MIN_STACK_SIZE
	.align		4
.L_159:
        /*03c0*/ 	.byte	0x04, 0x12
        /*03c2*/ 	.short	(.L_161 - .L_160)
	.align		4
.L_160:
        /*03c4*/ 	.word	index@(InnerSwapLowerUpper)
        /*03c8*/ 	.word	0x00000000


	//----- nvinfo : EIATTR_MIN_STACK_SIZE
	.align		4
.L_161:
        /*03cc*/ 	.byte	0x04, 0x12
        /*03ce*/ 	.short	(.L_163 - .L_162)
	.align		4
.L_162:
        /*03d0*/ 	.word	index@(SwapEveryOther)
        /*03d4*/ 	.word	0x00000000


	//----- nvinfo : EIATTR_MIN_STACK_SIZE
	.align		4
.L_163:
        /*03d8*/ 	.byte	0x04, 0x12
        /*03da*/ 	.short	(.L_165 - .L_164)
	.align		4
.L_164:
        /*03dc*/ 	.word	index@(Transpose)
        /*03e0*/ 	.word	0x00000000
.L_165:


//--------------------- .nv.compat                --------------------------
	.section	.nv.compat,"",@"SHT_CUDA_COMPAT_INFO"
	.align	4
        /*0000*/ 	.byte	0x02, 0x09, 0x00, 0x00, 0x02, 0x02, 0x01, 0x00, 0x02, 0x05, 0x05, 0x00, 0x03, 0x07, 0x01, 0x01
        /*0010*/ 	.byte	0x02, 0x03, 0x00, 0x00, 0x02, 0x06, 0x01, 0x00, 0x04, 0x0b, 0x08, 0x00, 0x01, 0x00, 0x00, 0x00
        /*0020*/ 	.byte	0x00, 0x00, 0x00, 0x00


//--------------------- .nv.info.MSELoss          --------------------------
	.section	.nv.info.MSELoss,"",@"SHT_CUDA_INFO"
	.sectionflags	@""
	.align	4


	//----- nvinfo : EIATTR_CUDA_API_VERSION
	.align		4
        /*0000*/ 	.byte	0x04, 0x37
        /*0002*/ 	.short	(.L_167 - .L_166)
.L_166:
        /*0004*/ 	.word	0x00000082


	//----- nvinfo : EIATTR_KPARAM_INFO
	.align		4
.L_167:
        /*0008*/ 	.byte	0x04, 0x17
        /*000a*/ 	.short	(.L_169 - .L_168)
.L_168:
        /*000c*/ 	.word	0x00000000
        /*0010*/ 	.short	0x0004
        /*0012*/ 	.short	0x0020
        /*0014*/ 	.byte	0x00, 0xf5, 0x21, 0x00


	//----- nvinfo : EIATTR_KPARAM_INFO
	.align		4
.L_169:
        /*0018*/ 	.byte	0x04, 0x17
        /*001a*/ 	.short	(.L_171 - .L_170)
.L_170:
        /*001c*/ 	.word	0x00000000
        /*0020*/ 	.short	0x0003
        /*0022*/ 	.short	0x0018
        /*0024*/ 	.byte	0x00, 0xf5, 0x21, 0x00


	//----- nvinfo : EIATTR_KPARAM_INFO
	.align		4
.L_171:
        /*0028*/ 	.byte	0x04, 0x17
        /*002a*/ 	.short	(.L_173 - .L_172)
.L_172:
        /*002c*/ 	.word	0x00000000
        /*0030*/ 	.short	0x0002
        /*0032*/ 	.short	0x0010
        /*0034*/ 	.byte	0x00, 0xf5, 0x21, 0x00


	//----- nvinfo : EIATTR_KPARAM_INFO
	.align		4
.L_173:
        /*0038*/ 	.byte	0x04, 0x17
        /*003a*/ 	.short	(.L_175 - .L_174)
.L_174:
        /*003c*/ 	.word	0x00000000
        /*0040*/ 	.short	0x0001
        /*0042*/ 	.short	0x0008
        /*0044*/ 	.byte	0x00, 0xf5, 0x21, 0x00


	//----- nvinfo : EIATTR_KPARAM_INFO
	.align		4
.L_175:
        /*0048*/ 	.byte	0x04, 0x17
        /*004a*/ 	.short	(.L_177 - .L_176)
.L_176:
        /*004c*/ 	.word	0x00000000
        /*0050*/ 	.short	0x0000
        /*0052*/ 	.short	0x0000
        /*0054*/ 	.byte	0x00, 0xf0, 0x11, 0x00


	//----- nvinfo : EIATTR_SPARSE_MMA_MASK
	.align		4
.L_177:
        /*0058*/ 	.byte	0x03, 0x50
        /*005a*/ 	.short	0x0000


	//----- nvinfo : EIATTR_MAXREG_COUNT
	.align		4
        /*005c*/ 	.byte	0x03, 0x1b
        /*005e*/ 	.short	0x00ff


	//----- nvinfo : EIATTR_MERCURY_ISA_VERSION
	.align		4
        /*0060*/ 	.byte	0x03, 0x5f
        /*0062*/ 	.short	0x0101


	//----- nvinfo : EIATTR_VRC_CTA_INIT_COUNT
	.align		4
        /*0064*/ 	.byte	0x02, 0x4a
	.zero		1
	.zero		1


	//----- nvinfo : EIATTR_EXIT_INSTR_OFFSETS
	.align		4
        /*0068*/ 	.byte	0x04, 0x1c
        /*006a*/ 	.short	(.L_179 - .L_178)


	//   ....[0]....
.L_178:
        /*006c*/ 	.word	0x00000070


	//   ....[1]....
        /*0070*/ 	.word	0x000001b0


	//----- nvinfo : EIATTR_CRS_STACK_SIZE
	.align		4
.L_179:
        /*0074*/ 	.byte	0x04, 0x1e
        /*0076*/ 	.short	(.L_181 - .L_180)
.L_180:
        /*0078*/ 	.word	0x00000000


	//----- nvinfo : EIATTR_CBANK_PARAM_SIZE
	.align		4
.L_181:
        /*007c*/ 	.byte	0x03, 0x19
        /*007e*/ 	.short	0x0028


	//----- nvinfo : EIATTR_PARAM_CBANK
	.align		4
        /*0080*/ 	.byte	0x04, 0x0a
        /*0082*/ 	.short	(.L_183 - .L_182)
	.align		4
.L_182:
        /*0084*/ 	.word	index@(.nv.constant0.MSELoss)
        /*0088*/ 	.short	0x0380
        /*008a*/ 	.short	0x0028


	//----- nvinfo : EIATTR_SW_WAR
	.align		4
.L_183:
        /*008c*/ 	.byte	0x04, 0x36
        /*008e*/ 	.short	(.L_185 - .L_184)
.L_184:
        /*0090*/ 	.word	0x00000008
.L_185:


//--------------------- .nv.info.backwardleakyfloat --------------------------
	.section	.nv.info.backwardleakyfloat,"",@"SHT_CUDA_INFO"
	.sectionflags	@""
	.align	4


	//----- nvinfo : EIATTR_CUDA_API_VERSION
	.align		4
        /*0000*/ 	.byte	0x04, 0x37
        /*0002*/ 	.short	(.L_187 - .L_186)
.L_186:
        /*0004*/ 	.word	0x00000082


	//----- nvinfo : EIATTR_KPARAM_INFO
	.align		4
.L_187:
        /*0008*/ 	.byte	0x04, 0x17
        /*000a*/ 	.short	(.L_189 - .L_188)
.L_188:
        /*000c*/ 	.word	0x00000000
        /*0010*/ 	.short	0x0007
        /*0012*/ 	.short	0x002c
        /*0014*/ 	.byte	0x00, 0xf0, 0x11, 0x00


	//----- nvinfo : EIATTR_KPARAM_INFO
	.align		4
.L_189:
        /*0018*/ 	.byte	0x04, 0x17
        /*001a*/ 	.short	(.L_191 - .L_190)
.L_190:
        /*001c*/ 	.word	0x00000000
        /*0020*/ 	.short	0x0006
        /*0022*/ 	.short	0x0028
        /*0024*/ 	.byte	0x00, 0xf0, 0x11, 0x00


	//----- nvinfo : EIATTR_KPARAM_INFO
	.align		4
.L_191:
        /*0028*/ 	.byte	0x04, 0x17
        /*002a*/ 	.short	(.L_193 - .L_192)
.L_192:
        /*002c*/ 	.word	0x00000000
        /*0030*/ 	.short	0x0005
        /*0032*/ 	.short	0x0020
        /*0034*/ 	.byte	0x00, 0xf5, 0x21, 0x00


	//----- nvinfo : EIATTR_KPARAM_INFO
	.align		4
.L_193:
        /*0038*/ 	.byte	0x04, 0x17
        /*003a*/ 	.short	(.L_195 - .L_194)
.L_194:
        /*003c*/ 	.word	0x00000000
        /*0040*/ 	.short	0x0004
        /*0042*/ 	.short	0x0018
        /*0044*/ 	.byte	0x00, 0xf5, 0x21, 0x00


	//----- nvinfo : EIATTR_KPARAM_INFO
	.align		4
.L_195:
        /*0048*/ 	.byte	0x04, 0x17
        /*004a*/ 	.short	(.L_197 - .L_196)
.L_196:
        /*004c*/ 	.word	0x00000000
        /*0050*/ 	.short	0x0003
        /*0052*/ 	.short	0x0010
        /*0054*/ 	.byte	0x00, 0xf5, 0x21, 0x00


	//----- nvinfo : EIATTR_KPARAM_INFO
	.align		4
.L_197:
        /*0058*/ 	.byte	0x04, 0x17
        /*005a*/ 	.short	(.L_199 - .L_198)
.L_198:
        /*005c*/ 	.word	0x00000000
        /*0060*/ 	.short	0x0002
        /*0062*/ 	.short	0x0008
        /*0064*/ 	.byte	0x00, 0xf0, 0x11, 0x00


	//----- nvinfo : EIATTR_KPARAM_INFO
	.align		4
.L_199:
        /*0068*/ 	.byte	0x04, 0x17
        /*006a*/ 	.short	(.L_201 - .L_200)
.L_200:
        /*006c*/ 	.word	0x00000000
        /*0070*/ 	.short	0x0001
        /*0072*/ 	.short	0x0004
        /*0074*/ 	.byte	0x00, 0xf0, 0x11, 0x00


	//----- nvinfo : EIATTR_KPARAM_INFO
	.align		4
.L_201:
        /*0078*/ 	.byte	0x04, 0x17
        /*007a*/ 	.short	(.L_203 - .L_202)
.L_202:
        /*007c*/ 	.word	0x00000000
        /*0080*/ 	.short	0x0000
        /*0082*/ 	.short	0x0000
        /*0084*/ 	.byte	0x00, 0xf0, 0x11, 0x00


	//----- nvinfo : EIATTR_SPARSE_MMA_MASK
	.align		4
.L_203:
        /*0088*/ 	.byte	0x03, 0x50
        /*008a*/ 	.short	0x0000


	//----- nvinfo : EIATTR_MAXREG_COUNT
	.align		4
        /*008c*/ 	.byte	0x03, 0x1b
        /*008e*/ 	.short	0x00ff


	//----- nvinfo : EIATTR_MERCURY_ISA_VERSION
	.align		4
        /*0090*/ 	.byte	0x03, 0x5f
        /*0092*/ 	.short	0x0101


	//----- nvinfo : EIATTR_VRC_CTA_INIT_COUNT
	.align		4
        /*0094*/ 	.byte	0x02, 0x4a
	.zero		1
	.zero		1


	//----- nvinfo : EIATTR_EXIT_INSTR_OFFSETS
	.align		4
        /*0098*/ 	.byte	0x04, 0x1c
        /*009a*/ 	.short	(.L_205 - .L_204)


	//   ....[0]....
.L_204:
        /*009c*/ 	.word	0x00000070


	//   ....[1]....
        /*00a0*/ 	.word	0x000001b0


	//----- nvinfo : EIATTR_CRS_STACK_SIZE
	.align		4
.L_205:
        /*00a4*/ 	.byte	0x04, 0x1e
        /*00a6*/ 	.short	(.L_207 - .L_206)
.L_206:
        /*00a8*/ 	.word	0x00000000


	//----- nvinfo : EIATTR_CBANK_PARAM_SIZE
	.align		4
.L_207:
        /*00ac*/ 	.byte	0x03, 0x19
        /*00ae*/ 	.short	0x0030


	//----- nvinfo : EIATTR_PARAM_CBANK
	.align		4
        /*00b0*/ 	.byte	0x04, 0x0a
        /*00b2*/ 	.short	(.L_209 - .L_208)
	.align		4
.L_208:
        /*00b4*/ 	.word	index@(.nv.constant0.backwardleakyfloat)
        /*00b8*/ 	.short	0x0380
        /*00ba*/ 	.short	0x0030


	//----- nvinfo : EIATTR_SW_WAR
	.align		4
.L_209:
        /*00bc*/ 	.byte	0x04, 0x36
        /*00be*/ 	.short	(.L_211 - .L_210)
.L_210:
        /*00c0*/ 	.word	0x00000008
.L_211:


//--------------------- .nv.info.forwardleakyfloat --------------------------
	.section	.nv.info.forwardleakyfloat,"",@"SHT_CUDA_INFO"
	.sectionflags	@""
	.align	4


	//----- nvinfo : EIATTR_CUDA_API_VERSION
	.align		4
        /*0000*/ 	.byte	0x04, 0x37
        /*0002*/ 	.short	(.L_213 - .L_212)
.L_212:
        /*0004*/ 	.word	0x00000082


	//----- nvinfo : EIATTR_KPARAM_INFO
	.align		4
.L_213:
        /*0008*/ 	.byte	0x04, 0x17
        /*000a*/ 	.short	(.L_215 - .L_214)
.L_214:
        /*000c*/ 	.word	0x00000000
        /*0010*/ 	.short	0x0006
        /*0012*/ 	.short	0x0024
        /*0014*/ 	.byte	0x00, 0xf0, 0x11, 0x00


	//----- nvinfo : EIATTR_KPARAM_INFO
	.align		4
.L_215:
        /*0018*/ 	.byte	0x04, 0x17
        /*001a*/ 	.short	(.L_217 - .L_216)
.L_216:
        /*001c*/ 	.word	0x00000000
        /*0020*/ 	.short	0x0005
        /*0022*/ 	.short	0x0020
        /*0024*/ 	.byte	0x00, 0xf0, 0x11, 0x00


	//----- nvinfo : EIATTR_KPARAM_INFO
	.align		4
.L_217:
        /*0028*/ 	.byte	0x04, 0x17
        /*002a*/ 	.short	(.L_219 - .L_218)
.L_218:
        /*002c*/ 	.word	0x00000000
        /*0030*/ 	.short	0x0004
        /*0032*/ 	.short	0x0018
        /*0034*/ 	.byte	0x00, 0xf5, 0x21, 0x00


	//----- nvinfo : EIATTR_KPARAM_INFO
	.align		4
.L_219:
        /*0038*/ 	.byte	0x04, 0x17
        /*003a*/ 	.short	(.L_221 - .L_220)
.L_220:
        /*003c*/ 	.word	0x00000000
        /*0040*/ 	.short	0x0003
        /*0042*/ 	.short	0x0010
        /*0044*/ 	.byte	0x00, 0xf5, 0x21, 0x00


	//----- nvinfo : EIATTR_KPARAM_INFO
	.align		4
.L_221:
        /*0048*/ 	.byte	0x04, 0x17
        /*004a*/ 	.short	(.L_223 - .L_222)
.L_222:
        /*004c*/ 	.word	0x00000000
        /*0050*/ 	.short	0x0002
        /*0052*/ 	.short	0x0008
        /*0054*/ 	.byte	0x00, 0xf0, 0x11, 0x00


	//----- nvinfo : EIATTR_KPARAM_INFO
	.align		4
.L_223:
        /*0058*/ 	.byte	0x04, 0x17
        /*005a*/ 	.short	(.L_225 - .L_224)
.L_224:
        /*005c*/ 	.word	0x00000000
        /*0060*/ 	.short	0x0001
        /*0062*/ 	.short	0x0004
        /*0064*/ 	.byte	0x00, 0xf0, 0x11, 0x00


	//----- nvinfo : EIATTR_KPARAM_INFO
	.align		4
.L_225:
        /*0068*/ 	.byte	0x04, 0x17
        /*006a*/ 	.short	(.L_227 - .L_226)
.L_226:
        /*006c*/ 	.word	0x00000000
        /*0070*/ 	.short	0x0000
        /*0072*/ 	.short	0x0000
        /*0074*/ 	.byte	0x00, 0xf0, 0x11, 0x00


	//----- nvinfo : EIATTR_SPARSE_MMA_MASK
	.align		4
.L_227:
        /*0078*/ 	.byte	0x03, 0x50
        /*007a*/ 	.short	0x0000


	//----- nvinfo : EIATTR_MAXREG_COUNT
	.align		4
        /*007c*/ 	.byte	0x03, 0x1b
        /*007e*/ 	.short	0x00ff


	//----- nvinfo : EIATTR_MERCURY_ISA_VERSION
	.align		4
        /*0080*/ 	.byte	0x03, 0x5f
        /*0082*/ 	.short	0x0101


	//----- nvinfo : EIATTR_VRC_CTA_INIT_COUNT
	.align		4
        /*0084*/ 	.byte	0x02, 0x4a
	.zero		1
	.zero		1


	//----- nvinfo : EIATTR_EXIT_INSTR_OFFSETS
	.align		4
        /*0088*/ 	.byte	0x04, 0x1c
        /*008a*/ 	.short	(.L_229 - .L_228)


	//   ....[0]....
.L_228:
        /*008c*/ 	.word	0x00000070


	//   ....[1]....
        /*0090*/ 	.word	0x00000170


	//----- nvinfo : EIATTR_CRS_STACK_SIZE
	.align		4
.L_229:
        /*0094*/ 	.byte	0x04, 0x1e
        /*0096*/ 	.short	(.L_231 - .L_230)
.L_230:
        /*0098*/ 	.word	0x00000000


	//----- nvinfo : EIATTR_CBANK_PARAM_SIZE
	.align		4
.L_231:
        /*009c*/ 	.byte	0x03, 0x19
        /*009e*/ 	.short	0x0028


	//----- nvinfo : EIATTR_PARAM_CBANK
	.align		4
        /*00a0*/ 	.byte	0x04, 0x0a
        /*00a2*/ 	.short	(.L_233 - .L_232)
	.align		4
.L_232:
        /*00a4*/ 	.word	index@(.nv.constant0.forwardleakyfloat)
        /*00a8*/ 	.short	0x0380
        /*00aa*/ 	.short	0x0028


	//----- nvinfo : EIATTR_SW_WAR
	.align		4
.L_233:
        /*00ac*/ 	.byte	0x04, 0x36
        /*00ae*/ 	.short	(.L_235 - .L_234)
.L_234:
        /*00b0*/ 	.word	0x00000008
.L_235:


//--------------------- .nv.info.backwardParametricfloatchannel --------------------------
	.section	.nv.info.backwardParametricfloatchannel,"",@"SHT_CUDA_INFO"
	.sectionflags	@""
	.align	4


	//----- nvinfo : EIATTR_CUDA_API_VERSION
	.align		4
        /*0000*/ 	.byte	0x04, 0x37
        /*0002*/ 	.short	(.L_237 - .L_236)
.L_236:
        /*0004*/ 	.word	0x00000082


	//----- nvinfo : EIATTR_KPARAM_INFO
	.align		4
.L_237:
        /*0008*/ 	.byte	0x04, 0x17
        /*000a*/ 	.short	(.L_239 - .L_238)
.L_238:
        /*000c*/ 	.word	0x00000000
        /*0010*/ 	.short	0x000c
        /*0012*/ 	.short	0x0044
        /*0014*/ 	.byte	0x00, 0xf0, 0x11, 0x00


	//----- nvinfo : EIATTR_KPARAM_INFO
	.align		4
.L_239:
        /*0018*/ 	.byte	0x04, 0x17
        /*001a*/ 	.short	(.L_241 - .L_240)
.L_240:
        /*001c*/ 	.word	0x00000000
        /*0020*/ 	.short	0x000b
        /*0022*/ 	.short	0x0040
        /*0024*/ 	.byte	0x00, 0xf0, 0x11, 0x00


	//----- nvinfo : EIATTR_KPARAM_INFO
	.align		4
.L_241:
        /*0028*/ 	.byte	0x04, 0x17
        /*002a*/ 	.short	(.L_243 - .L_242)
.L_242:
        /*002c*/ 	.word	0x00000000
        /*0030*/ 	.short	0x000a
        /*0032*/ 	.short	0x0038
        /*0034*/ 	.byte	0x00, 0xf5, 0x21, 0x00


	//----- nvinfo : EIATTR_KPARAM_INFO
	.align		4
.L_243:
        /*0038*/ 	.byte	0x04, 0x17
        /*003a*/ 	.short	(.L_245 - .L_244)
.L_244:
        /*003c*/ 	.word	0x00000000
        /*0040*/ 	.short	0x0009
        /*0042*/ 	.short	0x0030
        /*0044*/ 	.byte	0x00, 0xf5, 0x21, 0x00


	//----- nvinfo : EIATTR_KPARAM_INFO
	.align		4
.L_245:
        /*0048*/ 	.byte	0x04, 0x17
        /*004a*/ 	.short	(.L_247 - .L_246)
.L_246:
        /*004c*/ 	.word	0x00000000
        /*0050*/ 	.short	0x0008
        /*0052*/ 	.short	0x0028
        /*0054*/ 	.byte	0x00, 0xf5, 0x21, 0x00


	//----- nvinfo : EIATTR_KPARAM_INFO
	.align		4
.L_247:
        /*0058*/ 	.byte	0x04, 0x17
        /*005a*/ 	.short	(.L_249 - .L_248)
.L_248:
        /*005c*/ 	.word	0x00000000
        /*0060*/ 	.short	0x0007
        /*0062*/ 	.short	0x0020
        /*0064*/ 	.byte	0x00, 0xf5, 0x21, 0x00


	//----- nvinfo : EIATTR_KPARAM_INFO
	.align		4
.L_249:
        /*0068*/ 	.byte	0x04, 0x17
        /*006a*/ 	.short	(.L_251 - .L_250)
.L_250:
        /*006c*/ 	.word	0x00000000
        /*0070*/ 	.short	0x0006
        /*0072*/ 	.short	0x0018
        /*0074*/ 	.byte	0x00, 0xf5, 0x21, 0x00


	//----- nvinfo : EIATTR_KPARAM_INFO
	.align		4
.L_251:
        /*0078*/ 	.byte	0x04, 0x17
        /*007a*/ 	.short	(.L_253 - .L_252)
.L_252:
        /*007c*/ 	.word	0x00000000
        /*0080*/ 	.short	0x0005
        /*0082*/ 	.short	0x0014
        /*0084*/ 	.byte	0x00, 0xf0, 0x11, 0x00


	//----- nvinfo : EIATTR_KPARAM_INFO
	.align		4
.L_253:
        /*0088*/ 	.byte	0x04, 0x17
        /*008a*/ 	.short	(.L_255 - .L_254)
.L_254:
        /*008c*/ 	.word	0x00000000
        /*0090*/ 	.short	0x0004
        /*0092*/ 	.short	0x0010
        /*0094*/ 	.byte	0x00, 0xf0, 0x11, 0x00


	//----- nvinfo : EIATTR_KPARAM_INFO
	.align		4
.L_255:
        /*0098*/ 	.byte	0x04, 0x17
        /*009a*/ 	.short	(.L_257 - .L_256)
.L_256:
        /*009c*/ 	.word	0x00000000
        /*00a0*/ 	.short	0x0003
        /*00a2*/ 	.short	0x000c
        /*00a4*/ 	.byte	0x00, 0xf0, 0x11, 0x00


	//----- nvinfo : EIATTR_KPARAM_INFO
	.align		4
.L_257:
        /*00a8*/ 	.byte	0x04, 0x17
        /*00aa*/ 	.short	(.L_259 - .L_258)
.L_258:
        /*00ac*/ 	.word	0x00000000
        /*00b0*/ 	.short	0x0002
        /*00b2*/ 	.short	0x0008
        /*00b4*/ 	.byte	0x00, 0xf0, 0x11, 0x00


	//----- nvinfo : EIATTR_KPARAM_INFO
	.align		4
.L_259:
        /*00b8*/ 	.byte	0x04, 0x17
        /*00ba*/ 	.short	(.L_261 - .L_260)
.L_260:
        /*00bc*/ 	.word	0x00000000
        /*00c0*/ 	.short	0x0001
        /*00c2*/ 	.short	0x0004
        /*00c4*/ 	.byte	0x00, 0xf0, 0x11, 0x00


	//----- nvinfo : EIATTR_KPARAM_INFO
	.align		4
.L_261:
        /*00c8*/ 	.byte	0x04, 0x17
        /*00ca*/ 	.short	(.L_263 - .L_262)
.L_262:
        /*00cc*/ 	.word	0x00000000
        /*00d0*/ 	.short	0x0000
        /*00d2*/ 	.short	0x0000
        /*00d4*/ 	.byte	0x00, 0xf0, 0x11, 0x00


	//----- nvinfo : EIATTR_SPARSE_MMA_MASK
	.align		4
.L_263:
        /*00d8*/ 	.byte	0x03, 0x50
        /*00da*/ 	.short	0x0000


	//----- nvinfo : EIATTR_MAXREG_COUNT
	.align		4
        /*00dc*/ 	.byte	0x03, 0x1b
        /*00de*/ 	.short	0x00ff


	//----- nvinfo : EIATTR_MERCURY_ISA_VERSION
	.align		4
        /*00e0*/ 	.byte	0x03, 0x5f
        /*00e2*/ 	.short	0x0101


	//----- nvinfo : EIATTR_VRC_CTA_INIT_COUNT
	.align		4
        /*00e4*/ 	.byte	0x02, 0x4a
	.zero		1
	.zero		1


	//----- nvinfo : EIATTR_EXIT_INSTR_OFFSETS
	.align		4
        /*00e8*/ 	.byte	0x04, 0x1c
        /*00ea*/ 	.short	(.L_265 - .L_264)


	//   ....[0]....
.L_264:
        /*00ec*/ 	.word	0x000000b0


	//   ....[1]....
        /*00f0*/ 	.word	0x00000570


	//   ....[2]....
        /*00f4*/ 	.word	0x000005e0


	//   ....[3]....
        /*00f8*/ 	.word	0x00000a90


	//----- nvinfo : EIATTR_CRS_STACK_SIZE
	.align		4
.L_265:
        /*00fc*/ 	.byte	0x04, 0x1e
        /*00fe*/ 	.short	(.L_267 - .L_266)
.L_266:
        /*0100*/ 	.word	0x00000000


	//----- nvinfo : EIATTR_CBANK_PARAM_SIZE
	.align		4
.L_267:
        /*0104*/ 	.byte	0x03, 0x19
        /*0106*/ 	.short	0x0048


	//----- nvinfo : EIATTR_PARAM_CBANK
	.align		4
        /*0108*/ 	.byte	0x04, 0x0a
        /*010a*/ 	.short	(.L_269 - .L_268)
	.align		4
.L_268:
        /*010c*/ 	.word	index@(.nv.constant0.backwardParametricfloatchannel)
        /*0110*/ 	.short	0x0380
        /*0112*/ 	.short	0x0048


	//----- nvinfo : EIATTR_SW_WAR
	.align		4
.L_269:
        /*0114*/ 	.byte	0x04, 0x36
        /*0116*/ 	.short	(.L_271 - .L_270)
.L_270:
        /*0118*/ 	.word	0x00000008
.L_271:


//--------------------- .nv.info.forwardParametricfloatchannel --------------------------
	.section	.nv.info.forwardParametricfloatchannel,"",@"SHT_CUDA_INFO"
	.sectionflags	@""
	.align	4


	//----- nvinfo : EIATTR_CUDA_API_VERSION
	.align		4
        /*0000*/ 	.byte	0x04, 0x37
        /*0002*/ 	.short	(.L_273 - .L_272)
.L_272:
        /*0004*/ 	.word	0x00000082


	//----- nvinfo : EIATTR_KPARAM_INFO
	.align		4
.L_273:
        /*0008*/ 	.byte	0x04, 0x17
        /*000a*/ 	.short	(.L_275 - .L_274)
.L_274:
        /*000c*/ 	.word	0x00000000
        /*0010*/ 	.short	0x000a
        /*0012*/ 	.short	0x0034
        /*0014*/ 	.byte	0x00, 0xf0, 0x11, 0x00


	//----- nvinfo : EIATTR_KPARAM_INFO
	.align		4
.L_275:
        /*0018*/ 	.byte	0x04, 0x17
        /*001a*/ 	.short	(.L_277 - .L_276)
.L_276:
        /*001c*/ 	.word	0x00000000
        /*0020*/ 	.short	0x0009
        /*0022*/ 	.short	0x0030
        /*0024*/ 	.byte	0x00, 0xf0, 0x11, 0x00


	//----- nvinfo : EIATTR_KPARAM_INFO
	.align		4
.L_277:
        /*0028*/ 	.byte	0x04, 0x17
        /*002a*/ 	.short	(.L_279 - .L_278)
.L_278:
        /*002c*/ 	.word	0x00000000
        /*0030*/ 	.short	0x0008
        /*0032*/ 	.short	0x0028
        /*0034*/ 	.byte	0x00, 0xf5, 0x21, 0x00


	//----- nvinfo : EIATTR_KPARAM_INFO
	.align		4
.L_279:
        /*0038*/ 	.byte	0x04, 0x17
        /*003a*/ 	.short	(.L_281 - .L_280)
.L_280:
        /*003c*/ 	.word	0x00000000
        /*0040*/ 	.short	0x0007
        /*0042*/ 	.short	0x0020
        /*0044*/ 	.byte	0x00, 0xf5, 0x21, 0x00


	//----- nvinfo : EIATTR_KPARAM_INFO
	.align		4
.L_281:
        /*0048*/ 	.byte	0x04, 0x17
        /*004a*/ 	.short	(.L_283 - .L_282)
.L_282:
        /*004c*/ 	.word	0x00000000
        /*0050*/ 	.short	0x0006
        /*0052*/ 	.short	0x0018
        /*0054*/ 	.byte	0x00, 0xf5, 0x21, 0x00


	//----- nvinfo : EIATTR_KPARAM_INFO
	.align		4
.L_283:
        /*0058*/ 	.byte	0x04, 0x17
        /*005a*/ 	.short	(.L_285 - .L_284)
.L_284:
        /*005c*/ 	.word	0x00000000
        /*0060*/ 	.short	0x0005
        /*0062*/ 	.short	0x0014
        /*0064*/ 	.byte	0x00, 0xf0, 0x11, 0x00


	//----- nvinfo : EIATTR_KPARAM_INFO
	.align		4
.L_285:
        /*0068*/ 	.byte	0x04, 0x17
        /*006a*/ 	.short	(.L_287 - .L_286)
.L_286:
        /*006c*/ 	.word	0x00000000
        /*0070*/ 	.short	0x0004
        /*0072*/ 	.short	0x0010
        /*0074*/ 	.byte	0x00, 0xf0, 0x11, 0x00


	//----- nvinfo : EIATTR_KPARAM_INFO
	.align		4
.L_287:
        /*0078*/ 	.byte	0x04, 0x17
        /*007a*/ 	.short	(.L_289 - .L_288)
.L_288:
        /*007c*/ 	.word	0x00000000
        /*0080*/ 	.short	0x0003
        /*0082*/ 	.short	0x000c
        /*0084*/ 	.byte	0x00, 0xf0, 0x11, 0x00


	//----- nvinfo : EIATTR_KPARAM_INFO
	.align		4
.L_289:
        /*0088*/ 	.byte	0x04, 0x17
        /*008a*/ 	.short	(.L_291 - .L_290)
.L_290:
        /*008c*/ 	.word	0x00000000
        /*0090*/ 	.short	0x0002
        /*0092*/ 	.short	0x0008
        /*0094*/ 	.byte	0x00, 0xf0, 0x11, 0x00


	//----- nvinfo : EIATTR_KPARAM_INFO
	.align		4
.L_291:
        /*0098*/ 	.byte	0x04, 0x17
        /*009a*/ 	.short	(.L_293 - .L_292)
.L_292:
        /*009c*/ 	.word	0x00000000
        /*00a0*/ 	.short	0x0001
        /*00a2*/ 	.short	0x0004
        /*00a4*/ 	.byte	0x00, 0xf0, 0x11, 0x00


	//----- nvinfo : EIATTR_KPARAM_INFO
	.align		4
.L_293:
        /*00a8*/ 	.byte	0x04, 0x17
        /*00aa*/ 	.short	(.L_295 - .L_294)
.L_294:
        /*00ac*/ 	.word	0x00000000
        /*00b0*/ 	.short	0x0000
        /*00b2*/ 	.short	0x0000
        /*00b4*/ 	.byte	0x00, 0xf0, 0x11, 0x00


	//----- nvinfo : EIATTR_SPARSE_MMA_MASK
	.align		4
.L_295:
        /*00b8*/ 	.byte	0x03, 0x50
        /*00ba*/ 	.short	0x0000


	//----- nvinfo : EIATTR_MAXREG_COUNT
	.align		4
        /*00bc*/ 	.byte	0x03, 0x1b
        /*00be*/ 	.short	0x00ff


	//----- nvinfo : EIATTR_MERCURY_ISA_VERSION
	.align		4
        /*00c0*/ 	.byte	0x03, 0x5f
        /*00c2*/ 	.short	0x0101


	//----- nvinfo : EIATTR_VRC_CTA_INIT_COUNT
	.align		4
        /*00c4*/ 	.byte	0x02, 0x4a
	.zero		1
	.zero		1


	//----- nvinfo : EIATTR_EXIT_INSTR_OFFSETS
	.align		4
        /*00c8*/ 	.byte	0x04, 0x1c
        /*00ca*/ 	.short	(.L_297 - .L_296)


	//   ....[0]....
.L_296:
        /*00cc*/ 	.word	0x000000f0


	//   ....[1]....
        /*00d0*/ 	.word	0x000004f0


	//   ....[2]....
        /*00d4*/ 	.word	0x00000550


	//   ....[3]....
        /*00d8*/ 	.word	0x00000940


	//----- nvinfo : EIATTR_CRS_STACK_SIZE
	.align		4
.L_297:
        /*00dc*/ 	.byte	0x04, 0x1e
        /*00de*/ 	.short	(.L_299 - .L_298)
.L_298:
        /*00e0*/ 	.word	0x00000000


	//----- nvinfo : EIATTR_CBANK_PARAM_SIZE
	.align		4
.L_299:
        /*00e4*/ 	.byte	0x03, 0x19
        /*00e6*/ 	.short	0x0038


	//----- nvinfo : EIATTR_PARAM_CBANK
	.align		4
        /*00e8*/ 	.byte	0x04, 0x0a
        /*00ea*/ 	.short	(.L_301 - .L_300)
	.align		4
.L_300:
        /*00ec*/ 	.word	index@(.nv.constant0.forwardParametricfloatchannel)
        /*00f0*/ 	.short	0x0380
        /*00f2*/ 	.short	0x0038


	//----- nvinfo : EIATTR_SW_WAR
	.align		4
.L_301:
        /*00f4*/ 	.byte	0x04, 0x36
        /*00f6*/ 	.short	(.L_303 - .L_302)
.L_302:
        /*00f8*/ 	.word	0x00000008
.L_303:


//--------------------- .nv.info.AdvanceThreshRandomReluBackward --------------------------
	.section	.nv.info.AdvanceThreshRandomReluBackward,"",@"SHT_CUDA_INFO"
	.sectionflags	@""
	.align	4


	//----- nvinfo : EIATTR_CUDA_API_VERSION
	.align		4
        /*0000*/ 	.byte	0x04, 0x37
        /*0002*/ 	.short	(.L_305 - .L_304)
.L_304:
        /*0004*/ 	.word	0x00000082


	//----- nvinfo : EIATTR_KPARAM_INFO
	.align		4
.L_305:
        /*0008*/ 	.byte	0x04, 0x17
        /*000a*/ 	.short	(.L_307 - .L_306)
.L_306:
        /*000c*/ 	.word	0x00000000
        /*0010*/ 	.short	0x0009
        /*0012*/ 	.short	0x0038
        /*0014*/ 	.byte	0x00, 0xf0, 0x11, 0x00


	//----- nvinfo : EIATTR_KPARAM_INFO
	.align		4
.L_307:
        /*0018*/ 	.byte	0x04, 0x17
        /*001a*/ 	.short	(.L_309 - .L_308)
.L_308:
        /*001c*/ 	.word	0x00000000
        /*0020*/ 	.short	0x0008
        /*0022*/ 	.short	0x0030
        /*0024*/ 	.byte	0x00, 0xf5, 0x21, 0x00


	//----- nvinfo : EIATTR_KPARAM_INFO
	.align		4
.L_309:
        /*0028*/ 	.byte	0x04, 0x17
        /*002a*/ 	.short	(.L_311 - .L_310)
.L_310:
        /*002c*/ 	.word	0x00000000
        /*0030*/ 	.short	0x0007
        /*0032*/ 	.short	0x0028
        /*0034*/ 	.byte	0x00, 0xf5, 0x21, 0x00


	//----- nvinfo : EIATTR_KPARAM_INFO
	.align		4
.L_311:
        /*0038*/ 	.byte	0x04, 0x17
        /*003a*/ 	.short	(.L_313 - .L_312)
.L_312:
        /*003c*/ 	.word	0x00000000
        /*0040*/ 	.short	0x0006
        /*0042*/ 	.short	0x0020
        /*0044*/ 	.byte	0x00, 0xf5, 0x21, 0x00


	//----- nvinfo : EIATTR_KPARAM_INFO
	.align		4
.L_313:
        /*0048*/ 	.byte	0x04, 0x17
        /*004a*/ 	.short	(.L_315 - .L_314)
.L_314:
        /*004c*/ 	.word	0x00000000
        /*0050*/ 	.short	0x0005
        /*0052*/ 	.short	0x0018
        /*0054*/ 	.byte	0x00, 0xf5, 0x21, 0x00


	//----- nvinfo : EIATTR_KPARAM_INFO
	.align		4
.L_315:
        /*0058*/ 	.byte	0x04, 0x17
        /*005a*/ 	.short	(.L_317 - .L_316)
.L_316:
        /*005c*/ 	.word	0x00000000
        /*0060*/ 	.short	0x0004
        /*0062*/ 	.short	0x0010
        /*0064*/ 	.byte	0x00, 0xf5, 0x21, 0x00


	//----- nvinfo : EIATTR_KPARAM_INFO
	.align		4
.L_317:
        /*0068*/ 	.byte	0x04, 0x17
        /*006a*/ 	.short	(.L_319 - .L_318)
.L_318:
        /*006c*/ 	.word	0x00000000
        /*0070*/ 	.short	0x0003
        /*0072*/ 	.short	0x000c
        /*0074*/ 	.byte	0x00, 0xf0, 0x11, 0x00


	//----- nvinfo : EIATTR_KPARAM_INFO
	.align		4
.L_319:
        /*0078*/ 	.byte	0x04, 0x17
        /*007a*/ 	.short	(.L_321 - .L_320)
.L_320:
        /*007c*/ 	.word	0x00000000
        /*0080*/ 	.short	0x0002
        /*0082*/ 	.short	0x0008
        /*0084*/ 	.byte	0x00, 0xf0, 0x11, 0x00


	//----- nvinfo : EIATTR_KPARAM_INFO
	.align		4
.L_321:
        /*0088*/ 	.byte	0x04, 0x17
        /*008a*/ 	.short	(.L_323 - .L_322)
.L_322:
        /*008c*/ 	.word	0x00000000
        /*0090*/ 	.short	0x0001
        /*0092*/ 	.short	0x0004
        /*0094*/ 	.byte	0x00, 0xf0, 0x11, 0x00


	//----- nvinfo : EIATTR_KPARAM_INFO
	.align		4
.L_323:
        /*0098*/ 	.byte	0x04, 0x17
        /*009a*/ 	.short	(.L_325 - .L_324)
.L_324:
        /*009c*/ 	.word	0x00000000
        /*00a0*/ 	.short	0x0000
        /*00a2*/ 	.short	0x0000
        /*00a4*/ 	.byte	0x00, 0xf0, 0x11, 0x00


	//----- nvinfo : EIATTR_SPARSE_MMA_MASK
	.align		4
.L_325:
        /*00a8*/ 	.byte	0x03, 0x50
        /*00aa*/ 	.short	0x0000


	//----- nvinfo : EIATTR_MAXREG_COUNT
	.align		4
        /*00ac*/ 	.byte	0x03, 0x1b
        /*00ae*/ 	.short	0x00ff


	//----- nvinfo : EIATTR_NUM_BARRIERS
	.align		4
        /*00b0*/ 	.byte	0x02, 0x4c
        /*00b2*/ 	.byte	0x01
	.zero		1


	//----- nvinfo : EIATTR_MERCURY_ISA_VERSION
	.align		4
        /*00b4*/ 	.byte	0x03, 0x5f
        /*00b6*/ 	.short	0x0101


	//----- nvinfo : EIATTR_VRC_CTA_INIT_COUNT
	.align		4
        /*00b8*/ 	.byte	0x02, 0x4a
	.zero		1
	.zero		1


	//----- nvinfo : EIATTR_EXIT_INSTR_OFFSETS
	.align		4
        /*00bc*/ 	.byte	0x04, 0x1c
        /*00be*/ 	.short	(.L_327 - .L_326)


	//   ....[0]....
.L_326:
        /*00c0*/ 	.word	0x00000030


	//   ....[1]....
        /*00c4*/ 	.word	0x00000300


	//----- nvinfo : EIATTR_CRS_STACK_SIZE
	.align		4
.L_327:
        /*00c8*/ 	.byte	0x04, 0x1e
        /*00ca*/ 	.short	(.L_329 - .L_328)
.L_328:
        /*00cc*/ 	.word	0x00000000


	//----- nvinfo : EIATTR_CBANK_PARAM_SIZE
	.align		4
.L_329:
        /*00d0*/ 	.byte	0x03, 0x19
        /*00d2*/ 	.short	0x003c


	//----- nvinfo : EIATTR_PARAM_CBANK
	.align		4
        /*00d4*/ 	.byte	0x04, 0x0a
        /*00d6*/ 	.short	(.L_331 - .L_330)
	.align		4
.L_330:
        /*00d8*/ 	.word	index@(.nv.constant0.AdvanceThreshRandomReluBackward)
        /*00dc*/ 	.short	0x0380
        /*00de*/ 	.short	0x003c


	//----- nvinfo : EIATTR_SW_WAR
	.align		4
.L_331:
        /*00e0*/ 	.byte	0x04, 0x36
        /*00e2*/ 	.short	(.L_333 - .L_332)
.L_332:
        /*00e4*/ 	.word	0x00000008
.L_333:


//--------------------- .nv.info.AdvanceThreshRandomReluForward --------------------------
	.section	.nv.info.AdvanceThreshRandomReluForward,"",@"SHT_CUDA_INFO"
	.sectionflags	@""
	.align	4


	//----- nvinfo : EIATTR_CUDA_API_VERSION
	.align		4
        /*0000*/ 	.byte	0x04, 0x37
        /*0002*/ 	.short	(.L_335 - .L_334)
.L_334:
        /*0004*/ 	.word	0x00000082


	//----- nvinfo : EIATTR_KPARAM_INFO
	.align		4
.L_335:
        /*0008*/ 	.byte	0x04, 0x17
        /*000a*/ 	.short	(.L_337 - .L_336)
.L_336:
        /*000c*/ 	.word	0x00000000
        /*0010*/ 	.short	0x0008
        /*0012*/ 	.short	0x0030
        /*0014*/ 	.byte	0x00, 0xf0, 0x11, 0x00


	//----- nvinfo : EIATTR_KPARAM_INFO
	.align		4
.L_337:
        /*0018*/ 	.byte	0x04, 0x17
        /*001a*/ 	.short	(.L_339 - .L_338)
.L_338:
        /*001c*/ 	.word	0x00000000
        /*0020*/ 	.short	0x0007
        /*0022*/ 	.short	0x0028
        /*0024*/ 	.byte	0x00, 0xf5, 0x21, 0x00


	//----- nvinfo : EIATTR_KPARAM_INFO
	.align		4
.L_339:
        /*0028*/ 	.byte	0x04, 0x17
        /*002a*/ 	.short	(.L_341 - .L_340)
.L_340:
        /*002c*/ 	.word	0x00000000
        /*0030*/ 	.short	0x0006
        /*0032*/ 	.short	0x0020
        /*0034*/ 	.byte	0x00, 0xf5, 0x21, 0x00


	//----- nvinfo : EIATTR_KPARAM_INFO
	.align		4
.L_341:
        /*0038*/ 	.byte	0x04, 0x17
        /*003a*/ 	.short	(.L_343 - .L_342)
.L_342:
        /*003c*/ 	.word	0x00000000
        /*0040*/ 	.short	0x0005
        /*0042*/ 	.short	0x0018
        /*0044*/ 	.byte	0x00, 0xf5, 0x21, 0x00


	//----- nvinfo : EIATTR_KPARAM_INFO
	.align		4
.L_343:
        /*0048*/ 	.byte	0x04, 0x17
        /*004a*/ 	.short	(.L_345 - .L_344)
.L_344:
        /*004c*/ 	.word	0x00000000
        /*0050*/ 	.short	0x0004
        /*0052*/ 	.short	0x0010
        /*0054*/ 	.byte	0x00, 0xf5, 0x21, 0x00


	//----- nvinfo : EIATTR_KPARAM_INFO
	.align		4
.L_345:
        /*0058*/ 	.byte	0x04, 0x17
        /*005a*/ 	.short	(.L_347 - .L_346)
.L_346:
        /*005c*/ 	.word	0x00000000
        /*0060*/ 	.short	0x0003
        /*0062*/ 	.short	0x000c
        /*0064*/ 	.byte	0x00, 0xf0, 0x11, 0x00


	//----- nvinfo : EIATTR_KPARAM_INFO
	.align		4
.L_347:
        /*0068*/ 	.byte	0x04, 0x17
        /*006a*/ 	.short	(.L_349 - .L_348)
.L_348:
        /*006c*/ 	.word	0x00000000
        /*0070*/ 	.short	0x0002
        /*0072*/ 	.short	0x0008
        /*0074*/ 	.byte	0x00, 0xf0, 0x11, 0x00


	//----- nvinfo : EIATTR_KPARAM_INFO
	.align		4
.L_349:
        /*0078*/ 	.byte	0x04, 0x17
        /*007a*/ 	.short	(.L_351 - .L_350)
.L_350:
        /*007c*/ 	.word	0x00000000
        /*0080*/ 	.short	0x0001
        /*0082*/ 	.short	0x0004
        /*0084*/ 	.byte	0x00, 0xf0, 0x11, 0x00


	//----- nvinfo : EIATTR_KPARAM_INFO
	.align		4
.L_351:
        /*0088*/ 	.byte	0x04, 0x17
        /*008a*/ 	.short	(.L_353 - .L_352)
.L_352:
        /*008c*/ 	.word	0x00000000
        /*0090*/ 	.short	0x0000
        /*0092*/ 	.short	0x0000
        /*0094*/ 	.byte	0x00, 0xf0, 0x11, 0x00


	//----- nvinfo : EIATTR_SPARSE_MMA_MASK
	.align		4
.L_353:
        /*0098*/ 	.byte	0x03, 0x50
        /*009a*/ 	.short	0x0000


	//----- nvinfo : EIATTR_MAXREG_COUNT
	.align		4
        /*009c*/ 	.byte	0x03, 0x1b
        /*009e*/ 	.short	0x00ff


	//----- nvinfo : EIATTR_NUM_BARRIERS
	.align		4
        /*00a0*/ 	.byte	0x02, 0x4c
        /*00a2*/ 	.byte	0x01
	.zero		1


	//----- nvinfo : EIATTR_MERCURY_ISA_VERSION
	.align		4
        /*00a4*/ 	.byte	0x03, 0x5f
        /*00a6*/ 	.short	0x0101


	//----- nvinfo : EIATTR_VRC_CTA_INIT_COUNT
	.align		4
        /*00a8*/ 	.byte	0x02, 0x4a
	.zero		1
	.zero		1


	//----- nvinfo : EIATTR_EXIT_INSTR_OFFSETS
	.align		4
        /*00ac*/ 	.byte	0x04, 0x1c
        /*00ae*/ 	.short	(.L_355 - .L_354)


	//   ....[0]....
.L_354:
        /*00b0*/ 	.word	0x00000030


	//   ....[1]....
        /*00b4*/ 	.word	0x000002a0


	//----- nvinfo : EIATTR_CRS_STACK_SIZE
	.align		4
.L_355:
        /*00b8*/ 	.byte	0x04, 0x1e
        /*00ba*/ 	.short	(.L_357 - .L_356)
.L_356:
        /*00bc*/ 	.word	0x00000000


	//----- nvinfo : EIATTR_CBANK_PARAM_SIZE
	.align		4
.L_357:
        /*00c0*/ 	.byte	0x03, 0x19
        /*00c2*/ 	.short	0x0034


	//----- nvinfo : EIATTR_PARAM_CBANK
	.align		4
        /*00c4*/ 	.byte	0x04, 0x0a
        /*00c6*/ 	.short	(.L_359 - .L_358)
	.align		4
.L_358:
        /*00c8*/ 	.word	index@(.nv.constant0.AdvanceThreshRandomReluForward)
        /*00cc*/ 	.short	0x0380
        /*00ce*/ 	.short	0x0034


	//----- nvinfo : EIATTR_SW_WAR
	.align		4
.L_359:
        /*00d0*/ 	.byte	0x04, 0x36
        /*00d2*/ 	.short	(.L_361 - .L_360)
.L_360:
        /*00d4*/ 	.word	0x00000008
.L_361:


//--------------------- .nv.info.l1l2regularizationfloat --------------------------
	.section	.nv.info.l1l2regularizationfloat,"",@"SHT_CUDA_INFO"
	.sectionflags	@""
	.align	4


	//----- nvinfo : EIATTR_CUDA_API_VERSION
	.align		4
        /*0000*/ 	.byte	0x04, 0x37
        /*0002*/ 	.short	(.L_363 - .L_362)
.L_362:
        /*0004*/ 	.word	0x00000082


	//----- nvinfo : EIATTR_KPARAM_INFO
	.align		4
.L_363:
        /*0008*/ 	.byte	0x04, 0x17
        /*000a*/ 	.short	(.L_365 - .L_364)
.L_364:
        /*000c*/ 	.word	0x00000000
        /*0010*/ 	.short	0x0007
        /*0012*/ 	.short	0x0030
        /*0014*/ 	.byte	0x00, 0xf0, 0x11, 0x00


	//----- nvinfo : EIATTR_KPARAM_INFO
	.align		4
.L_365:
        /*0018*/ 	.byte	0x04, 0x17
        /*001a*/ 	.short	(.L_367 - .L_366)
.L_366:
        /*001c*/ 	.word	0x00000000
        /*0020*/ 	.short	0x0006
        /*0022*/ 	.short	0x002c
        /*0024*/ 	.byte	0x00, 0xf0, 0x11, 0x00


	//----- nvinfo : EIATTR_KPARAM_INFO
	.align		4
.L_367:
        /*0028*/ 	.byte	0x04, 0x17
        /*002a*/ 	.short	(.L_369 - .L_368)
.L_368:
        /*002c*/ 	.word	0x00000000
        /*0030*/ 	.short	0x0005
        /*0032*/ 	.short	0x0028
        /*0034*/ 	.byte	0x00, 0xf0, 0x11, 0x00


	//----- nvinfo : EIATTR_KPARAM_INFO
	.align		4
.L_369:
        /*0038*/ 	.byte	0x04, 0x17
        /*003a*/ 	.short	(.L_371 - .L_370)
.L_370:
        /*003c*/ 	.word	0x00000000
        /*0040*/ 	.short	0x0004
        /*0042*/ 	.short	0x0020
        /*0044*/ 	.byte	0x00, 0xf5, 0x21, 0x00


	//----- nvinfo : EIATTR_KPARAM_INFO
	.align		4
.L_371:
        /*0048*/ 	.byte	0x04, 0x17
        /*004a*/ 	.short	(.L_373 - .L_372)
.L_372:
        /*004c*/ 	.word	0x00000000
        /*0050*/ 	.short	0x0003
        /*0052*/ 	.short	0x0018
        /*0054*/ 	.byte	0x00, 0xf5, 0x21, 0x00


	//----- nvinfo : EIATTR_KPARAM_INFO
	.align		4
.L_373:
        /*0058*/ 	.byte	0x04, 0x17
        /*005a*/ 	.short	(.L_375 - .L_374)
.L_374:
        /*005c*/ 	.word	0x00000000
        /*0060*/ 	.short	0x0002
        /*0062*/ 	.short	0x0010
        /*0064*/ 	.byte	0x00, 0xf5, 0x21, 0x00


	//----- nvinfo : EIATTR_KPARAM_INFO
	.align		4
.L_375:
        /*0068*/ 	.byte	0x04, 0x17
        /*006a*/ 	.short	(.L_377 - .L_376)
.L_376:
        /*006c*/ 	.word	0x00000000
        /*0070*/ 	.short	0x0001
        /*0072*/ 	.short	0x0008
        /*0074*/ 	.byte	0x00, 0xf5, 0x21, 0x00


	//----- nvinfo : EIATTR_KPARAM_INFO
	.align		4
.L_377:
        /*0078*/ 	.byte	0x04, 0x17
        /*007a*/ 	.short	(.L_379 - .L_378)
.L_378:
        /*007c*/ 	.word	0x00000000
        /*0080*/ 	.short	0x0000
        /*0082*/ 	.short	0x0000
        /*0084*/ 	.byte	0x00, 0xf0, 0x11, 0x00


	//----- nvinfo : EIATTR_SPARSE_MMA_MASK
	.align		4
.L_379:
        /*0088*/ 	.byte	0x03, 0x50
        /*008a*/ 	.short	0x0000


	//----- nvinfo : EIATTR_MAXREG_COUNT
	.align		4
        /*008c*/ 	.byte	0x03, 0x1b
        /*008e*/ 	.short	0x00ff


	//----- nvinfo : EIATTR_MERCURY_ISA_VERSION
	.align		4
        /*0090*/ 	.byte	0x03, 0x5f
        /*0092*/ 	.short	0x0101


	//----- nvinfo : EIATTR_VRC_CTA_INIT_COUNT
	.align		4
        /*0094*/ 	.byte	0x02, 0x4a
	.zero		1
	.zero		1


	//----- nvinfo : EIATTR_EXIT_INSTR_OFFSETS
	.align		4
        /*0098*/ 	.byte	0x04, 0x1c
        /*009a*/ 	.short	(.L_381 - .L_380)


	//   ....[0]....
.L_380:
        /*009c*/ 	.word	0x00000070


	//   ....[1]....
        /*00a0*/ 	.word	0x00000330


	//----- nvinfo : EIATTR_CRS_STACK_SIZE
	.align		4
.L_381:
        /*00a4*/ 	.byte	0x04, 0x1e
        /*00a6*/ 	.short	(.L_383 - .L_382)
.L_382:
        /*00a8*/ 	.word	0x00000000


	//----- nvinfo : EIATTR_CBANK_PARAM_SIZE
	.align		4
.L_383:
        /*00ac*/ 	.byte	0x03, 0x19
        /*00ae*/ 	.short	0x0034


	//----- nvinfo : EIATTR_PARAM_CBANK
	.align		4
        /*00b0*/ 	.byte	0x04, 0x0a
        /*00b2*/ 	.short	(.L_385 - .L_384)
	.align		4
.L_384:
        /*00b4*/ 	.word	index@(.nv.constant0.l1l2regularizationfloat)
        /*00b8*/ 	.short	0x0380
        /*00ba*/ 	.short	0x0034


	//----- nvinfo : EIATTR_SW_WAR
	.align		4
.L_385:
        /*00bc*/ 	.byte	0x04, 0x36
        /*00be*/ 	.short	(.L_387 - .L_386)
.L_386:
        /*00c0*/ 	.word	0x00000008
.L_387:


//--------------------- .nv.info.Segment1stDim    --------------------------
	.section	.nv.info.Segment1stDim,"",@"SHT_CUDA_INFO"
	.sectionflags	@""
	.align	4


	//----- nvinfo : EIATTR_CUDA_API_VERSION
	.align		4
        /*0000*/ 	.byte	0x04, 0x37
        /*0002*/ 	.short	(.L_389 - .L_388)
.L_388:
        /*0004*/ 	.word	0x00000082


	//----- nvinfo : EIATTR_KPARAM_INFO
	.align		4
.L_389:
        /*0008*/ 	.byte	0x04, 0x17
        /*000a*/ 	.short	(.L_391 - .L_390)
.L_390:
        /*000c*/ 	.word	0x00000000
        /*0010*/ 	.short	0x0003
        /*0012*/ 	.short	0x0018
        /*0014*/ 	.byte	0x00, 0xf0, 0x11, 0x00


	//----- nvinfo : EIATTR_KPARAM_INFO
	.align		4
.L_391:
        /*0018*/ 	.byte	0x04, 0x17
        /*001a*/ 	.short	(.L_393 - .L_392)
.L_392:
        /*001c*/ 	.word	0x00000000
        /*0020*/ 	.short	0x0002
        /*0022*/ 	.short	0x0010
        /*0024*/ 	.byte	0x00, 0xf5, 0x21, 0x00


	//----- nvinfo : EIATTR_KPARAM_INFO
	.align		4
.L_393:
        /*0028*/ 	.byte	0x04, 0x17
        /*002a*/ 	.short	(.L_395 - .L_394)
.L_394:
        /*002c*/ 	.word	0x00000000
        /*0030*/ 	.short	0x0001
        /*0032*/ 	.short	0x0008
        /*0034*/ 	.byte	0x00, 0xf5, 0x21, 0x00


	//----- nvinfo : EIATTR_KPARAM_INFO
	.align		4
.L_395:
        /*0038*/ 	.byte	0x04, 0x17
        /*003a*/ 	.short	(.L_397 - .L_396)
.L_396:
        /*003c*/ 	.word	0x00000000
        /*0040*/ 	.short	0x0000
        /*0042*/ 	.short	0x0000
        /*0044*/ 	.byte	0x00, 0xf0, 0x11, 0x00


	//----- nvinfo : EIATTR_SPARSE_MMA_MASK
	.align		4
.L_397:
        /*0048*/ 	.byte	0x03, 0x50
        /*004a*/ 	.short	0x0000


	//----- nvinfo : EIATTR_MAXREG_COUNT
	.align		4
        /*004c*/ 	.byte	0x03, 0x1b
        /*004e*/ 	.short	0x00ff


	//----- nvinfo : EIATTR_MERCURY_ISA_VERSION
	.align		4
        /*0050*/ 	.byte	0x03, 0x5f
        /*0052*/ 	.short	0x0101


	//----- nvinfo : EIATTR_VRC_CTA_INIT_COUNT
	.align		4
        /*0054*/ 	.byte	0x02, 0x4a
	.zero		1
	.zero		1


	//----- nvinfo : EIATTR_EXIT_INSTR_OFFSETS
	.align		4
        /*0058*/ 	.byte	0x04, 0x1c
        /*005a*/ 	.short	(.L_399 - .L_398)


	//   ....[0]....
.L_398:
        /*005c*/ 	.word	0x000000a0


	//   ....[1]....
        /*0060*/ 	.word	0x00000140


	//----- nvinfo : EIATTR_CBANK_PARAM_SIZE
	.align		4
.L_399:
        /*0064*/ 	.byte	0x03, 0x19
        /*0066*/ 	.short	0x001c


	//----- nvinfo : EIATTR_PARAM_CBANK
	.align		4
        /*0068*/ 	.byte	0x04, 0x0a
        /*006a*/ 	.short	(.L_401 - .L_400)
	.align		4
.L_400:
        /*006c*/ 	.word	index@(.nv.constant0.Segment1stDim)
        /*0070*/ 	.short	0x0380
        /*0072*/ 	.short	0x001c


	//----- nvinfo : EIATTR_SW_WAR
	.align		4
.L_401:
        /*0074*/ 	.byte	0x04, 0x36
        /*0076*/ 	.short	(.L_403 - .L_402)
.L_402:
        /*0078*/ 	.word	0x00000008
.L_403:


//--------------------- .nv.info.adadeltafloat    --------------------------
	.section	.nv.info.adadeltafloat,"",@"SHT_CUDA_INFO"
	.sectionflags	@""
	.align	4


	//----- nvinfo : EIATTR_CUDA_API_VERSION
	.align		4
        /*0000*/ 	.byte	0x04, 0x37
        /*0002*/ 	.short	(.L_405 - .L_404)
.L_404:
        /*0004*/ 	.word	0x00000082


	//----- nvinfo : EIATTR_KPARAM_INFO
	.align		4
.L_405:
        /*0008*/ 	.byte	0x04, 0x17
        /*000a*/ 	.short	(.L_407 - .L_406)
.L_406:
        /*000c*/ 	.word	0x00000000
        /*0010*/ 	.short	0x0006
        /*0012*/ 	.short	0x002c
        /*0014*/ 	.byte	0x00, 0xf0, 0x11, 0x00


	//----- nvinfo : EIATTR_KPARAM_INFO
	.align		4
.L_407:
        /*0018*/ 	.byte	0x04, 0x17
        /*001a*/ 	.short	(.L_409 - .L_408)
.L_408:
        /*001c*/ 	.word	0x00000000
        /*0020*/ 	.short	0x0005
        /*0022*/ 	.short	0x0028
        /*0024*/ 	.byte	0x00, 0xf0, 0x11, 0x00


	//----- nvinfo : EIATTR_KPARAM_INFO
	.align		4
.L_409:
        /*0028*/ 	.byte	0x04, 0x17
        /*002a*/ 	.short	(.L_411 - .L_410)
.L_410:
        /*002c*/ 	.word	0x00000000
        /*0030*/ 	.short	0x0004
        /*0032*/ 	.short	0x0020
        /*0034*/ 	.byte	0x00, 0xf5, 0x21, 0x00


	//----- nvinfo : EIATTR_KPARAM_INFO
	.align		4
.L_411:
        /*0038*/ 	.byte	0x04, 0x17
        /*003a*/ 	.short	(.L_413 - .L_412)
.L_412:
        /*003c*/ 	.word	0x00000000
        /*0040*/ 	.short	0x0003
        /*0042*/ 	.short	0x0018
        /*0044*/ 	.byte	0x00, 0xf5, 0x21, 0x00


	//----- nvinfo : EIATTR_KPARAM_INFO
	.align		4
.L_413:
        /*0048*/ 	.byte	0x04, 0x17
        /*004a*/ 	.short	(.L_415 - .L_414)
.L_414:
        /*004c*/ 	.word	0x00000000
        /*0050*/ 	.short	0x0002
        /*0052*/ 	.short	0x0010
        /*0054*/ 	.byte	0x00, 0xf5, 0x21, 0x00


	//----- nvinfo : EIATTR_KPARAM_INFO
	.align		4
.L_415:
        /*0058*/ 	.byte	0x04, 0x17
        /*005a*/ 	.short	(.L_417 - .L_416)
.L_416:
        /*005c*/ 	.word	0x00000000
        /*0060*/ 	.short	0x0001
        /*0062*/ 	.short	0x0008
        /*0064*/ 	.byte	0x00, 0xf5, 0x21, 0x00


	//----- nvinfo : EIATTR_KPARAM_INFO
	.align		4
.L_417:
        /*0068*/ 	.byte	0x04, 0x17
        /*006a*/ 	.short	(.L_419 - .L_418)
.L_418:
        /*006c*/ 	.word	0x00000000
        /*0070*/ 	.short	0x0000
        /*0072*/ 	.short	0x0000
        /*0074*/ 	.byte	0x00, 0xf0, 0x11, 0x00


	//----- nvinfo : EIATTR_SPARSE_MMA_MASK
	.align		4
.L_419:
        /*0078*/ 	.byte	0x03, 0x50
        /*007a*/ 	.short	0x0000


	//----- nvinfo : EIATTR_MAXREG_COUNT
	.align		4
        /*007c*/ 	.byte	0x03, 0x1b
        /*007e*/ 	.short	0x00ff


	//----- nvinfo : EIATTR_MERCURY_ISA_VERSION
	.align		4
        /*0080*/ 	.byte	0x03, 0x5f
        /*0082*/ 	.short	0x0101


	//----- nvinfo : EIATTR_VRC_CTA_INIT_COUNT
	.align		4
        /*0084*/ 	.byte	0x02, 0x4a
	.zero		1
	.zero		1


	//----- nvinfo : EIATTR_EXIT_INSTR_OFFSETS
	.align		4
        /*0088*/ 	.byte	0x04, 0x1c
        /*008a*/ 	.short	(.L_421 - .L_420)


	//   ....[0]....
.L_420:
        /*008c*/ 	.word	0x00000070


	//   ....[1]....
        /*0090*/ 	.word	0x000003c0


	//----- nvinfo : EIATTR_CRS_STACK_SIZE
	.align		4
.L_421:
        /*0094*/ 	.byte	0x04, 0x1e
        /*0096*/ 	.short	(.L_423 - .L_422)
.L_422:
        /*0098*/ 	.word	0x00000000


	//----- nvinfo : EIATTR_CBANK_PARAM_SIZE
	.align		4
.L_423:
        /*009c*/ 	.byte	0x03, 0x19
        /*009e*/ 	.short	0x0030


	//----- nvinfo : EIATTR_PARAM_CBANK
	.align		4
        /*00a0*/ 	.byte	0x04, 0x0a
        /*00a2*/ 	.short	(.L_425 - .L_424)
	.align		4
.L_424:
        /*00a4*/ 	.word	index@(.nv.constant0.adadeltafloat)
        /*00a8*/ 	.short	0x0380
        /*00aa*/ 	.short	0x0030


	//----- nvinfo : EIATTR_SW_WAR
	.align		4
.L_425:
        /*00ac*/ 	.byte	0x04, 0x36
        /*00ae*/ 	.short	(.L_427 - .L_426)
.L_426:
        /*00b0*/ 	.word	0x00000008
.L_427:


//--------------------- .nv.info.adamfloat        --------------------------
	.section	.nv.info.adamfloat,"",@"SHT_CUDA_INFO"
	.sectionflags	@""
	.align	4


	//----- nvinfo : EIATTR_CUDA_API_VERSION
	.align		4
        /*0000*/ 	.byte	0x04, 0x37
        /*0002*/ 	.short	(.L_429 - .L_428)
.L_428:
        /*0004*/ 	.word	0x00000082


	//----- nvinfo : EIATTR_KPARAM_INFO
	.align		4
.L_429:
        /*0008*/ 	.byte	0x04, 0x17
        /*000a*/ 	.short	(.L_431 - .L_430)
.L_430:
        /*000c*/ 	.word	0x00000000
        /*0010*/ 	.short	0x0009
        /*0012*/ 	.short	0x0038
        /*0014*/ 	.byte	0x00, 0xf0, 0x11, 0x00


	//----- nvinfo : EIATTR_KPARAM_INFO
	.align		4
.L_431:
        /*0018*/ 	.byte	0x04, 0x17
        /*001a*/ 	.short	(.L_433 - .L_432)
.L_432:
        /*001c*/ 	.word	0x00000000
        /*0020*/ 	.short	0x0008
        /*0022*/ 	.short	0x0034
        /*0024*/ 	.byte	0x00, 0xf0, 0x11, 0x00


	//----- nvinfo : EIATTR_KPARAM_INFO
	.align		4
.L_433:
        /*0028*/ 	.byte	0x04, 0x17
        /*002a*/ 	.short	(.L_435 - .L_434)
.L_434:
        /*002c*/ 	.word	0x00000000
        /*0030*/ 	.short	0x0007
        /*0032*/ 	.short	0x0030
        /*0034*/ 	.byte	0x00, 0xf0, 0x11, 0x00


	//----- nvinfo : EIATTR_KPARAM_INFO
	.align		4
.L_435:
        /*0038*/ 	.byte	0x04, 0x17
        /*003a*/ 	.short	(.L_437 - .L_436)
.L_436:
        /*003c*/ 	.word	0x00000000
        /*0040*/ 	.short	0x0006
        /*0042*/ 	.short	0x002c
        /*0044*/ 	.byte	0x00, 0xf0, 0x11, 0x00


	//----- nvinfo : EIATTR_KPARAM_INFO
	.align		4
.L_437:
        /*0048*/ 	.byte	0x04, 0x17
        /*004a*/ 	.short	(.L_439 - .L_438)
.L_438:
        /*004c*/ 	.word	0x00000000
        /*0050*/ 	.short	0x0005
        /*0052*/ 	.short	0x0028
        /*0054*/ 	.byte	0x00, 0xf0, 0x11, 0x00


	//----- nvinfo : EIATTR_KPARAM_INFO
	.align		4
.L_439:
        /*0058*/ 	.byte	0x04, 0x17
        /*005a*/ 	.short	(.L_441 - .L_440)
.L_440:
        /*005c*/ 	.word	0x00000000
        /*0060*/ 	.short	0x0004
        /*0062*/ 	.short	0x0020
        /*0064*/ 	.byte	0x00, 0xf5, 0x21, 0x00


	//----- nvinfo : EIATTR_KPARAM_INFO
	.align		4
.L_441:
        /*0068*/ 	.byte	0x04, 0x17
        /*006a*/ 	.short	(.L_443 - .L_442)
.L_442:
        /*006c*/ 	.word	0x00000000
        /*0070*/ 	.short	0x0003
        /*0072*/ 	.short	0x0018
        /*0074*/ 	.byte	0x00, 0xf5, 0x21, 0x00


	//----- nvinfo : EIATTR_KPARAM_INFO
	.align		4
.L_443:
        /*0078*/ 	.byte	0x04, 0x17
        /*007a*/ 	.short	(.L_445 - .L_444)
.L_444:
        /*007c*/ 	.word	0x00000000
        /*0080*/ 	.short	0x0002
        /*0082*/ 	.short	0x0010
        /*0084*/ 	.byte	0x00, 0xf5, 0x21, 0x00


	//----- nvinfo : EIATTR_KPARAM_INFO
	.align		4
.L_445:
        /*0088*/ 	.byte	0x04, 0x17
        /*008a*/ 	.short	(.L_447 - .L_446)
.L_446:
        /*008c*/ 	.word	0x00000000
        /*0090*/ 	.short	0x0001
        /*0092*/ 	.short	0x0008
        /*0094*/ 	.byte	0x00, 0xf5, 0x21, 0x00


	//----- nvinfo : EIATTR_KPARAM_INFO
	.align		4
.L_447:
        /*0098*/ 	.byte	0x04, 0x17
        /*009a*/ 	.short	(.L_449 - .L_448)
.L_448:
        /*009c*/ 	.word	0x00000000
        /*00a0*/ 	.short	0x0000
        /*00a2*/ 	.short	0x0000
        /*00a4*/ 	.byte	0x00, 0xf0, 0x11, 0x00


	//----- nvinfo : EIATTR_SPARSE_MMA_MASK
	.align		4
.L_449:
        /*00a8*/ 	.byte	0x03, 0x50
        /*00aa*/ 	.short	0x0000


	//----- nvinfo : EIATTR_MAXREG_COUNT
	.align		4
        /*00ac*/ 	.byte	0x03, 0x1b
        /*00ae*/ 	.short	0x00ff


	//----- nvinfo : EIATTR_MERCURY_ISA_VERSION
	.align		4
        /*00b0*/ 	.byte	0x03, 0x5f
        /*00b2*/ 	.short	0x0101


	//----- nvinfo : EIATTR_VRC_CTA_INIT_COUNT
	.align		4
        /*00b4*/ 	.byte	0x02, 0x4a
	.zero		1
	.zero		1


	//----- nvinfo : EIATTR_EXIT_INSTR_OFFSETS
	.align		4
        /*00b8*/ 	.byte	0x04, 0x1c
        /*00ba*/ 	.short	(.L_451 - .L_450)


	//   ....[0]....
.L_450:
        /*00bc*/ 	.word	0x00000070


	//   ....[1]....
        /*00c0*/ 	.word	0x00001250


	//----- nvinfo : EIATTR_CRS_STACK_SIZE
	.align		4
.L_451:
        /*00c4*/ 	.byte	0x04, 0x1e
        /*00c6*/ 	.short	(.L_453 - .L_452)
.L_452:
        /*00c8*/ 	.word	0x00000000


	//----- nvinfo : EIATTR_CBANK_PARAM_SIZE
	.align		4
.L_453:
        /*00cc*/ 	.byte	0x03, 0x19
        /*00ce*/ 	.short	0x003c


	//----- nvinfo : EIATTR_PARAM_CBANK
	.align		4
        /*00d0*/ 	.byte	0x04, 0x0a
        /*00d2*/ 	.short	(.L_455 - .L_454)
	.align		4
.L_454:
        /*00d4*/ 	.word	index@(.nv.constant0.adamfloat)
        /*00d8*/ 	.short	0x0380
        /*00da*/ 	.short	0x003c


	//----- nvinfo : EIATTR_SW_WAR
	.align		4
.L_455:
        /*00dc*/ 	.byte	0x04, 0x36
        /*00de*/ 	.short	(.L_457 - .L_456)
.L_456:
        /*00e0*/ 	.word	0x00000008
.L_457:


//--------------------- .nv.info.adagradfloat     --------------------------
	.section	.nv.info.adagradfloat,"",@"SHT_CUDA_INFO"
	.sectionflags	@""
	.align	4


	//----- nvinfo : EIATTR_CUDA_API_VERSION
	.align		4
        /*0000*/ 	.byte	0x04, 0x37
        /*0002*/ 	.short	(.L_459 - .L_458)
.L_458:
        /*0004*/ 	.word	0x00000082


	//----- nvinfo : EIATTR_KPARAM_INFO
	.align		4
.L_459:
        /*0008*/ 	.byte	0x04, 0x17
        /*000a*/ 	.short	(.L_461 - .L_460)
.L_460:
        /*000c*/ 	.word	0x00000000
        /*0010*/ 	.short	0x0005
        /*0012*/ 	.short	0x0024
        /*0014*/ 	.byte	0x00, 0xf0, 0x11, 0x00


	//----- nvinfo : EIATTR_KPARAM_INFO
	.align		4
.L_461:
        /*0018*/ 	.byte	0x04, 0x17
        /*001a*/ 	.short	(.L_463 - .L_462)
.L_462:
        /*001c*/ 	.word	0x00000000
        /*0020*/ 	.short	0x0004
        /*0022*/ 	.short	0x0020
        /*0024*/ 	.byte	0x00, 0xf0, 0x11, 0x00


	//----- nvinfo : EIATTR_KPARAM_INFO
	.align		4
.L_463:
        /*0028*/ 	.byte	0x04, 0x17
        /*002a*/ 	.short	(.L_465 - .L_464)
.L_464:
        /*002c*/ 	.word	0x00000000
        /*0030*/ 	.short	0x0003
        /*0032*/ 	.short	0x0018
        /*0034*/ 	.byte	0x00, 0xf5, 0x21, 0x00


	//----- nvinfo : EIATTR_KPARAM_INFO
	.align		4
.L_465:
        /*0038*/ 	.byte	0x04, 0x17
        /*003a*/ 	.short	(.L_467 - .L_466)
.L_466:
        /*003c*/ 	.word	0x00000000
        /*0040*/ 	.short	0x0002
        /*0042*/ 	.short	0x0010
        /*0044*/ 	.byte	0x00, 0xf5, 0x21, 0x00


	//----- nvinfo : EIATTR_KPARAM_INFO
	.align		4
.L_467:
        /*0048*/ 	.byte	0x04, 0x17
        /*004a*/ 	.short	(.L_469 - .L_468)
.L_468:
        /*004c*/ 	.word	0x00000000
        /*0050*/ 	.short	0x0001
        /*0052*/ 	.short	0x0008
        /*0054*/ 	.byte	0x00, 0xf5, 0x21, 0x00


	//----- nvinfo : EIATTR_KPARAM_INFO
	.align		4
.L_469:
        /*0058*/ 	.byte	0x04, 0x17
        /*005a*/ 	.short	(.L_471 - .L_470)
.L_470:
        /*005c*/ 	.word	0x00000000
        /*0060*/ 	.short	0x0000
        /*0062*/ 	.short	0x0000
        /*0064*/ 	.byte	0x00, 0xf0, 0x11, 0x00


	//----- nvinfo : EIATTR_SPARSE_MMA_MASK
	.align		4
.L_471:
        /*0068*/ 	.byte	0x03, 0x50
        /*006a*/ 	.short	0x0000


	//----- nvinfo : EIATTR_MAXREG_COUNT
	.align		4
        /*006c*/ 	.byte	0x03, 0x1b
        /*006e*/ 	.short	0x00ff


	//----- nvinfo : EIATTR_MERCURY_ISA_VERSION
	.align		4
        /*0070*/ 	.byte	0x03, 0x5f
        /*0072*/ 	.short	0x0101


	//----- nvinfo : EIATTR_VRC_CTA_INIT_COUNT
	.align		4
        /*0074*/ 	.byte	0x02, 0x4a
	.zero		1
	.zero		1


	//----- nvinfo : EIATTR_EXIT_INSTR_OFFSETS
	.align		4
        /*0078*/ 	.byte	0x04, 0x1c
        /*007a*/ 	.short	(.L_473 - .L_472)


	//   ....[0]....
.L_472:
        /*007c*/ 	.word	0x00000070


	//   ....[1]....
        /*0080*/ 	.word	0x000003e0


	//----- nvinfo : EIATTR_CRS_STACK_SIZE
	.align		4
.L_473:
        /*0084*/ 	.byte	0x04, 0x1e
        /*0086*/ 	.short	(.L_475 - .L_474)
.L_474:
        /*0088*/ 	.word	0x00000000


	//----- nvinfo : EIATTR_CBANK_PARAM_SIZE
	.align		4
.L_475:
        /*008c*/ 	.byte	0x03, 0x19
        /*008e*/ 	.short	0x0028


	//----- nvinfo : EIATTR_PARAM_CBANK
	.align		4
        /*0090*/ 	.byte	0x04, 0x0a
        /*0092*/ 	.short	(.L_477 - .L_476)
	.align		4
.L_476:
        /*0094*/ 	.word	index@(.nv.constant0.adagradfloat)
        /*0098*/ 	.short	0x0380
        /*009a*/ 	.short	0x0028


	//----- nvinfo : EIATTR_SW_WAR
	.align		4
.L_477:
        /*009c*/ 	.byte	0x04, 0x36
        /*009e*/ 	.short	(.L_479 - .L_478)
.L_478:
        /*00a0*/ 	.word	0x00000008
.L_479:


//--------------------- .nv.info.nearestneighborNHWCBack --------------------------
	.section	.nv.info.nearestneighborNHWCBack,"",@"SHT_CUDA_INFO"
	.sectionflags	@""
	.align	4


	//----- nvinfo : EIATTR_CUDA_API_VERSION
	.align		4
        /*0000*/ 	.byte	0x04, 0x37
        /*0002*/ 	.short	(.L_481 - .L_480)
.L_480:
        /*0004*/ 	.word	0x00000082


	//----- nvinfo : EIATTR_KPARAM_INFO
	.align		4
.L_481:
        /*0008*/ 	.byte	0x04, 0x17
        /*000a*/ 	.short	(.L_483 - .L_482)
.L_482:
        /*000c*/ 	.word	0x00000000
        /*0010*/ 	.short	0x000a
        /*0012*/ 	.short	0x0030
        /*0014*/ 	.byte	0x00, 0xf5, 0x21, 0x00


	//----- nvinfo : EIATTR_KPARAM_INFO
	.align		4
.L_483:
        /*0018*/ 	.byte	0x04, 0x17
        /*001a*/ 	.short	(.L_485 - .L_484)
.L_484:
        /*001c*/ 	.word	0x00000000
        /*0020*/ 	.short	0x0009
        /*0022*/ 	.short	0x0028
        /*0024*/ 	.byte	0x00, 0xf0, 0x11, 0x00


	//----- nvinfo : EIATTR_KPARAM_INFO
	.align		4
.L_485:
        /*0028*/ 	.byte	0x04, 0x17
        /*002a*/ 	.short	(.L_487 - .L_486)
.L_486:
        /*002c*/ 	.word	0x00000000
        /*0030*/ 	.short	0x0008
        /*0032*/ 	.short	0x0024
        /*0034*/ 	.byte	0x00, 0xf0, 0x11, 0x00


	//----- nvinfo : EIATTR_KPARAM_INFO
	.align		4
.L_487:
        /*0038*/ 	.byte	0x04, 0x17
        /*003a*/ 	.short	(.L_489 - .L_488)
.L_488:
        /*003c*/ 	.word	0x00000000
        /*0040*/ 	.short	0x0007
        /*0042*/ 	.short	0x0020
        /*0044*/ 	.byte	0x00, 0xf0, 0x11, 0x00


	//----- nvinfo : EIATTR_KPARAM_INFO
	.align		4
.L_489:
        /*0048*/ 	.byte	0x04, 0x17
        /*004a*/ 	.short	(.L_491 - .L_490)
.L_490:
        /*004c*/ 	.word	0x00000000
        /*0050*/ 	.short	0x0006
        /*0052*/ 	.short	0x001c
        /*0054*/ 	.byte	0x00, 0xf0, 0x11, 0x00


	//----- nvinfo : EIATTR_KPARAM_INFO
	.align		4
.L_491:
        /*0058*/ 	.byte	0x04, 0x17
        /*005a*/ 	.short	(.L_493 - .L_492)
.L_492:
        /*005c*/ 	.word	0x00000000
        /*0060*/ 	.short	0x0005
        /*0062*/ 	.short	0x0018
        /*0064*/ 	.byte	0x00, 0xf0, 0x11, 0x00


	//----- nvinfo : EIATTR_KPARAM_INFO
	.align		4
.L_493:
        /*0068*/ 	.byte	0x04, 0x17
        /*006a*/ 	.short	(.L_495 - .L_494)
.L_494:
        /*006c*/ 	.word	0x00000000
        /*0070*/ 	.short	0x0004
        /*0072*/ 	.short	0x0014
        /*0074*/ 	.byte	0x00, 0xf0, 0x11, 0x00


	//----- nvinfo : EIATTR_KPARAM_INFO
	.align		4
.L_495:
        /*0078*/ 	.byte	0x04, 0x17
        /*007a*/ 	.short	(.L_497 - .L_496)
.L_496:
        /*007c*/ 	.word	0x00000000
        /*0080*/ 	.short	0x0003
        /*0082*/ 	.short	0x0010
        /*0084*/ 	.byte	0x00, 0xf0, 0x11, 0x00


	//----- nvinfo : EIATTR_KPARAM_INFO
	.align		4
.L_497:
        /*0088*/ 	.byte	0x04, 0x17
        /*008a*/ 	.short	(.L_499 - .L_498)
.L_498:
        /*008c*/ 	.word	0x00000000
        /*0090*/ 	.short	0x0002
        /*0092*/ 	.short	0x0008
        /*0094*/ 	.byte	0x00, 0xf5, 0x21, 0x00


	//----- nvinfo : EIATTR_KPARAM_INFO
	.align		4
.L_499:
        /*0098*/ 	.byte	0x04, 0x17
        /*009a*/ 	.short	(.L_501 - .L_500)
.L_500:
        /*009c*/ 	.word	0x00000000
        /*00a0*/ 	.short	0x0001
        /*00a2*/ 	.short	0x0004
        /*00a4*/ 	.byte	0x00, 0xf0, 0x11, 0x00


	//----- nvinfo : EIATTR_KPARAM_INFO
	.align		4
.L_501:
        /*00a8*/ 	.byte	0x04, 0x17
        /*00aa*/ 	.short	(.L_503 - .L_502)
.L_502:
        /*00ac*/ 	.word	0x00000000
        /*00b0*/ 	.short	0x0000
        /*00b2*/ 	.short	0x0000
        /*00b4*/ 	.byte	0x00, 0xf0, 0x11, 0x00


	//----- nvinfo : EIATTR_SPARSE_MMA_MASK
	.align		4
.L_503:
        /*00b8*/ 	.byte	0x03, 0x50
        /*00ba*/ 	.short	0x0000


	//----- nvinfo : EIATTR_MAXREG_COUNT
	.align		4
        /*00bc*/ 	.byte	0x03, 0x1b
        /*00be*/ 	.short	0x00ff


	//----- nvinfo : EIATTR_MERCURY_ISA_VERSION
	.align		4
        /*00c0*/ 	.byte	0x03, 0x5f
        /*00c2*/ 	.short	0x0101


	//----- nvinfo : EIATTR_VRC_CTA_INIT_COUNT
	.align		4
        /*00c4*/ 	.byte	0x02, 0x4a
	.zero		1
	.zero		1


	//----- nvinfo : EIATTR_EXIT_INSTR_OFFSETS
	.align		4
        /*00c8*/ 	.byte	0x04, 0x1c
        /*00ca*/ 	.short	(.L_505 - .L_504)


	//   ....[0]....
.L_504:
        /*00cc*/ 	.word	0x00000070


	//   ....[1]....
        /*00d0*/ 	.word	0x000008b0


	//   ....[2]....
        /*00d4*/ 	.word	0x00000fb0


	//----- nvinfo : EIATTR_CRS_STACK_SIZE
	.align		4
.L_505:
        /*00d8*/ 	.byte	0x04, 0x1e
        /*00da*/ 	.short	(.L_507 - .L_506)
.L_506:
        /*00dc*/ 	.word	0x00000000


	//----- nvinfo : EIATTR_CBANK_PARAM_SIZE
	.align		4
.L_507:
        /*00e0*/ 	.byte	0x03, 0x19
        /*00e2*/ 	.short	0x0038


	//----- nvinfo : EIATTR_PARAM_CBANK
	.align		4
        /*00e4*/ 	.byte	0x04, 0x0a
        /*00e6*/ 	.short	(.L_509 - .L_508)
	.align		4
.L_508:
        /*00e8*/ 	.word	index@(.nv.constant0.nearestneighborNHWCBack)
        /*00ec*/ 	.short	0x0380
        /*00ee*/ 	.short	0x0038


	//----- nvinfo : EIATTR_SW_WAR
	.align		4
.L_509:
        /*00f0*/ 	.byte	0x04, 0x36
        /*00f2*/ 	.short	(.L_511 - .L_510)
.L_510:
        /*00f4*/ 	.word	0x00000008
.L_511:


//--------------------- .nv.info.nearestneighborNCHWBack --------------------------
	.section	.nv.info.nearestneighborNCHWBack,"",@"SHT_CUDA_INFO"
	.sectionflags	@""
	.align	4


	//----- nvinfo : EIATTR_CUDA_API_VERSION
	.align		4
        /*0000*/ 	.byte	0x04, 0x37
        /*0002*/ 	.short	(.L_513 - .L_512)
.L_512:
        /*0004*/ 	.word	0x00000082


	//----- nvinfo : EIATTR_KPARAM_INFO
	.align		4
.L_513:
        /*0008*/ 	.byte	0x04, 0x17
        /*000a*/ 	.short	(.L_515 - .L_514)
.L_514:
        /*000c*/ 	.word	0x00000000
        /*0010*/ 	.short	0x000a
        /*0012*/ 	.short	0x0030
        /*0014*/ 	.byte	0x00, 0xf5, 0x21, 0x00


	//----- nvinfo : EIATTR_KPARAM_INFO
	.align		4
.L_515:
        /*0018*/ 	.byte	0x04, 0x17
        /*001a*/ 	.short	(.L_517 - .L_516)
.L_516:
        /*001c*/ 	.word	0x00000000
        /*0020*/ 	.short	0x0009
        /*0022*/ 	.short	0x0028
        /*0024*/ 	.byte	0x00, 0xf0, 0x11, 0x00


	//----- nvinfo : EIATTR_KPARAM_INFO
	.align		4
.L_517:
        /*0028*/ 	.byte	0x04, 0x17
        /*002a*/ 	.short	(.L_519 - .L_518)
.L_518:
        /*002c*/ 	.word	0x00000000
        /*0030*/ 	.short	0x0008
        /*0032*/ 	.short	0x0024
        /*0034*/ 	.byte	0x00, 0xf0, 0x11, 0x00


	//----- nvinfo : EIATTR_KPARAM_INFO
	.align		4
.L_519:
        /*0038*/ 	.byte	0x04, 0x17
        /*003a*/ 	.short	(.L_521 - .L_520)
.L_520:
        /*003c*/ 	.word	0x00000000
        /*0040*/ 	.short	0x0007
        /*0042*/ 	.short	0x0020
        /*0044*/ 	.byte	0x00, 0xf0, 0x11, 0x00


	//----- nvinfo : EIATTR_KPARAM_INFO
	.align		4
.L_521:
        /*0048*/ 	.byte	0x04, 0x17
        /*004a*/ 	.short	(.L_523 - .L_522)
.L_522:
        /*004c*/ 	.word	0x00000000
        /*0050*/ 	.short	0x0006
        /*0052*/ 	.short	0x001c
        /*0054*/ 	.byte	0x00, 0xf0, 0x11, 0x00


	//----- nvinfo : EIATTR_KPARAM_INFO
	.align		4
.L_523:
        /*0058*/ 	.byte	0x04, 0x17
        /*005a*/ 	.short	(.L_525 - .L_524)
.L_524:
        /*005c*/ 	.word	0x00000000
        /*0060*/ 	.short	0x0005
        /*0062*/ 	.short	0x0018
        /*0064*/ 	.byte	0x00, 0xf0, 0x11, 0x00


	//----- nvinfo : EIATTR_KPARAM_INFO
	.align		4
.L_525:
        /*0068*/ 	.byte	0x04, 0x17
        /*006a*/ 	.short	(.L_527 - .L_526)
.L_526:
        /*006c*/ 	.word	0x00000000
        /*0070*/ 	.short	0x0004
        /*0072*/ 	.short	0x0014
        /*0074*/ 	.byte	0x00, 0xf0, 0x11, 0x00


	//----- nvinfo : EIATTR_KPARAM_INFO
	.align		4
.L_527:
        /*0078*/ 	.byte	0x04, 0x17
        /*007a*/ 	.short	(.L_529 - .L_528)
.L_528:
        /*007c*/ 	.word	0x00000000
        /*0080*/ 	.short	0x0003
        /*0082*/ 	.short	0x0010
        /*0084*/ 	.byte	0x00, 0xf0, 0x11, 0x00


	//----- nvinfo : EIATTR_KPARAM_INFO
	.align		4
.L_529:
        /*0088*/ 	.byte	0x04, 0x17
        /*008a*/ 	.short	(.L_531 - .L_530)
.L_530:
        /*008c*/ 	.word	0x00000000
        /*0090*/ 	.short	0x0002
        /*0092*/ 	.short	0x0008
        /*0094*/ 	.byte	0x00, 0xf5, 0x21, 0x00


	//----- nvinfo : EIATTR_KPARAM_INFO
	.align		4
.L_531:
        /*0098*/ 	.byte	0x04, 0x17
        /*009a*/ 	.short	(.L_533 - .L_532)
.L_532:
        /*009c*/ 	.word	0x00000000
        /*00a0*/ 	.short	0x0001
        /*00a2*/ 	.short	0x0004
        /*00a4*/ 	.byte	0x00, 0xf0, 0x11, 0x00


	//----- nvinfo : EIATTR_KPARAM_INFO
	.align		4
.L_533:
        /*00a8*/ 	.byte	0x04, 0x17
        /*00aa*/ 	.short	(.L_535 - .L_534)
.L_534:
        /*00ac*/ 	.word	0x00000000
        /*00b0*/ 	.short	0x0000
        /*00b2*/ 	.short	0x0000
        /*00b4*/ 	.byte	0x00, 0xf0, 0x11, 0x00


	//----- nvinfo : EIATTR_SPARSE_MMA_MASK
	.align		4
.L_535:
        /*00b8*/ 	.byte	0x03, 0x50
        /*00ba*/ 	.short	0x0000


	//----- nvinfo : EIATTR_MAXREG_COUNT
	.align		4
        /*00bc*/ 	.byte	0x03, 0x1b
        /*00be*/ 	.short	0x00ff


	//----- nvinfo : EIATTR_MERCURY_ISA_VERSION
	.align		4
        /*00c0*/ 	.byte	0x03, 0x5f
        /*00c2*/ 	.short	0x0101


	//----- nvinfo : EIATTR_VRC_CTA_INIT_COUNT
	.align		4
        /*00c4*/ 	.byte	0x02, 0x4a
	.zero		1
	.zero		1


	//----- nvinfo : EIATTR_EXIT_INSTR_OFFSETS
	.align		4
        /*00c8*/ 	.byte	0x04, 0x1c
        /*00ca*/ 	.short	(.L_537 - .L_536)


	//   ....[0]....
.L_536:
        /*00cc*/ 	.word	0x00000070


	//   ....[1]....
        /*00d0*/ 	.word	0x00000890


	//   ....[2]....
        /*00d4*/ 	.word	0x00000f90


	//----- nvinfo : EIATTR_CRS_STACK_SIZE
	.align		4
.L_537:
        /*00d8*/ 	.byte	0x04, 0x1e
        /*00da*/ 	.short	(.L_539 - .L_538)
.L_538:
        /*00dc*/ 	.word	0x00000000


	//----- nvinfo : EIATTR_CBANK_PARAM_SIZE
	.align		4
.L_539:
        /*00e0*/ 	.byte	0x03, 0x19
        /*00e2*/ 	.short	0x0038


	//----- nvinfo : EIATTR_PARAM_CBANK
	.align		4
        /*00e4*/ 	.byte	0x04, 0x0a
        /*00e6*/ 	.short	(.L_541 - .L_540)
	.align		4
.L_540:
        /*00e8*/ 	.word	index@(.nv.constant0.nearestneighborNCHWBack)
        /*00ec*/ 	.short	0x0380
        /*00ee*/ 	.short	0x0038


	//----- nvinfo : EIATTR_SW_WAR
	.align		4
.L_541:
        /*00f0*/ 	.byte	0x04, 0x36
        /*00f2*/ 	.short	(.L_543 - .L_542)
.L_542:
        /*00f4*/ 	.word	0x00000008
.L_543:


//--------------------- .nv.info.nearestneighborNCHW --------------------------
	.section	.nv.info.nearestneighborNCHW,"",@"SHT_CUDA_INFO"
	.sectionflags	@""
	.align	4


	//----- nvinfo : EIATTR_CUDA_API_VERSION
	.align		4
        /*0000*/ 	.byte	0x04, 0x37
        /*0002*/ 	.short	(.L_545 - .L_544)
.L_544:
        /*0004*/ 	.word	0x00000082


	//----- nvinfo : EIATTR_KPARAM_INFO
	.align		4
.L_545:
        /*0008*/ 	.byte	0x04, 0x17
        /*000a*/ 	.short	(.L_547 - .L_546)
.L_546:
        /*000c*/ 	.word	0x00000000
        /*0010*/ 	.short	0x000a
        /*0012*/ 	.short	0x0030
        /*0014*/ 	.byte	0x00, 0xf5, 0x21, 0x00


	//----- nvinfo : EIATTR_KPARAM_INFO
	.align		4
.L_547:
        /*0018*/ 	.byte	0x04, 0x17
        /*001a*/ 	.short	(.L_549 - .L_548)
.L_548:
        /*001c*/ 	.word	0x00000000
        /*0020*/ 	.short	0x0009
        /*0022*/ 	.short	0x0028
        /*0024*/ 	.byte	0x00, 0xf0, 0x11, 0x00


	//----- nvinfo : EIATTR_KPARAM_INFO
	.align		4
.L_549:
        /*0028*/ 	.byte	0x04, 0x17
        /*002a*/ 	.short	(.L_551 - .L_550)
.L_550:
        /*002c*/ 	.word	0x00000000
        /*0030*/ 	.short	0x0008
        /*0032*/ 	.short	0x0024
        /*0034*/ 	.byte	0x00, 0xf0, 0x11, 0x00


	//----- nvinfo : EIATTR_KPARAM_INFO
	.align		4
.L_551:
        /*0038*/ 	.byte	0x04, 0x17
        /*003a*/ 	.short	(.L_553 - .L_552)
.L_552:
        /*003c*/ 	.word	0x00000000
        /*0040*/ 	.short	0x0007
        /*0042*/ 	.short	0x0020
        /*0044*/ 	.byte	0x00, 0xf0, 0x11, 0x00


	//----- nvinfo : EIATTR_KPARAM_INFO
	.align		4
.L_553:
        /*0048*/ 	.byte	0x04, 0x17
        /*004a*/ 	.short	(.L_555 - .L_554)
.L_554:
        /*004c*/ 	.word	0x00000000
        /*0050*/ 	.short	0x0006
        /*0052*/ 	.short	0x001c
        /*0054*/ 	.byte	0x00, 0xf0, 0x11, 0x00


	//----- nvinfo : EIATTR_KPARAM_INFO
	.align		4
.L_555:
        /*0058*/ 	.byte	0x04, 0x17
        /*005a*/ 	.short	(.L_557 - .L_556)
.L_556:
        /*005c*/ 	.word	0x00000000
        /*0060*/ 	.short	0x0005
        /*0062*/ 	.short	0x0018
        /*0064*/ 	.byte	0x00, 0xf0, 0x11, 0x00


	//----- nvinfo : EIATTR_KPARAM_INFO
	.align		4
.L_557:
        /*0068*/ 	.byte	0x04, 0x17
        /*006a*/ 	.short	(.L_559 - .L_558)
.L_558:
        /*006c*/ 	.word	0x00000000
        /*0070*/ 	.short	0x0004
        /*0072*/ 	.short	0x0014
        /*0074*/ 	.byte	0x00, 0xf0, 0x11, 0x00


	//----- nvinfo : EIATTR_KPARAM_INFO
	.align		4
.L_559:
        /*0078*/ 	.byte	0x04, 0x17
        /*007a*/ 	.short	(.L_561 - .L_560)
.L_560:
        /*007c*/ 	.word	0x00000000
        /*0080*/ 	.short	0x0003
        /*0082*/ 	.short	0x0010
        /*0084*/ 	.byte	0x00, 0xf0, 0x11, 0x00


	//----- nvinfo : EIATTR_KPARAM_INFO
	.align		4
.L_561:
        /*0088*/ 	.byte	0x04, 0x17
        /*008a*/ 	.short	(.L_563 - .L_562)
.L_562:
        /*008c*/ 	.word	0x00000000
        /*0090*/ 	.short	0x0002
        /*0092*/ 	.short	0x0008
        /*0094*/ 	.byte	0x00, 0xf5, 0x21, 0x00


	//----- nvinfo : EIATTR_KPARAM_INFO
	.align		4
.L_563:
        /*0098*/ 	.byte	0x04, 0x17
        /*009a*/ 	.short	(.L_565 - .L_564)
.L_564:
        /*009c*/ 	.word	0x00000000
        /*00a0*/ 	.short	0x0001
        /*00a2*/ 	.short	0x0004
        /*00a4*/ 	.byte	0x00, 0xf0, 0x11, 0x00


	//----- nvinfo : EIATTR_KPARAM_INFO
	.align		4
.L_565:
        /*00a8*/ 	.byte	0x04, 0x17
        /*00aa*/ 	.short	(.L_567 - .L_566)
.L_566:
        /*00ac*/ 	.word	0x00000000
        /*00b0*/ 	.short	0x0000
        /*00b2*/ 	.short	0x0000
        /*00b4*/ 	.byte	0x00, 0xf0, 0x11, 0x00


	//----- nvinfo : EIATTR_SPARSE_MMA_MASK
	.align		4
.L_567:
        /*00b8*/ 	.byte	0x03, 0x50
        /*00ba*/ 	.short	0x0000


	//----- nvinfo : EIATTR_MAXREG_COUNT
	.align		4
        /*00bc*/ 	.byte	0x03, 0x1b
        /*00be*/ 	.short	0x00ff


	//----- nvinfo : EIATTR_MERCURY_ISA_VERSION
	.align		4
        /*00c0*/ 	.byte	0x03, 0x5f
        /*00c2*/ 	.short	0x0101


	//----- nvinfo : EIATTR_VRC_CTA_INIT_COUNT
	.align		4
        /*00c4*/ 	.byte	0x02, 0x4a
	.zero		1
	.zero		1


	//----- nvinfo : EIATTR_EXIT_INSTR_OFFSETS
	.align		4
        /*00c8*/ 	.byte	0x04, 0x1c
        /*00ca*/ 	.short	(.L_569 - .L_568)


	//   ....[0]....
.L_568:
        /*00cc*/ 	.word	0x00000070


	//   ....[1]....
        /*00d0*/ 	.word	0x00000880


	//   ....[2]....
        /*00d4*/ 	.word	0x00000f90


	//----- nvinfo : EIATTR_CRS_STACK_SIZE
	.align		4
.L_569:
        /*00d8*/ 	.byte	0x04, 0x1e
        /*00da*/ 	.short	(.L_571 - .L_570)
.L_570:
        /*00dc*/ 	.word	0x00000000


	//----- nvinfo : EIATTR_CBANK_PARAM_SIZE
	.align		4
.L_571:
        /*00e0*/ 	.byte	0x03, 0x19
        /*00e2*/ 	.short	0x0038


	//----- nvinfo : EIATTR_PARAM_CBANK
	.align		4
        /*00e4*/ 	.byte	0x04, 0x0a
        /*00e6*/ 	.short	(.L_573 - .L_572)
	.align		4
.L_572:
        /*00e8*/ 	.word	index@(.nv.constant0.nearestneighborNCHW)
        /*00ec*/ 	.short	0x0380
        /*00ee*/ 	.short	0x0038


	//----- nvinfo : EIATTR_SW_WAR
	.align		4
.L_573:
        /*00f0*/ 	.byte	0x04, 0x36
        /*00f2*/ 	.short	(.L_575 - .L_574)
.L_574:
        /*00f4*/ 	.word	0x00000008
.L_575:


//--------------------- .nv.info.nearestneighborv2NCHWAddGradient --------------------------
	.section	.nv.info.nearestneighborv2NCHWAddGradient,"",@"SHT_CUDA_INFO"
	.sectionflags	@""
	.align	4


	//----- nvinfo : EIATTR_CUDA_API_VERSION
	.align		4
        /*0000*/ 	.byte	0x04, 0x37
        /*0002*/ 	.short	(.L_577 - .L_576)
.L_576:
        /*0004*/ 	.word	0x00000082


	//----- nvinfo : EIATTR_KPARAM_INFO
	.align		4
.L_577:
        /*0008*/ 	.byte	0x04, 0x17
        /*000a*/ 	.short	(.L_579 - .L_578)
.L_578:
        /*000c*/ 	.word	0x00000000
        /*0010*/ 	.short	0x0009
        /*0012*/ 	.short	0x0028
        /*0014*/ 	.byte	0x00, 0xf5, 0x21, 0x00


	//----- nvinfo : EIATTR_KPARAM_INFO
	.align		4
.L_579:
        /*0018*/ 	.byte	0x04, 0x17
        /*001a*/ 	.short	(.L_581 - .L_580)
.L_580:
        /*001c*/ 	.word	0x00000000
        /*0020*/ 	.short	0x0008
        /*0022*/ 	.short	0x0024
        /*0024*/ 	.byte	0x00, 0xf0, 0x11, 0x00


	//----- nvinfo : EIATTR_KPARAM_INFO
	.align		4
.L_581:
        /*0028*/ 	.byte	0x04, 0x17
        /*002a*/ 	.short	(.L_583 - .L_582)
.L_582:
        /*002c*/ 	.word	0x00000000
        /*0030*/ 	.short	0x0007
        /*0032*/ 	.short	0x0020
        /*0034*/ 	.byte	0x00, 0xf0, 0x11, 0x00


	//----- nvinfo : EIATTR_KPARAM_INFO
	.align		4
.L_583:
        /*0038*/ 	.byte	0x04, 0x17
        /*003a*/ 	.short	(.L_585 - .L_584)
.L_584:
        /*003c*/ 	.word	0x00000000
        /*0040*/ 	.short	0x0006
        /*0042*/ 	.short	0x001c
        /*0044*/ 	.byte	0x00, 0xf0, 0x11, 0x00


	//----- nvinfo : EIATTR_KPARAM_INFO
	.align		4
.L_585:
        /*0048*/ 	.byte	0x04, 0x17
        /*004a*/ 	.short	(.L_587 - .L_586)
.L_586:
        /*004c*/ 	.word	0x00000000
        /*0050*/ 	.short	0x0005
        /*0052*/ 	.short	0x0018
        /*0054*/ 	.byte	0x00, 0xf0, 0x11, 0x00


	//----- nvinfo : EIATTR_KPARAM_INFO
	.align		4
.L_587:
        /*0058*/ 	.byte	0x04, 0x17
        /*005a*/ 	.short	(.L_589 - .L_588)
.L_588:
        /*005c*/ 	.word	0x00000000
        /*0060*/ 	.short	0x0004
        /*0062*/ 	.short	0x0010
        /*0064*/ 	.byte	0x00, 0xf5, 0x21, 0x00


	//----- nvinfo : EIATTR_KPARAM_INFO
	.align		4
.L_589:
        /*0068*/ 	.byte	0x04, 0x17
        /*006a*/ 	.short	(.L_591 - .L_590)
.L_590:
        /*006c*/ 	.word	0x00000000
        /*0070*/ 	.short	0x0003
        /*0072*/ 	.short	0x000c
        /*0074*/ 	.byte	0x00, 0xf0, 0x11, 0x00


	//----- nvinfo : EIATTR_KPARAM_INFO
	.align		4
.L_591:
        /*0078*/ 	.byte	0x04, 0x17
        /*007a*/ 	.short	(.L_593 - .L_592)
.L_592:
        /*007c*/ 	.word	0x00000000
        /*0080*/ 	.short	0x0002
        /*0082*/ 	.short	0x0008
        /*0084*/ 	.byte	0x00, 0xf0, 0x11, 0x00


	//----- nvinfo : EIATTR_KPARAM_INFO
	.align		4
.L_593:
        /*0088*/ 	.byte	0x04, 0x17
        /*008a*/ 	.short	(.L_595 - .L_594)
.L_594:
        /*008c*/ 	.word	0x00000000
        /*0090*/ 	.short	0x0001
        /*0092*/ 	.short	0x0004
        /*0094*/ 	.byte	0x00, 0xf0, 0x11, 0x00


	//----- nvinfo : EIATTR_KPARAM_INFO
	.align		4
.L_595:
        /*0098*/ 	.byte	0x04, 0x17
        /*009a*/ 	.short	(.L_597 - .L_596)
.L_596:
        /*009c*/ 	.word	0x00000000
        /*00a0*/ 	.short	0x0000
        /*00a2*/ 	.short	0x0000
        /*00a4*/ 	.byte	0x00, 0xf0, 0x11, 0x00


	//----- nvinfo : EIATTR_SPARSE_MMA_MASK
	.align		4
.L_597:
        /*00a8*/ 	.byte	0x03, 0x50
        /*00aa*/ 	.short	0x0000


	//----- nvinfo : EIATTR_MAXREG_COUNT
	.align		4
        /*00ac*/ 	.byte	0x03, 0x1b
        /*00ae*/ 	.short	0x00ff


	//----- nvinfo : EIATTR_MERCURY_ISA_VERSION
	.align		4
        /*00b0*/ 	.byte	0x03, 0x5f
        /*00b2*/ 	.short	0x0101


	//----- nvinfo : EIATTR_VRC_CTA_INIT_COUNT
	.align		4
        /*00b4*/ 	.byte	0x02, 0x4a
	.zero		1
	.zero		1


	//----- nvinfo : EIATTR_EXIT_INSTR_OFFSETS
	.align		4
        /*00b8*/ 	.byte	0x04, 0x1c
        /*00ba*/ 	.short	(.L_599 - .L_598)


	//   ....[0]....
.L_598:
        /*00bc*/ 	.word	0x00000030


	//   ....[1]....
        /*00c0*/ 	.word	0x00000570


	//----- nvinfo : EIATTR_CRS_STACK_SIZE
	.align		4
.L_599:
        /*00c4*/ 	.byte	0x04, 0x1e
        /*00c6*/ 	.short	(.L_601 - .L_600)
.L_600:
        /*00c8*/ 	.word	0x00000000


	//----- nvinfo : EIATTR_CBANK_PARAM_SIZE
	.align		4
.L_601:
        /*00cc*/ 	.byte	0x03, 0x19
        /*00ce*/ 	.short	0x0030


	//----- nvinfo : EIATTR_PARAM_CBANK
	.align		4
        /*00d0*/ 	.byte	0x04, 0x0a
        /*00d2*/ 	.short	(.L_603 - .L_602)
	.align		4
.L_602:
        /*00d4*/ 	.word	index@(.nv.constant0.nearestneighborv2NCHWAddGradient)
        /*00d8*/ 	.short	0x0380
        /*00da*/ 	.short	0x0030


	//----- nvinfo : EIATTR_SW_WAR
	.align		4
.L_603:
        /*00dc*/ 	.byte	0x04, 0x36
        /*00de*/ 	.short	(.L_605 - .L_604)
.L_604:
        /*00e0*/ 	.word	0x00000008
.L_605:


//--------------------- .nv.info.nearestneighborv2NCHW --------------------------
	.section	.nv.info.nearestneighborv2NCHW,"",@"SHT_CUDA_INFO"
	.sectionflags	@""
	.align	4


	//----- nvinfo : EIATTR_CUDA_API_VERSION
	.align		4
        /*0000*/ 	.byte	0x04, 0x37
        /*0002*/ 	.short	(.L_607 - .L_606)
.L_606:
        /*0004*/ 	.word	0x00000082


	//----- nvinfo : EIATTR_KPARAM_INFO
	.align		4
.L_607:
        /*0008*/ 	.byte	0x04, 0x17
        /*000a*/ 	.short	(.L_609 - .L_608)
.L_608:
        /*000c*/ 	.word	0x00000000
        /*0010*/ 	.short	0x0009
        /*0012*/ 	.short	0x0028
        /*0014*/ 	.byte	0x00, 0xf5, 0x21, 0x00


	//----- nvinfo : EIATTR_KPARAM_INFO
	.align		4
.L_609:
        /*0018*/ 	.byte	0x04, 0x17
        /*001a*/ 	.short	(.L_611 - .L_610)
.L_610:
        /*001c*/ 	.word	0x00000000
        /*0020*/ 	.short	0x0008
        /*0022*/ 	.short	0x0024
        /*0024*/ 	.byte	0x00, 0xf0, 0x11, 0x00


	//----- nvinfo : EIATTR_KPARAM_INFO
	.align		4
.L_611:
        /*0028*/ 	.byte	0x04, 0x17
        /*002a*/ 	.short	(.L_613 - .L_612)
.L_612:
        /*002c*/ 	.word	0x00000000
        /*0030*/ 	.short	0x0007
        /*0032*/ 	.short	0x0020
        /*0034*/ 	.byte	0x00, 0xf0, 0x11, 0x00


	//----- nvinfo : EIATTR_KPARAM_INFO
	.align		4
.L_613:
        /*0038*/ 	.byte	0x04, 0x17
        /*003a*/ 	.short	(.L_615 - .L_614)
.L_614:
        /*003c*/ 	.word	0x00000000
        /*0040*/ 	.short	0x0006
        /*0042*/ 	.short	0x001c
        /*0044*/ 	.byte	0x00, 0xf0, 0x11, 0x00


	//----- nvinfo : EIATTR_KPARAM_INFO
	.align		4
.L_615:
        /*0048*/ 	.byte	0x04, 0x17
        /*004a*/ 	.short	(.L_617 - .L_616)
.L_616:
        /*004c*/ 	.word	0x00000000
        /*0050*/ 	.short	0x0005
        /*0052*/ 	.short	0x0018
        /*0054*/ 	.byte	0x00, 0xf0, 0x11, 0x00


	//----- nvinfo : EIATTR_KPARAM_INFO
	.align		4
.L_617:
        /*0058*/ 	.byte	0x04, 0x17
        /*005a*/ 	.short	(.L_619 - .L_618)
.L_618:
        /*005c*/ 	.word	0x00000000
        /*0060*/ 	.short	0x0004
        /*0062*/ 	.short	0x0010
        /*0064*/ 	.byte	0x00, 0xf5, 0x21, 0x00


	//----- nvinfo : EIATTR_KPARAM_INFO
	.align		4
.L_619:
        /*0068*/ 	.byte	0x04, 0x17
        /*006a*/ 	.short	(.L_621 - .L_620)
.L_620:
        /*006c*/ 	.word	0x00000000
        /*0070*/ 	.short	0x0003
        /*0072*/ 	.short	0x000c
        /*0074*/ 	.byte	0x00, 0xf0, 0x11, 0x00


	//----- nvinfo : EIATTR_KPARAM_INFO
	.align		4
.L_621:
        /*0078*/ 	.byte	0x04, 0x17
        /*007a*/ 	.short	(.L_623 - .L_622)
.L_622:
        /*007c*/ 	.word	0x00000000
        /*0080*/ 	.short	0x0002
        /*0082*/ 	.short	0x0008
        /*0084*/ 	.byte	0x00, 0xf0, 0x11, 0x00


	//----- nvinfo : EIATTR_KPARAM_INFO
	.align		4
.L_623:
        /*0088*/ 	.byte	0x04, 0x17
        /*008a*/ 	.short	(.L_625 - .L_624)
.L_624:
        /*008c*/ 	.word	0x00000000
        /*0090*/ 	.short	0x0001
        /*0092*/ 	.short	0x0004
        /*0094*/ 	.byte	0x00, 0xf0, 0x11, 0x00


	//----- nvinfo : EIATTR_KPARAM_INFO
	.align		4
.L_625:
        /*0098*/ 	.byte	0x04, 0x17
        /*009a*/ 	.short	(.L_627 - .L_626)
.L_626:
        /*009c*/ 	.word	0x00000000
        /*00a0*/ 	.short	0x0000
        /*00a2*/ 	.short	0x0000
        /*00a4*/ 	.byte	0x00, 0xf0, 0x11, 0x00


	//----- nvinfo : EIATTR_SPARSE_MMA_MASK
	.align		4
.L_627:
        /*00a8*/ 	.byte	0x03, 0x50
        /*00aa*/ 	.short	0x0000


	//----- nvinfo : EIATTR_MAXREG_COUNT
	.align		4
        /*00ac*/ 	.byte	0x03, 0x1b
        /*00ae*/ 	.short	0x00ff


	//----- nvinfo : EIATTR_MERCURY_ISA_VERSION
	.align		4
        /*00b0*/ 	.byte	0x03, 0x5f
        /*00b2*/ 	.short	0x0101


	//----- nvinfo : EIATTR_VRC_CTA_INIT_COUNT
	.align		4
        /*00b4*/ 	.byte	0x02, 0x4a
	.zero		1
	.zero		1


	//----- nvinfo : EIATTR_EXIT_INSTR_OFFSETS
	.align		4
        /*00b8*/ 	.byte	0x04, 0x1c
        /*00ba*/ 	.short	(.L_629 - .L_628)


	//   ....[0]....
.L_628:
        /*00bc*/ 	.word	0x00000030


	//   ....[1]....
        /*00c0*/ 	.word	0x00000550


	//----- nvinfo : EIATTR_CRS_STACK_SIZE
	.align		4
.L_629:
        /*00c4*/ 	.byte	0x04, 0x1e
        /*00c6*/ 	.short	(.L_631 - .L_630)
.L_630:
        /*00c8*/ 	.word	0x00000000


	//----- nvinfo : EIATTR_CBANK_PARAM_SIZE
	.align		4
.L_631:
        /*00cc*/ 	.byte	0x03, 0x19
        /*00ce*/ 	.short	0x0030


	//----- nvinfo : EIATTR_PARAM_CBANK
	.align		4
        /*00d0*/ 	.byte	0x04, 0x0a
        /*00d2*/ 	.short	(.L_633 - .L_632)
	.align		4
.L_632:
        /*00d4*/ 	.word	index@(.nv.constant0.nearestneighborv2NCHW)
        /*00d8*/ 	.short	0x0380
        /*00da*/ 	.short	0x0030


	//----- nvinfo : EIATTR_SW_WAR
	.align		4
.L_633:
        /*00dc*/ 	.byte	0x04, 0x36
        /*00de*/ 	.short	(.L_635 - .L_634)
.L_634:
        /*00e0*/ 	.word	0x00000008
.L_635:


//--------------------- .nv.info.nearestneighborNHWC --------------------------
	.section	.nv.info.nearestneighborNHWC,"",@"SHT_CUDA_INFO"
	.sectionflags	@""
	.align	4


	//----- nvinfo : EIATTR_CUDA_API_VERSION
	.align		4
        /*0000*/ 	.byte	0x04, 0x37
        /*0002*/ 	.short	(.L_637 - .L_636)
.L_636:
        /*0004*/ 	.word	0x00000082


	//----- nvinfo : EIATTR_KPARAM_INFO
	.align		4
.L_637:
        /*0008*/ 	.byte	0x04, 0x17
        /*000a*/ 	.short	(.L_639 - .L_638)
.L_638:
        /*000c*/ 	.word	0x00000000
        /*0010*/ 	.short	0x000a
        /*0012*/ 	.short	0x0030
        /*0014*/ 	.byte	0x00, 0xf5, 0x21, 0x00


	//----- nvinfo : EIATTR_KPARAM_INFO
	.align		4
.L_639:
        /*0018*/ 	.byte	0x04, 0x17
        /*001a*/ 	.short	(.L_641 - .L_640)
.L_640:
        /*001c*/ 	.word	0x00000000
        /*0020*/ 	.short	0x0009
        /*0022*/ 	.short	0x0028
        /*0024*/ 	.byte	0x00, 0xf0, 0x11, 0x00


	//----- nvinfo : EIATTR_KPARAM_INFO
	.align		4
.L_641:
        /*0028*/ 	.byte	0x04, 0x17
        /*002a*/ 	.short	(.L_643 - .L_642)
.L_642:
        /*002c*/ 	.word	0x00000000
        /*0030*/ 	.short	0x0008
        /*0032*/ 	.short	0x0024
        /*0034*/ 	.byte	0x00, 0xf0, 0x11, 0x00


	//----- nvinfo : EIATTR_KPARAM_INFO
	.align		4
.L_643:
        /*0038*/ 	.byte	0x04, 0x17
        /*003a*/ 	.short	(.L_645 - .L_644)
.L_644:
        /*003c*/ 	.word	0x00000000
        /*0040*/ 	.short	0x0007
        /*0042*/ 	.short	0x0020
        /*0044*/ 	.byte	0x00, 0xf0, 0x11, 0x00


	//----- nvinfo : EIATTR_KPARAM_INFO
	.align		4
.L_645:
        /*0048*/ 	.byte	0x04, 0x17
        /*004a*/ 	.short	(.L_647 - .L_646)
.L_646:
        /*004c*/ 	.word	0x00000000
        /*0050*/ 	.short	0x0006
        /*0052*/ 	.short	0x001c
        /*0054*/ 	.byte	0x00, 0xf0, 0x11, 0x00


	//----- nvinfo : EIATTR_KPARAM_INFO
	.align		4
.L_647:
        /*0058*/ 	.byte	0x04, 0x17
        /*005a*/ 	.short	(.L_649 - .L_648)
.L_648:
        /*005c*/ 	.word	0x00000000
        /*0060*/ 	.short	0x0005
        /*0062*/ 	.short	0x0018
        /*0064*/ 	.byte	0x00, 0xf0, 0x11, 0x00


	//----- nvinfo : EIATTR_KPARAM_INFO
	.align		4
.L_649:
        /*0068*/ 	.byte	0x04, 0x17
        /*006a*/ 	.short	(.L_651 - .L_650)
.L_650:
        /*006c*/ 	.word	0x00000000
        /*0070*/ 	.short	0x0004
        /*0072*/ 	.short	0x0014
        /*0074*/ 	.byte	0x00, 0xf0, 0x11, 0x00


	//----- nvinfo : EIATTR_KPARAM_INFO
	.align		4
.L_651:
        /*0078*/ 	.byte	0x04, 0x17
        /*007a*/ 	.short	(.L_653 - .L_652)
.L_652:
        /*007c*/ 	.word	0x00000000
        /*0080*/ 	.short	0x0003
        /*0082*/ 	.short	0x0010
        /*0084*/ 	.byte	0x00, 0xf0, 0x11, 0x00


	//----- nvinfo : EIATTR_KPARAM_INFO
	.align		4
.L_653:
        /*0088*/ 	.byte	0x04, 0x17
        /*008a*/ 	.short	(.L_655 - .L_654)
.L_654:
        /*008c*/ 	.word	0x00000000
        /*0090*/ 	.short	0x0002
        /*0092*/ 	.short	0x0008
        /*0094*/ 	.byte	0x00, 0xf5, 0x21, 0x00


	//----- nvinfo : EIATTR_KPARAM_INFO
	.align		4
.L_655:
        /*0098*/ 	.byte	0x04, 0x17
        /*009a*/ 	.short	(.L_657 - .L_656)
.L_656:
        /*009c*/ 	.word	0x00000000
        /*00a0*/ 	.short	0x0001
        /*00a2*/ 	.short	0x0004
        /*00a4*/ 	.byte	0x00, 0xf0, 0x11, 0x00


	//----- nvinfo : EIATTR_KPARAM_INFO
	.align		4
.L_657:
        /*00a8*/ 	.byte	0x04, 0x17
        /*00aa*/ 	.short	(.L_659 - .L_658)
.L_658:
        /*00ac*/ 	.word	0x00000000
        /*00b0*/ 	.short	0x0000
        /*00b2*/ 	.short	0x0000
        /*00b4*/ 	.byte	0x00, 0xf0, 0x11, 0x00


	//----- nvinfo : EIATTR_SPARSE_MMA_MASK
	.align		4
.L_659:
        /*00b8*/ 	.byte	0x03, 0x50
        /*00ba*/ 	.short	0x0000


	//----- nvinfo : EIATTR_MAXREG_COUNT
	.align		4
        /*00bc*/ 	.byte	0x03, 0x1b
        /*00be*/ 	.short	0x00ff


	//----- nvinfo : EIATTR_MERCURY_ISA_VERSION
	.align		4
        /*00c0*/ 	.byte	0x03, 0x5f
        /*00c2*/ 	.short	0x0101


	//----- nvinfo : EIATTR_VRC_CTA_INIT_COUNT
	.align		4
        /*00c4*/ 	.byte	0x02, 0x4a
	.zero		1
	.zero		1


	//----- nvinfo : EIATTR_EXIT_INSTR_OFFSETS
	.align		4
        /*00c8*/ 	.byte	0x04, 0x1c
        /*00ca*/ 	.short	(.L_661 - .L_660)


	//   ....[0]....
.L_660:
        /*00cc*/ 	.word	0x00000070


	//   ....[1]....
        /*00d0*/ 	.word	0x000008d0


	//   ....[2]....
        /*00d4*/ 	.word	0x00001000


	//----- nvinfo : EIATTR_CRS_STACK_SIZE
	.align		4
.L_661:
        /*00d8*/ 	.byte	0x04, 0x1e
        /*00da*/ 	.short	(.L_663 - .L_662)
.L_662:
        /*00dc*/ 	.word	0x00000000


	//----- nvinfo : EIATTR_CBANK_PARAM_SIZE
	.align		4
.L_663:
        /*00e0*/ 	.byte	0x03, 0x19
        /*00e2*/ 	.short	0x0038


	//----- nvinfo : EIATTR_PARAM_CBANK
	.align		4
        /*00e4*/ 	.byte	0x04, 0x0a
        /*00e6*/ 	.short	(.L_665 - .L_664)
	.align		4
.L_664:
        /*00e8*/ 	.word	index@(.nv.constant0.nearestneighborNHWC)
        /*00ec*/ 	.short	0x0380
        /*00ee*/ 	.short	0x0038


	//----- nvinfo : EIATTR_SW_WAR
	.align		4
.L_665:
        /*00f0*/ 	.byte	0x04, 0x36
        /*00f2*/ 	.short	(.L_667 - .L_666)
.L_666:
        /*00f4*/ 	.word	0x00000008
.L_667:


//--------------------- .nv.info.ShapetoBatch4DNCHW --------------------------
	.section	.nv.info.ShapetoBatch4DNCHW,"",@"SHT_CUDA_INFO"
	.sectionflags	@""
	.align	4


	//----- nvinfo : EIATTR_CUDA_API_VERSION
	.align		4
        /*0000*/ 	.byte	0x04, 0x37
        /*0002*/ 	.short	(.L_669 - .L_668)
.L_668:
        /*0004*/ 	.word	0x00000082


	//----- nvinfo : EIATTR_KPARAM_INFO
	.align		4
.L_669:
        /*0008*/ 	.byte	0x04, 0x17
        /*000a*/ 	.short	(.L_671 - .L_670)
.L_670:
        /*000c*/ 	.word	0x00000000
        /*0010*/ 	.short	0x000d
        /*0012*/ 	.short	0x0040
        /*0014*/ 	.byte	0x00, 0xf0, 0x11, 0x00


	//----- nvinfo : EIATTR_KPARAM_INFO
	.align		4
.L_671:
        /*0018*/ 	.byte	0x04, 0x17
        /*001a*/ 	.short	(.L_673 - .L_672)
.L_672:
        /*001c*/ 	.word	0x00000000
        /*0020*/ 	.short	0x000c
        /*0022*/ 	.short	0x0038
        /*0024*/ 	.byte	0x00, 0xf5, 0x21, 0x00


	//----- nvinfo : EIATTR_KPARAM_INFO
	.align		4
.L_673:
        /*0028*/ 	.byte	0x04, 0x17
        /*002a*/ 	.short	(.L_675 - .L_674)
.L_674:
        /*002c*/ 	.word	0x00000000
        /*0030*/ 	.short	0x000b
        /*0032*/ 	.short	0x0030
        /*0034*/ 	.byte	0x00, 0xf5, 0x21, 0x00


	//----- nvinfo : EIATTR_KPARAM_INFO
	.align		4
.L_675:
        /*0038*/ 	.byte	0x04, 0x17
        /*003a*/ 	.short	(.L_677 - .L_676)
.L_676:
        /*003c*/ 	.word	0x00000000
        /*0040*/ 	.short	0x000a
        /*0042*/ 	.short	0x0028
        /*0044*/ 	.byte	0x00, 0xf0, 0x11, 0x00


	//----- nvinfo : EIATTR_KPARAM_INFO
	.align		4
.L_677:
        /*0048*/ 	.byte	0x04, 0x17
        /*004a*/ 	.short	(.L_679 - .L_678)
.L_678:
        /*004c*/ 	.word	0x00000000
        /*0050*/ 	.short	0x0009
        /*0052*/ 	.short	0x0024
        /*0054*/ 	.byte	0x00, 0xf0, 0x11, 0x00


	//----- nvinfo : EIATTR_KPARAM_INFO
	.align		4
.L_679:
        /*0058*/ 	.byte	0x04, 0x17
        /*005a*/ 	.short	(.L_681 - .L_680)
.L_680:
        /*005c*/ 	.word	0x00000000
        /*0060*/ 	.short	0x0008
        /*0062*/ 	.short	0x0020
        /*0064*/ 	.byte	0x00, 0xf0, 0x11, 0x00


	//----- nvinfo : EIATTR_KPARAM_INFO
	.align		4
.L_681:
        /*0068*/ 	.byte	0x04, 0x17
        /*006a*/ 	.short	(.L_683 - .L_682)
.L_682:
        /*006c*/ 	.word	0x00000000
        /*0070*/ 	.short	0x0007
        /*0072*/ 	.short	0x001c
        /*0074*/ 	.byte	0x00, 0xf0, 0x11, 0x00


	//----- nvinfo : EIATTR_KPARAM_INFO
	.align		4
.L_683:
        /*0078*/ 	.byte	0x04, 0x17
        /*007a*/ 	.short	(.L_685 - .L_684)
.L_684:
        /*007c*/ 	.word	0x00000000
        /*0080*/ 	.short	0x0006
        /*0082*/ 	.short	0x0018
        /*0084*/ 	.byte	0x00, 0xf0, 0x11, 0x00


	//----- nvinfo : EIATTR_KPARAM_INFO
	.align		4
.L_685:
        /*0088*/ 	.byte	0x04, 0x17
        /*008a*/ 	.short	(.L_687 - .L_686)
.L_686:
        /*008c*/ 	.word	0x00000000
        /*0090*/ 	.short	0x0005
        /*0092*/ 	.short	0x0014
        /*0094*/ 	.byte	0x00, 0xf0, 0x11, 0x00


	//----- nvinfo : EIATTR_KPARAM_INFO
	.align		4
.L_687:
        /*0098*/ 	.byte	0x04, 0x17
        /*009a*/ 	.short	(.L_689 - .L_688)
.L_688:
        /*009c*/ 	.word	0x00000000
        /*00a0*/ 	.short	0x0004
        /*00a2*/ 	.short	0x0010
        /*00a4*/ 	.byte	0x00, 0xf0, 0x11, 0x00


	//----- nvinfo : EIATTR_KPARAM_INFO
	.align		4
.L_689:
        /*00a8*/ 	.byte	0x04, 0x17
        /*00aa*/ 	.short	(.L_691 - .L_690)
.L_690:
        /*00ac*/ 	.word	0x00000000
        /*00b0*/ 	.short	0x0003
        /*00b2*/ 	.short	0x000c
        /*00b4*/ 	.byte	0x00, 0xf0, 0x11, 0x00


	//----- nvinfo : EIATTR_KPARAM_INFO
	.align		4
.L_691:
        /*00b8*/ 	.byte	0x04, 0x17
        /*00ba*/ 	.short	(.L_693 - .L_692)
.L_692:
        /*00bc*/ 	.word	0x00000000
        /*00c0*/ 	.short	0x0002
        /*00c2*/ 	.short	0x0008
        /*00c4*/ 	.byte	0x00, 0xf0, 0x11, 0x00


	//----- nvinfo : EIATTR_KPARAM_INFO
	.align		4
.L_693:
        /*00c8*/ 	.byte	0x04, 0x17
        /*00ca*/ 	.short	(.L_695 - .L_694)
.L_694:
        /*00cc*/ 	.word	0x00000000
        /*00d0*/ 	.short	0x0001
        /*00d2*/ 	.short	0x0004
        /*00d4*/ 	.byte	0x00, 0xf0, 0x11, 0x00


	//----- nvinfo : EIATTR_KPARAM_INFO
	.align		4
.L_695:
        /*00d8*/ 	.byte	0x04, 0x17
        /*00da*/ 	.short	(.L_697 - .L_696)
.L_696:
        /*00dc*/ 	.word	0x00000000
        /*00e0*/ 	.short	0x0000
        /*00e2*/ 	.short	0x0000
        /*00e4*/ 	.byte	0x00, 0xf0, 0x11, 0x00


	//----- nvinfo : EIATTR_SPARSE_MMA_MASK
	.align		4
.L_697:
        /*00e8*/ 	.byte	0x03, 0x50
        /*00ea*/ 	.short	0x0000


	//----- nvinfo : EIATTR_MAXREG_COUNT
	.align		4
        /*00ec*/ 	.byte	0x03, 0x1b
        /*00ee*/ 	.short	0x00ff


	//----- nvinfo : EIATTR_MERCURY_ISA_VERSION
	.align		4
        /*00f0*/ 	.byte	0x03, 0x5f
        /*00f2*/ 	.short	0x0101


	//----- nvinfo : EIATTR_VRC_CTA_INIT_COUNT
	.align		4
        /*00f4*/ 	.byte	0x02, 0x4a
	.zero		1
	.zero		1


	//----- nvinfo : EIATTR_EXIT_INSTR_OFFSETS
	.align		4
        /*00f8*/ 	.byte	0x04, 0x1c
        /*00fa*/ 	.short	(.L_699 - .L_698)


	//   ....[0]....
.L_698:
        /*00fc*/ 	.word	0x00000030


	//   ....[1]....
        /*0100*/ 	.word	0x000000b0


	//   ....[2]....
        /*0104*/ 	.word	0x00000640


	//   ....[3]....
        /*0108*/ 	.word	0x00000b00


	//----- nvinfo : EIATTR_CRS_STACK_SIZE
	.align		4
.L_699:
        /*010c*/ 	.byte	0x04, 0x1e
        /*010e*/ 	.short	(.L_701 - .L_700)
.L_700:
        /*0110*/ 	.word	0x00000000


	//----- nvinfo : EIATTR_CBANK_PARAM_SIZE
	.align		4
.L_701:
        /*0114*/ 	.byte	0x03, 0x19
        /*0116*/ 	.short	0x0044


	//----- nvinfo : EIATTR_PARAM_CBANK
	.align		4
        /*0118*/ 	.byte	0x04, 0x0a
        /*011a*/ 	.short	(.L_703 - .L_702)
	.align		4
.L_702:
        /*011c*/ 	.word	index@(.nv.constant0.ShapetoBatch4DNCHW)
        /*0120*/ 	.short	0x0380
        /*0122*/ 	.short	0x0044


	//----- nvinfo : EIATTR_SW_WAR
	.align		4
.L_703:
        /*0124*/ 	.byte	0x04, 0x36
        /*0126*/ 	.short	(.L_705 - .L_704)
.L_704:
        /*0128*/ 	.word	0x00000008
.L_705:


//--------------------- .nv.info.ShapetoBatch4DNHWC --------------------------
	.section	.nv.info.ShapetoBatch4DNHWC,"",@"SHT_CUDA_INFO"
	.sectionflags	@""
	.align	4


	//----- nvinfo : EIATTR_CUDA_API_VERSION
	.align		4
        /*0000*/ 	.byte	0x04, 0x37
        /*0002*/ 	.short	(.L_707 - .L_706)
.L_706:
        /*0004*/ 	.word	0x00000082


	//----- nvinfo : EIATTR_KPARAM_INFO
	.align		4
.L_707:
        /*0008*/ 	.byte	0x04, 0x17
        /*000a*/ 	.short	(.L_709 - .L_708)
.L_708:
        /*000c*/ 	.word	0x00000000
        /*0010*/ 	.short	0x000d
        /*0012*/ 	.short	0x0040
        /*0014*/ 	.byte	0x00, 0xf0, 0x11, 0x00


	//----- nvinfo : EIATTR_KPARAM_INFO
	.align		4
.L_709:
        /*0018*/ 	.byte	0x04, 0x17
        /*001a*/ 	.short	(.L_711 - .L_710)
.L_710:
        /*001c*/ 	.word	0x00000000
        /*0020*/ 	.short	0x000c
        /*0022*/ 	.short	0x0038
        /*0024*/ 	.byte	0x00, 0xf5, 0x21, 0x00


	//----- nvinfo : EIATTR_KPARAM_INFO
	.align		4
.L_711:
        /*0028*/ 	.byte	0x04, 0x17
        /*002a*/ 	.short	(.L_713 - .L_712)
.L_712:
        /*002c*/ 	.word	0x00000000
        /*0030*/ 	.short	0x000b
        /*0032*/ 	.short	0x0030
        /*0034*/ 	.byte	0x00, 0xf5, 0x21, 0x00


	//----- nvinfo : EIATTR_KPARAM_INFO
	.align		4
.L_713:
        /*0038*/ 	.byte	0x04, 0x17
        /*003a*/ 	.short	(.L_715 - .L_714)
.L_714:
        /*003c*/ 	.word	0x00000000
        /*0040*/ 	.short	0x000a
        /*0042*/ 	.short	0x0028
        /*0044*/ 	.byte	0x00, 0xf0, 0x11, 0x00


	//----- nvinfo : EIATTR_KPARAM_INFO
	.align		4
.L_715:
        /*0048*/ 	.byte	0x04, 0x17
        /*004a*/ 	.short	(.L_717 - .L_716)
.L_716:
        /*004c*/ 	.word	0x00000000
        /*0050*/ 	.short	0x0009
        /*0052*/ 	.short	0x0024
        /*0054*/ 	.byte	0x00, 0xf0, 0x11, 0x00


	//----- nvinfo : EIATTR_KPARAM_INFO
	.align		4
.L_717:
        /*0058*/ 	.byte	0x04, 0x17
        /*005a*/ 	.short	(.L_719 - .L_718)
.L_718:
        /*005c*/ 	.word	0x00000000
        /*0060*/ 	.short	0x0008
        /*0062*/ 	.short	0x0020
        /*0064*/ 	.byte	0x00, 0xf0, 0x11, 0x00


	//----- nvinfo : EIATTR_KPARAM_INFO
	.align		4
.L_719:
        /*0068*/ 	.byte	0x04, 0x17
        /*006a*/ 	.short	(.L_721 - .L_720)
.L_720:
        /*006c*/ 	.word	0x00000000
        /*0070*/ 	.short	0x0007
        /*0072*/ 	.short	0x001c
        /*0074*/ 	.byte	0x00, 0xf0, 0x11, 0x00


	//----- nvinfo : EIATTR_KPARAM_INFO
	.align		4
.L_721:
        /*0078*/ 	.byte	0x04, 0x17
        /*007a*/ 	.short	(.L_723 - .L_722)
.L_722:
        /*007c*/ 	.word	0x00000000
        /*0080*/ 	.short	0x0006
        /*0082*/ 	.short	0x0018
        /*0084*/ 	.byte	0x00, 0xf0, 0x11, 0x00


	//----- nvinfo : EIATTR_KPARAM_INFO
	.align		4
.L_723:
        /*0088*/ 	.byte	0x04, 0x17
        /*008a*/ 	.short	(.L_725 - .L_724)
.L_724:
        /*008c*/ 	.word	0x00000000
        /*0090*/ 	.short	0x0005
        /*0092*/ 	.short	0x0014
        /*0094*/ 	.byte	0x00, 0xf0, 0x11, 0x00


	//----- nvinfo : EIATTR_KPARAM_INFO
	.align		4
.L_725:
        /*0098*/ 	.byte	0x04, 0x17
        /*009a*/ 	.short	(.L_727 - .L_726)
.L_726:
        /*009c*/ 	.word	0x00000000
        /*00a0*/ 	.short	0x0004
        /*00a2*/ 	.short	0x0010
        /*00a4*/ 	.byte	0x00, 0xf0, 0x11, 0x00


	//----- nvinfo : EIATTR_KPARAM_INFO
	.align		4
.L_727:
        /*00a8*/ 	.byte	0x04, 0x17
        /*00aa*/ 	.short	(.L_729 - .L_728)
.L_728:
        /*00ac*/ 	.word	0x00000000
        /*00b0*/ 	.short	0x0003
        /*00b2*/ 	.short	0x000c
        /*00b4*/ 	.byte	0x00, 0xf0, 0x11, 0x00


	//----- nvinfo : EIATTR_KPARAM_INFO
	.align		4
.L_729:
        /*00b8*/ 	.byte	0x04, 0x17
        /*00ba*/ 	.short	(.L_731 - .L_730)
.L_730:
        /*00bc*/ 	.word	0x00000000
        /*00c0*/ 	.short	0x0002
        /*00c2*/ 	.short	0x0008
        /*00c4*/ 	.byte	0x00, 0xf0, 0x11, 0x00


	//----- nvinfo : EIATTR_KPARAM_INFO
	.align		4
.L_731:
        /*00c8*/ 	.byte	0x04, 0x17
        /*00ca*/ 	.short	(.L_733 - .L_732)
.L_732:
        /*00cc*/ 	.word	0x00000000
        /*00d0*/ 	.short	0x0001
        /*00d2*/ 	.short	0x0004
        /*00d4*/ 	.byte	0x00, 0xf0, 0x11, 0x00


	//----- nvinfo : EIATTR_KPARAM_INFO
	.align		4
.L_733:
        /*00d8*/ 	.byte	0x04, 0x17
        /*00da*/ 	.short	(.L_735 - .L_734)
.L_734:
        /*00dc*/ 	.word	0x00000000
        /*00e0*/ 	.short	0x0000
        /*00e2*/ 	.short	0x0000
        /*00e4*/ 	.byte	0x00, 0xf0, 0x11, 0x00


	//----- nvinfo : EIATTR_SPARSE_MMA_MASK
	.align		4
.L_735:
        /*00e8*/ 	.byte	0x03, 0x50
        /*00ea*/ 	.short	0x0000


	//----- nvinfo : EIATTR_MAXREG_COUNT
	.align		4
        /*00ec*/ 	.byte	0x03, 0x1b
        /*00ee*/ 	.short	0x00ff


	//----- nvinfo : EIATTR_MERCURY_ISA_VERSION
	.align		4
        /*00f0*/ 	.byte	0x03, 0x5f
        /*00f2*/ 	.short	0x0101


	//----- nvinfo : EIATTR_VRC_CTA_INIT_COUNT
	.align		4
        /*00f4*/ 	.byte	0x02, 0x4a
	.zero		1
	.zero		1


	//----- nvinfo : EIATTR_EXIT_INSTR_OFFSETS
	.align		4
        /*00f8*/ 	.byte	0x04, 0x1c
        /*00fa*/ 	.short	(.L_737 - .L_736)


	//   ....[0]....
.L_736:
        /*00fc*/ 	.word	0x00000030


	//   ....[1]....
        /*0100*/ 	.word	0x00000090


	//   ....[2]....
        /*0104*/ 	.word	0x00000610


	//   ....[3]....
        /*0108*/ 	.word	0x00000ab0


	//----- nvinfo : EIATTR_CRS_STACK_SIZE
	.align		4
.L_737:
        /*010c*/ 	.byte	0x04, 0x1e
        /*010e*/ 	.short	(.L_739 - .L_738)
.L_738:
        /*0110*/ 	.word	0x00000000


	//----- nvinfo : EIATTR_CBANK_PARAM_SIZE
	.align		4
.L_739:
        /*0114*/ 	.byte	0x03, 0x19
        /*0116*/ 	.short	0x0044


	//----- nvinfo : EIATTR_PARAM_CBANK
	.align		4
        /*0118*/ 	.byte	0x04, 0x0a
        /*011a*/ 	.short	(.L_741 - .L_740)
	.align		4
.L_740:
        /*011c*/ 	.word	index@(.nv.constant0.ShapetoBatch4DNHWC)
        /*0120*/ 	.short	0x0380
        /*0122*/ 	.short	0x0044


	//----- nvinfo : EIATTR_SW_WAR
	.align		4
.L_741:
        /*0124*/ 	.byte	0x04, 0x36
        /*0126*/ 	.short	(.L_743 - .L_742)
.L_742:
        /*0128*/ 	.word	0x00000008
.L_743:


//--------------------- .nv.info.InnerSwapBatch   --------------------------
	.section	.nv.info.InnerSwapBatch,"",@"SHT_CUDA_INFO"
	.sectionflags	@""
	.align	4


	//----- nvinfo : EIATTR_CUDA_API_VERSION
	.align		4
        /*0000*/ 	.byte	0x04, 0x37
        /*0002*/ 	.short	(.L_745 - .L_744)
.L_744:
        /*0004*/ 	.word	0x00000082


	//----- nvinfo : EIATTR_KPARAM_INFO
	.align		4
.L_745:
        /*0008*/ 	.byte	0x04, 0x17
        /*000a*/ 	.short	(.L_747 - .L_746)
.L_746:
        /*000c*/ 	.word	0x00000000
        /*0010*/ 	.short	0x0003
        /*0012*/ 	.short	0x0014
        /*0014*/ 	.byte	0x00, 0xf0, 0x11, 0x00


	//----- nvinfo : EIATTR_KPARAM_INFO
	.align		4
.L_747:
        /*0018*/ 	.byte	0x04, 0x17
        /*001a*/ 	.short	(.L_749 - .L_748)
.L_748:
        /*001c*/ 	.word	0x00000000
        /*0020*/ 	.short	0x0002
        /*0022*/ 	.short	0x0010
        /*0024*/ 	.byte	0x00, 0xf0, 0x11, 0x00


	//----- nvinfo : EIATTR_KPARAM_INFO
	.align		4
.L_749:
        /*0028*/ 	.byte	0x04, 0x17
        /*002a*/ 	.short	(.L_751 - .L_750)
.L_750:
        /*002c*/ 	.word	0x00000000
        /*0030*/ 	.short	0x0001
        /*0032*/ 	.short	0x0008
        /*0034*/ 	.byte	0x00, 0xf5, 0x21, 0x00


	//----- nvinfo : EIATTR_KPARAM_INFO
	.align		4
.L_751:
        /*0038*/ 	.byte	0x04, 0x17
        /*003a*/ 	.short	(.L_753 - .L_752)
.L_752:
        /*003c*/ 	.word	0x00000000
        /*0040*/ 	.short	0x0000
        /*0042*/ 	.short	0x0000
        /*0044*/ 	.byte	0x00, 0xf0, 0x11, 0x00


	//----- nvinfo : EIATTR_SPARSE_MMA_MASK
	.align		4
.L_753:
        /*0048*/ 	.byte	0x03, 0x50
        /*004a*/ 	.short	0x0000


	//----- nvinfo : EIATTR_MAXREG_COUNT
	.align		4
        /*004c*/ 	.byte	0x03, 0x1b
        /*004e*/ 	.short	0x00ff


	//----- nvinfo : EIATTR_MERCURY_ISA_VERSION
	.align		4
        /*0050*/ 	.byte	0x03, 0x5f
        /*0052*/ 	.short	0x0101


	//----- nvinfo : EIATTR_VRC_CTA_INIT_COUNT
	.align		4
        /*0054*/ 	.byte	0x02, 0x4a
	.zero		1
	.zero		1


	//----- nvinfo : EIATTR_EXIT_INSTR_OFFSETS
	.align		4
        /*0058*/ 	.byte	0x04, 0x1c
        /*005a*/ 	.short	(.L_755 - .L_754)


	//   ....[0]....
.L_754:
        /*005c*/ 	.word	0x00000010


	//----- nvinfo : EIATTR_CBANK_PARAM_SIZE
	.align		4
.L_755:
        /*0060*/ 	.byte	0x03, 0x19
        /*0062*/ 	.short	0x0018


	//----- nvinfo : EIATTR_PARAM_CBANK
	.align		4
        /*0064*/ 	.byte	0x04, 0x0a
        /*0066*/ 	.short	(.L_757 - .L_756)
	.align		4
.L_756:
        /*0068*/ 	.word	index@(.nv.constant0.InnerSwapBatch)
        /*006c*/ 	.short	0x0380
        /*006e*/ 	.short	0x0018


	//----- nvinfo : EIATTR_SW_WAR
	.align		4
.L_757:
        /*0070*/ 	.byte	0x04, 0x36
        /*0072*/ 	.short	(.L_759 - .L_758)
.L_758:
        /*0074*/ 	.word	0x00000008
.L_759:


//--------------------- .nv.info.SwapUpperLower   --------------------------
	.section	.nv.info.SwapUpperLower,"",@"SHT_CUDA_INFO"
	.sectionflags	@""
	.align	4


	//----- nvinfo : EIATTR_CUDA_API_VERSION
	.align		4
        /*0000*/ 	.byte	0x04, 0x37
        /*0002*/ 	.short	(.L_761 - .L_760)
.L_760:
        /*0004*/ 	.word	0x00000082


	//----- nvinfo : EIATTR_KPARAM_INFO
	.align		4
.L_761:
        /*0008*/ 	.byte	0x04, 0x17
        /*000a*/ 	.short	(.L_763 - .L_762)
.L_762:
        /*000c*/ 	.word	0x00000000
        /*0010*/ 	.short	0x0004
        /*0012*/ 	.short	0x0018
        /*0014*/ 	.byte	0x00, 0xf0, 0x11, 0x00


	//----- nvinfo : EIATTR_KPARAM_INFO
	.align		4
.L_763:
        /*0018*/ 	.byte	0x04, 0x17
        /*001a*/ 	.short	(.L_765 - .L_764)
.L_764:
        /*001c*/ 	.word	0x00000000
        /*0020*/ 	.short	0x0003
        /*0022*/ 	.short	0x0010
        /*0024*/ 	.byte	0x00, 0xf5, 0x21, 0x00


	//----- nvinfo : EIATTR_KPARAM_INFO
	.align		4
.L_765:
        /*0028*/ 	.byte	0x04, 0x17
        /*002a*/ 	.short	(.L_767 - .L_766)
.L_766:
        /*002c*/ 	.word	0x00000000
        /*0030*/ 	.short	0x0002
        /*0032*/ 	.short	0x0008
        /*0034*/ 	.byte	0x00, 0xf5, 0x21, 0x00


	//----- nvinfo : EIATTR_KPARAM_INFO
	.align		4
.L_767:
        /*0038*/ 	.byte	0x04, 0x17
        /*003a*/ 	.short	(.L_769 - .L_768)
.L_768:
        /*003c*/ 	.word	0x00000000
        /*0040*/ 	.short	0x0001
        /*0042*/ 	.short	0x0004
        /*0044*/ 	.byte	0x00, 0xf0, 0x11, 0x00


	//----- nvinfo : EIATTR_KPARAM_INFO
	.align		4
.L_769:
        /*0048*/ 	.byte	0x04, 0x17
        /*004a*/ 	.short	(.L_771 - .L_770)
.L_770:
        /*004c*/ 	.word	0x00000000
        /*0050*/ 	.short	0x0000
        /*0052*/ 	.short	0x0000
        /*0054*/ 	.byte	0x00, 0xf0, 0x11, 0x00


	//----- nvinfo : EIATTR_SPARSE_MMA_MASK
	.align		4
.L_771:
        /*0058*/ 	.byte	0x03, 0x50
        /*005a*/ 	.short	0x0000


	//----- nvinfo : EIATTR_MAXREG_COUNT
	.align		4
        /*005c*/ 	.byte	0x03, 0x1b
        /*005e*/ 	.short	0x00ff


	//----- nvinfo : EIATTR_MERCURY_ISA_VERSION
	.align		4
        /*0060*/ 	.byte	0x03, 0x5f
        /*0062*/ 	.short	0x0101


	//----- nvinfo : EIATTR_VRC_CTA_INIT_COUNT
	.align		4
        /*0064*/ 	.byte	0x02, 0x4a
	.zero		1
	.zero		1


	//----- nvinfo : EIATTR_EXIT_INSTR_OFFSETS
	.align		4
        /*0068*/ 	.byte	0x04, 0x1c
        /*006a*/ 	.short	(.L_773 - .L_772)


	//   ....[0]....
.L_772:
        /*006c*/ 	.word	0x00000070


	//   ....[1]....
        /*0070*/ 	.word	0x00000250


	//   ....[2]....
        /*0074*/ 	.word	0x000002a0


	//   ....[3]....
        /*0078*/ 	.word	0x00000480


	//----- nvinfo : EIATTR_CRS_STACK_SIZE
	.align		4
.L_773:
        /*007c*/ 	.byte	0x04, 0x1e
        /*007e*/ 	.short	(.L_775 - .L_774)
.L_774:
        /*0080*/ 	.word	0x00000000


	//----- nvinfo : EIATTR_CBANK_PARAM_SIZE
	.align		4
.L_775:
        /*0084*/ 	.byte	0x03, 0x19
        /*0086*/ 	.short	0x001c


	//----- nvinfo : EIATTR_PARAM_CBANK
	.align		4
        /*0088*/ 	.byte	0x04, 0x0a
        /*008a*/ 	.short	(.L_777 - .L_776)
	.align		4
.L_776:
        /*008c*/ 	.word	index@(.nv.constant0.SwapUpperLower)
        /*0090*/ 	.short	0x0380
        /*0092*/ 	.short	0x001c


	//----- nvinfo : EIATTR_SW_WAR
	.align		4
.L_777:
        /*0094*/ 	.byte	0x04, 0x36
        /*0096*/ 	.short	(.L_779 - .L_778)
.L_778:
        /*0098*/ 	.word	0x00000008
.L_779:


//--------------------- .nv.info.InnerSwapLowerUpper --------------------------
	.section	.nv.info.InnerSwapLowerUpper,"",@"SHT_CUDA_INFO"
	.sectionflags	@""
	.align	4


	//----- nvinfo : EIATTR_CUDA_API_VERSION
	.align		4
        /*0000*/ 	.byte	0x04, 0x37
        /*0002*/ 	.short	(.L_781 - .L_780)
.L_780:
        /*0004*/ 	.word	0x00000082


	//----- nvinfo : EIATTR_KPARAM_INFO
	.align		4
.L_781:
        /*0008*/ 	.byte	0x04, 0x17
        /*000a*/ 	.short	(.L_783 - .L_782)
.L_782:
        /*000c*/ 	.word	0x00000000
        /*0010*/ 	.short	0x0003
        /*0012*/ 	.short	0x0010
        /*0014*/ 	.byte	0x00, 0xf0, 0x11, 0x00


	//----- nvinfo : EIATTR_KPARAM_INFO
	.align		4
.L_783:
        /*0018*/ 	.byte	0x04, 0x17
        /*001a*/ 	.short	(.L_785 - .L_784)
.L_784:
        /*001c*/ 	.word	0x00000000
        /*0020*/ 	.short	0x0002
        /*0022*/ 	.short	0x0008
        /*0024*/ 	.byte	0x00, 0xf5, 0x21, 0x00


	//----- nvinfo : EIATTR_KPARAM_INFO
	.align		4
.L_785:
        /*0028*/ 	.byte	0x04, 0x17
        /*002a*/ 	.short	(.L_787 - .L_786)
.L_786:
        /*002c*/ 	.word	0x00000000
        /*0030*/ 	.short	0x0001
        /*0032*/ 	.short	0x0004
        /*0034*/ 	.byte	0x00, 0xf0, 0x11, 0x00


	//----- nvinfo : EIATTR_KPARAM_INFO
	.align		4
.L_787:
        /*0038*/ 	.byte	0x04, 0x17
        /*003a*/ 	.short	(.L_789 - .L_788)
.L_788:
        /*003c*/ 	.word	0x00000000
        /*0040*/ 	.short	0x0000
        /*0042*/ 	.short	0x0000
        /*0044*/ 	.byte	0x00, 0xf0, 0x11, 0x00


	//----- nvinfo : EIATTR_SPARSE_MMA_MASK
	.align		4
.L_789:
        /*0048*/ 	.byte	0x03, 0x50
        /*004a*/ 	.short	0x0000


	//----- nvinfo : EIATTR_MAXREG_COUNT
	.align		4
        /*004c*/ 	.byte	0x03, 0x1b
        /*004e*/ 	.short	0x00ff


	//----- nvinfo : EIATTR_MERCURY_ISA_VERSION
	.align		4
        /*0050*/ 	.byte	0x03, 0x5f
        /*0052*/ 	.short	0x0101


	//----- nvinfo : EIATTR_VRC_CTA_INIT_COUNT
	.align		4
        /*0054*/ 	.byte	0x02, 0x4a
	.zero		1
	.zero		1


	//----- nvinfo : EIATTR_EXIT_INSTR_OFFSETS
	.align		4
        /*0058*/ 	.byte	0x04, 0x1c
        /*005a*/ 	.short	(.L_791 - .L_790)


	//   ....[0]....
.L_790:
        /*005c*/ 	.word	0x00000070


	//   ....[1]....
        /*0060*/ 	.word	0x00000280


	//   ....[2]....
        /*0064*/ 	.word	0x000002b0


	//   ....[3]....
        /*0068*/ 	.word	0x000004b0


	//----- nvinfo : EIATTR_CRS_STACK_SIZE
	.align		4
.L_791:
        /*006c*/ 	.byte	0x04, 0x1e
        /*006e*/ 	.short	(.L_793 - .L_792)
.L_792:
        /*0070*/ 	.word	0x00000000


	//----- nvinfo : EIATTR_CBANK_PARAM_SIZE
	.align		4
.L_793:
        /*0074*/ 	.byte	0x03, 0x19
        /*0076*/ 	.short	0x0014


	//----- nvinfo : EIATTR_PARAM_CBANK
	.align		4
        /*0078*/ 	.byte	0x04, 0x0a
        /*007a*/ 	.short	(.L_795 - .L_794)
	.align		4
.L_794:
        /*007c*/ 	.word	index@(.nv.constant0.InnerSwapLowerUpper)
        /*0080*/ 	.short	0x0380
        /*0082*/ 	.short	0x0014


	//----- nvinfo : EIATTR_SW_WAR
	.align		4
.L_795:
        /*0084*/ 	.byte	0x04, 0x36
        /*0086*/ 	.short	(.L_797 - .L_796)
.L_796:
        /*0088*/ 	.word	0x00000008
.L_797:


//--------------------- .nv.info.SwapEveryOther   --------------------------
	.section	.nv.info.SwapEveryOther,"",@"SHT_CUDA_INFO"
	.sectionflags	@""
	.align	4


	//----- nvinfo : EIATTR_CUDA_API_VERSION
	.align		4
        /*0000*/ 	.byte	0x04, 0x37
        /*0002*/ 	.short	(.L_799 - .L_798)
.L_798:
        /*0004*/ 	.word	0x00000082


	//----- nvinfo : EIATTR_KPARAM_INFO
	.align		4
.L_799:
        /*0008*/ 	.byte	0x04, 0x17
        /*000a*/ 	.short	(.L_801 - .L_800)
.L_800:
        /*000c*/ 	.word	0x00000000
        /*0010*/ 	.short	0x0004
        /*0012*/ 	.short	0x0018
        /*0014*/ 	.byte	0x00, 0xf0, 0x11, 0x00


	//----- nvinfo : EIATTR_KPARAM_INFO
	.align		4
.L_801:
        /*0018*/ 	.byte	0x04, 0x17
        /*001a*/ 	.short	(.L_803 - .L_802)
.L_802:
        /*001c*/ 	.word	0x00000000
        /*0020*/ 	.short	0x0003
        /*0022*/ 	.short	0x0010
        /*0024*/ 	.byte	0x00, 0xf5, 0x21, 0x00


	//----- nvinfo : EIATTR_KPARAM_INFO
	.align		4
.L_803:
        /*0028*/ 	.byte	0x04, 0x17
        /*002a*/ 	.short	(.L_805 - .L_804)
.L_804:
        /*002c*/ 	.word	0x00000000
        /*0030*/ 	.short	0x0002
        /*0032*/ 	.short	0x0008
        /*0034*/ 	.byte	0x00, 0xf5, 0x21, 0x00


	//----- nvinfo : EIATTR_KPARAM_INFO
	.align		4
.L_805:
        /*0038*/ 	.byte	0x04, 0x17
        /*003a*/ 	.short	(.L_807 - .L_806)
.L_806:
        /*003c*/ 	.word	0x00000000
        /*0040*/ 	.short	0x0001
        /*0042*/ 	.short	0x0004
        /*0044*/ 	.byte	0x00, 0xf0, 0x11, 0x00


	//----- nvinfo : EIATTR_KPARAM_INFO
	.align		4
.L_807:
        /*0048*/ 	.byte	0x04, 0x17
        /*004a*/ 	.short	(.L_809 - .L_808)
.L_808:
        /*004c*/ 	.word	0x00000000
        /*0050*/ 	.short	0x0000
        /*0052*/ 	.short	0x0000
        /*0054*/ 	.byte	0x00, 0xf0, 0x11, 0x00


	//----- nvinfo : EIATTR_SPARSE_MMA_MASK
	.align		4
.L_809:
        /*0058*/ 	.byte	0x03, 0x50
        /*005a*/ 	.short	0x0000


	//----- nvinfo : EIATTR_MAXREG_COUNT
	.align		4
        /*005c*/ 	.byte	0x03, 0x1b
        /*005e*/ 	.short	0x00ff


	//----- nvinfo : EIATTR_MERCURY_ISA_VERSION
	.align		4
        /*0060*/ 	.byte	0x03, 0x5f
        /*0062*/ 	.short	0x0101


	//----- nvinfo : EIATTR_VRC_CTA_INIT_COUNT
	.align		4
        /*0064*/ 	.byte	0x02, 0x4a
	.zero		1
	.zero		1


	//----- nvinfo : EIATTR_EXIT_INSTR_OFFSETS
	.align		4
        /*0068*/ 	.byte	0x04, 0x1c
        /*006a*/ 	.short	(.L_811 - .L_810)


	//   ....[0]....
.L_810:
        /*006c*/ 	.word	0x00000030


	//   ....[1]....
        /*0070*/ 	.word	0x00000270


	//   ....[2]....
        /*0074*/ 	.word	0x00000400


	//----- nvinfo : EIATTR_CRS_STACK_SIZE
	.align		4
.L_811:
        /*0078*/ 	.byte	0x04, 0x1e
        /*007a*/ 	.short	(.L_813 - .L_812)
.L_812:
        /*007c*/ 	.word	0x00000000


	//----- nvinfo : EIATTR_CBANK_PARAM_SIZE
	.align		4
.L_813:
        /*0080*/ 	.byte	0x03, 0x19
        /*0082*/ 	.short	0x001c


	//----- nvinfo : EIATTR_PARAM_CBANK
	.align		4
        /*0084*/ 	.byte	0x04, 0x0a
        /*0086*/ 	.short	(.L_815 - .L_814)
	.align		4
.L_814:
        /*0088*/ 	.word	index@(.nv.constant0.SwapEveryOther)
        /*008c*/ 	.short	0x0380
        /*008e*/ 	.short	0x001c


	//----- nvinfo : EIATTR_SW_WAR
	.align		4
.L_815:
        /*0090*/ 	.byte	0x04, 0x36
        /*0092*/ 	.short	(.L_817 - .L_816)
.L_816:
        /*0094*/ 	.word	0x00000008
.L_817:


//--------------------- .nv.info.Transpose        --------------------------
	.section	.nv.info.Transpose,"",@"SHT_CUDA_INFO"
	.sectionflags	@""
	.align	4


	//----- nvinfo : EIATTR_CUDA_API_VERSION
	.align		4
        /*0000*/ 	.byte	0x04, 0x37
        /*0002*/ 	.short	(.L_819 - .L_818)
.L_818:
        /*0004*/ 	.word	0x00000082


	//----- nvinfo : EIATTR_KPARAM_INFO
	.align		4
.L_819:
        /*0008*/ 	.byte	0x04, 0x17
        /*000a*/ 	.short	(.L_821 - .L_820)
.L_820:
        /*000c*/ 	.word	0x00000000
        /*0010*/ 	.short	0x0004
        /*0012*/ 	.short	0x0020
        /*0014*/ 	.byte	0x00, 0xf5, 0x21, 0x00


	//----- nvinfo : EIATTR_KPARAM_INFO
	.align		4
.L_821:
        /*0018*/ 	.byte	0x04, 0x17
        /*001a*/ 	.short	(.L_823 - .L_822)
.L_822:
        /*001c*/ 	.word	0x00000000
        /*0020*/ 	.short	0x0003
        /*0022*/ 	.short	0x0018
        /*0024*/ 	.byte	0x00, 0xf0, 0x11, 0x00


	//----- nvinfo : EIATTR_KPARAM_INFO
	.align		4
.L_823:
        /*0028*/ 	.byte	0x04, 0x17
        /*002a*/ 	.short	(.L_825 - .L_824)
.L_824:
        /*002c*/ 	.word	0x00000000
        /*0030*/ 	.short	0x0002
        /*0032*/ 	.short	0x0010
        /*0034*/ 	.byte	0x00, 0xf5, 0x21, 0x00


	//----- nvinfo : EIATTR_KPARAM_INFO
	.align		4
.L_825:
        /*0038*/ 	.byte	0x04, 0x17
        /*003a*/ 	.short	(.L_827 - .L_826)
.L_826:
        /*003c*/ 	.word	0x00000000
        /*0040*/ 	.short	0x0001
        /*0042*/ 	.short	0x0008
        /*0044*/ 	.byte	0x00, 0xf5, 0x21, 0x00


	//----- nvinfo : EIATTR_KPARAM_INFO
	.align		4
.L_827:
        /*0048*/ 	.byte	0x04, 0x17
        /*004a*/ 	.short	(.L_829 - .L_828)
.L_828:
        /*004c*/ 	.word	0x00000000
        /*0050*/ 	.short	0x0000
        /*0052*/ 	.short	0x0000
        /*0054*/ 	.byte	0x00, 0xf0, 0x11, 0x00


	//----- nvinfo : EIATTR_SPARSE_MMA_MASK
	.align		4
.L_829:
        /*0058*/ 	.byte	0x03, 0x50
        /*005a*/ 	.short	0x0000


	//----- nvinfo : EIATTR_MAXREG_COUNT
	.align		4
        /*005c*/ 	.byte	0x03, 0x1b
        /*005e*/ 	.short	0x00ff


	//----- nvinfo : EIATTR_MERCURY_ISA_VERSION
	.align		4
        /*0060*/ 	.byte	0x03, 0x5f
        /*0062*/ 	.short	0x0101


	//----- nvinfo : EIATTR_VRC_CTA_INIT_COUNT
	.align		4
        /*0064*/ 	.byte	0x02, 0x4a
	.zero		1
	.zero		1


	//----- nvinfo : EIATTR_EXIT_INSTR_OFFSETS
	.align		4
        /*0068*/ 	.byte	0x04, 0x1c
        /*006a*/ 	.short	(.L_831 - .L_830)


	//   ....[0]....
.L_830:
        /*006c*/ 	.word	0x00000070


	//   ....[1]....
        /*0070*/ 	.word	0x00000160


	//   ....[2]....
        /*0074*/ 	.word	0x00002530


	//----- nvinfo : EIATTR_CRS_STACK_SIZE
	.align		4
.L_831:
        /*0078*/ 	.byte	0x04, 0x1e
        /*007a*/ 	.short	(.L_833 - .L_832)
.L_832:
        /*007c*/ 	.word	0x00000000


	//----- nvinfo : EIATTR_CBANK_PARAM_SIZE
	.align		4
.L_833:
        /*0080*/ 	.byte	0x03, 0x19
        /*0082*/ 	.short	0x0028


	//----- nvinfo : EIATTR_PARAM_CBANK
	.align		4
        /*0084*/ 	.byte	0x04, 0x0a
        /*0086*/ 	.short	(.L_835 - .L_834)
	.align		4
.L_834:
        /*0088*/ 	.word	index@(.nv.constant0.Transpose)
        /*008c*/ 	.short	0x0380
        /*008e*/ 	.short	0x0028


	//----- nvinfo : EIATTR_SW_WAR
	.align		4
.L_835:
        /*0090*/ 	.byte	0x04, 0x36
        /*0092*/ 	.short	(.L_837 - .L_836)
.L_836:
        /*0094*/ 	.word	0x00000008
.L_837:


//--------------------- .nv.callgraph             --------------------------
	.section	.nv.callgraph,"",@"SHT_CUDA_CALLGRAPH"
	.align	4
	.sectionentsize	8
	.align		4
        /*0000*/ 	.word	0x00000000
	.align		4
        /*0004*/ 	.word	0xffffffff
	.align		4
        /*0008*/ 	.word	0x00000000
	.align		4
        /*000c*/ 	.word	0xfffffffe
	.align		4
        /*0010*/ 	.word	0x00000000
	.align		4
        /*0014*/ 	.word	0xfffffffd
	.align		4
        /*0018*/ 	.word	0x00000000
	.align		4
        /*001c*/ 	.word	0xfffffffc


//--------------------- .text.MSELoss             --------------------------
	.section	.text.MSELoss,"ax",@progbits
	.align	128
        .global         MSELoss
        .type           MSELoss,@function
        .size           MSELoss,(.L_x_264 - MSELoss)
        .other          MSELoss,@"STO_CUDA_ENTRY STV_DEFAULT"
MSELoss:
.text.MSELoss:
[----:B------:R-:W-:Y:S01]  /*0000*/  LDC R1, c[0x0][0x37c] ;  /* 0x0000df00ff017b82 */ /* 0x000fe20000000800 */
[----:B------:R-:W0:Y:S07]  /*0010*/  S2R R0, SR_TID.X ;  /* 0x0000000000007919 */ /* 0x000e2e0000002100 */
[----:B------:R-:W0:Y:S01]  /*0020*/  S2UR UR4, SR_CTAID.X ;  /* 0x00000000000479c3 */ /* 0x000e220000002500 */
[----:B------:R-:W1:Y:S07]  /*0030*/  LDCU UR5, c[0x0][0x380] ;  /* 0x00007000ff0577ac */ /* 0x000e6e0008000800 */
[----:B------:R-:W0:Y:S02]  /*0040*/  LDC R17, c[0x0][0x360] ;  /* 0x0000d800ff117b82 */ /* 0x000e240000000800 */
[----:B0-----:R-:W-:-:S05]  /*0050*/  IMAD R0, R17, UR4, R0 ;  /* 0x0000000411007c24 */ /* 0x001fca000f8e0200 */
[----:B-1----:R-:W-:-:S13]  /*0060*/  ISETP.GE.AND P0, PT, R0, UR5, PT ;  /* 0x0000000500007c0c */ /* 0x002fda000bf06270 */
[----:B------:R-:W-:Y:S05]  /*0070*/  @P0 EXIT ;  /* 0x000000000000094d */ /* 0x000fea0003800000 */
[----:B------:R-:W0:Y:S01]  /*0080*/  LDC.64 R2, c[0x0][0x3a0] ;  /* 0x0000e800ff027b82 */ /* 0x000e220000000a00 */
[----:B------:R-:W1:Y:S01]  /*0090*/  LDCU UR4, c[0x0][0x370] ;  /* 0x00006e00ff0477ac */ /* 0x000e620008000800 */
[----:B------:R-:W2:Y:S06]  /*00a0*/  LDCU.64 UR6, c[0x0][0x358] ;  /* 0x00006b00ff0677ac */ /* 0x000eac0008000a00 */
[----:B------:R-:W3:Y:S08]  /*00b0*/  LDC.64 R4, c[0x0][0x388] ;  /* 0x0000e200ff047b82 */ /* 0x000ef00000000a00 */
[----:B------:R-:W4:Y:S01]  /*00c0*/  LDC.64 R6, c[0x0][0x390] ;  /* 0x0000e400ff067b82 */ /* 0x000f220000000a00 */
[----:B-1----:R-:W-:-:S07]  /*00d0*/  IMAD R17, R17, UR4, RZ ;  /* 0x0000000411117c24 */ /* 0x002fce000f8e02ff */
[----:B--2---:R-:W1:Y:S02]  /*00e0*/  LDC.64 R8, c[0x0][0x398] ;  /* 0x0000e600ff087b82 */ /* 0x004e640000000a00 */
.L_x_0:
[----:B-1----:R-:W-:-:S04]  /*00f0*/  IMAD.WIDE R10, R0, 0x4, R8 ;  /* 0x00000004000a7825 */ /* 0x002fc800078e0208 */
[C---:B----4-:R-:W-:Y:S02]  /*0100*/  IMAD.WIDE R12, R0.reuse, 0x4, R6 ;  /* 0x00000004000c7825 */ /* 0x050fe400078e0206 */
[----:B--2---:R-:W2:Y:S04]  /*0110*/  LDG.E R10, desc[UR6][R10.64] ;  /* 0x000000060a0a7981 */ /* 0x004ea8000c1e1900 */
[----:B------:R-:W2:Y:S01]  /*0120*/  LDG.E R13, desc[UR6][R12.64] ;  /* 0x000000060c0d7981 */ /* 0x000ea2000c1e1900 */
[----:B---3--:R-:W-:Y:S01]  /*0130*/  IMAD.WIDE R14, R0, 0x4, R4 ;  /* 0x00000004000e7825 */ /* 0x008fe200078e0204 */
[----:B------:R-:W-:-:S04]  /*0140*/  IADD3 R0, PT, PT, R17, R0, RZ ;  /* 0x0000000011007210 */ /* 0x000fc80007ffe0ff */
[----:B------:R-:W-:Y:S01]  /*0150*/  ISETP.GE.AND P0, PT, R0, UR5, PT ;  /* 0x0000000500007c0c */ /* 0x000fe2000bf06270 */
[----:B--2---:R-:W-:-:S04]  /*0160*/  FADD R19, R10, -R13 ;  /* 0x8000000d0a137221 */ /* 0x004fc80000000000 */
[----:B------:R-:W-:Y:S01]  /*0170*/  FMUL.D2 R21, R19, R19 ;  /* 0x0000001313157220 */ /* 0x000fe20000300000 */
[----:B------:R2:W-:Y:S04]  /*0180*/  STG.E desc[UR6][R14.64], R19 ;  /* 0x000000130e007986 */ /* 0x0005e8000c101906 */
[----:B0-----:R2:W-:Y:S03]  /*0190*/  REDG.E.ADD.F32.FTZ.RN.STRONG.GPU desc[UR6][R2.64], R21 ;  /* 0x00000015020079a6 */ /* 0x0015e6000c12f306 */
[----:B------:R-:W-:Y:S05]  /*01a0*/  @!P0 BRA `(.L_x_0) ;  /* 0xfffffffc00d08947 */ /* 0x000fea000383ffff */
[----:B------:R-:W-:Y:S05]  /*01b0*/  EXIT ;  /* 0x000000000000794d */ /* 0x000fea0003800000 */
.L_x_1:
[----:B------:R-:W-:-:S00]  /*01c0*/  BRA `(.L_x_1) ;  /* 0xfffffffc00fc7947 */ /* 0x000fc0000383ffff */
[----:B------:R-:W-:-:S00]  /*01d0*/  NOP ;  /* 0x0000000000007918 */ /* 0x000fc00000000000 */
        /* <DEDUP_REMOVED lines=10> */
.L_x_264:


//--------------------- .text.backwardleakyfloat  --------------------------
	.section	.text.backwardleakyfloat,"ax",@progbits
	.align	128
        .global         backwardleakyfloat
        .type           backwardleakyfloat,@function
        .size           backwardleakyfloat,(.L_x_265 - backwardleakyfloat)
        .other          backwardleakyfloat,@"STO_CUDA_ENTRY STV_DEFAULT"
backwardleakyfloat:
.text.backwardleakyfloat:
        /* <DEDUP_REMOVED lines=11> */
[----:B------:R-:W3:Y:S01]  /*00b0*/  LDC.64 R12, c[0x0][0x398] ;  /* 0x0000e600ff0c7b82 */ /* 0x000ee20000000a00 */
[----:B------:R-:W4:Y:S07]  /*00c0*/  LDCU UR5, c[0x0][0x380] ;  /* 0x00007000ff0577ac */ /* 0x000f2e0008000800 */
[----:B------:R-:W0:Y:S01]  /*00d0*/  LDC.64 R10, c[0x0][0x3a0] ;  /* 0x0000e800ff0a7b82 */ /* 0x000e220000000a00 */
[----:B-1----:R-:W-:-:S07]  /*00e0*/  IMAD R15, R15, UR4, RZ ;  /* 0x000000040f0f7c24 */ /* 0x002fce000f8e02ff */
.L_x_2:
[----:B0-----:R-:W-:-:S06]  /*00f0*/  IMAD.WIDE R2, R0, 0x4, R8 ;  /* 0x0000000400027825 */ /* 0x001fcc00078e0208 */
[----:B--2---:R-:W2:Y:S01]  /*0100*/  LDG.E R2, desc[UR6][R2.64] ;  /* 0x0000000602027981 */ /* 0x004ea2000c1e1900 */
[----:B------:R-:W-:-:S05]  /*0110*/  IMAD.WIDE R4, R0, 0x4, R10 ;  /* 0x0000000400047825 */ /* 0x000fca00078e020a */
[----:B-1----:R-:W5:Y:S01]  /*0120*/  LDG.E R17, desc[UR6][R4.64] ;  /* 0x0000000604117981 */ /* 0x002f62000c1e1900 */
[----:B---3--:R-:W-:Y:S01]  /*0130*/  IMAD.WIDE R6, R0, 0x4, R12 ;  /* 0x0000000400067825 */ /* 0x008fe200078e020c */
[----:B------:R-:W-:Y:S02]  /*0140*/  IADD3 R0, PT, PT, R15, R0, RZ ;  /* 0x000000000f007210 */ /* 0x000fe40007ffe0ff */
[----:B--2---:R-:W-:-:S13]  /*0150*/  FSETP.GT.AND P0, PT, R2, RZ, PT ;  /* 0x000000ff0200720b */ /* 0x004fda0003f04000 */
[----:B------:R-:W5:Y:S02]  /*0160*/  @!P0 LDC R14, c[0x0][0x3a8] ;  /* 0x0000ea00ff0e8b82 */ /* 0x000f640000000800 */
[----:B-----5:R-:W-:Y:S01]  /*0170*/  @!P0 FMUL R17, R17, R14 ;  /* 0x0000000e11118220 */ /* 0x020fe20000400000 */
[----:B----4-:R-:W-:-:S04]  /*0180*/  ISETP.GE.AND P0, PT, R0, UR5, PT ;  /* 0x0000000500007c0c */ /* 0x010fc8000bf06270 */
[----:B------:R1:W-:Y:S09]  /*0190*/  STG.E desc[UR6][R6.64], R17 ;  /* 0x0000001106007986 */ /* 0x0003f2000c101906 */
[----:B------:R-:W-:Y:S05]  /*01a0*/  @!P0 BRA `(.L_x_2) ;  /* 0xfffffffc00d08947 */ /* 0x000fea000383ffff */
[----:B------:R-:W-:Y:S05]  /*01b0*/  EXIT ;  /* 0x000000000000794d */ /* 0x000fea0003800000 */
.L_x_3:
        /* <DEDUP_REMOVED lines=12> */
.L_x_265:


//--------------------- .text.forwardleakyfloat   --------------------------
	.section	.text.forwardleakyfloat,"ax",@progbits
	.align	128
        .global         forwardleakyfloat
        .type           forwardleakyfloat,@function
        .size           forwardleakyfloat,(.L_x_266 - forwardleakyfloat)
        .other          forwardleakyfloat,@"STO_CUDA_ENTRY STV_DEFAULT"
forwardleakyfloat:
.text.forwardleakyfloat:
        /* <DEDUP_REMOVED lines=12> */
[----:B------:R-:W4:Y:S01]  /*00c0*/  LDCU UR8, c[0x0][0x3a0] ;  /* 0x00007400ff0877ac */ /* 0x000f220008000800 */
[----:B-1----:R-:W-:-:S07]  /*00d0*/  IMAD R11, R11, UR4, RZ ;  /* 0x000000040b0b7c24 */ /* 0x002fce000f8e02ff */
.L_x_4:
[----:B0-----:R-:W-:-:S05]  /*00e0*/  IMAD.WIDE R2, R0, 0x4, R6 ;  /* 0x0000000400027825 */ /* 0x001fca00078e0206 */
[----:B-12---:R-:W2:Y:S01]  /*00f0*/  LDG.E R13, desc[UR6][R2.64] ;  /* 0x00000006020d7981 */ /* 0x006ea2000c1e1900 */
[----:B---3--:R-:W-:Y:S01]  /*0100*/  IMAD.WIDE R4, R0, 0x4, R8 ;  /* 0x0000000400047825 */ /* 0x008fe200078e0208 */
[----:B------:R-:W-:Y:S02]  /*0110*/  IADD3 R0, PT, PT, R11, R0, RZ ;  /* 0x000000000b007210 */ /* 0x000fe40007ffe0ff */
[----:B--2---:R-:W-:-:S13]  /*0120*/  FSETP.GT.AND P0, PT, R13, RZ, PT ;  /* 0x000000ff0d00720b */ /* 0x004fda0003f04000 */
[----:B----4-:R-:W-:Y:S01]  /*0130*/  @!P0 FMUL R13, R13, UR8 ;  /* 0x000000080d0d8c20 */ /* 0x010fe20008400000 */
[----:B------:R-:W-:-:S04]  /*0140*/  ISETP.GE.AND P0, PT, R0, UR5, PT ;  /* 0x0000000500007c0c */ /* 0x000fc8000bf06270 */
[----:B------:R1:W-:Y:S09]  /*0150*/  STG.E desc[UR6][R4.64], R13 ;  /* 0x0000000d04007986 */ /* 0x0003f2000c101906 */
[----:B------:R-:W-:Y:S05]  /*0160*/  @!P0 BRA `(.L_x_4) ;  /* 0xfffffffc00dc8947 */ /* 0x000fea000383ffff */
[----:B------:R-:W-:Y:S05]  /*0170*/  EXIT ;  /* 0x000000000000794d */ /* 0x000fea0003800000 */
.L_x_5:
        /* <DEDUP_REMOVED lines=16> */
.L_x_266:


//--------------------- .text.backwardParametricfloatchannel --------------------------
	.section	.text.backwardParametricfloatchannel,"ax",@progbits
	.align	128
        .global         backwardParametricfloatchannel
        .type           backwardParametricfloatchannel,@function
        .size           backwardParametricfloatchannel,(.L_x_267 - backwardParametricfloatchannel)
        .other          backwardParametricfloatchannel,@"STO_CUDA_ENTRY STV_DEFAULT"
backwardParametricfloatchannel:
.text.backwardParametricfloatchannel:
[----:B------:R-:W-:Y:S01]  /*0000*/  LDC R1, c[0x0][0x37c] ;  /* 0x0000df00ff017b82 */ /* 0x000fe20000000800 */
[----:B------:R-:W0:Y:S01]  /*0010*/  LDCU UR4, c[0x0][0x3c0] ;  /* 0x00007800ff0477ac */ /* 0x000e220008000800 */
[----:B------:R-:W1:Y:S01]  /*0020*/  LDCU.64 UR6, c[0x0][0x358] ;  /* 0x00006b00ff0677ac */ /* 0x000e620008000a00 */
[----:B0-----:R-:W-:-:S09]  /*0030*/  UISETP.GE.AND UP0, UPT, UR4, 0x1, UPT ;  /* 0x000000010400788c */ /* 0x001fd2000bf06270 */
[----:B-1----:R-:W-:Y:S05]  /*0040*/  BRA.U !UP0, `(.L_x_6) ;  /* 0x00000005084c7547 */ /* 0x002fea000b800000 */
[----:B------:R-:W0:Y:S01]  /*0050*/  S2R R3, SR_TID.X ;  /* 0x0000000000037919 */ /* 0x000e220000002100 */
[----:B------:R-:W0:Y:S01]  /*0060*/  S2UR UR4, SR_CTAID.X ;  /* 0x00000000000479c3 */ /* 0x000e220000002500 */
[----:B------:R-:W1:Y:S07]  /*0070*/  LDCU UR5, c[0x0][0x380] ;  /* 0x00007000ff0577ac */ /* 0x000e6e0008000800 */
[----:B------:R-:W0:Y:S02]  /*0080*/  LDC R20, c[0x0][0x360] ;  /* 0x0000d800ff147b82 */ /* 0x000e240000000800 */
[----:B0-----:R-:W-:-:S05]  /*0090*/  IMAD R20, R20, UR4, R3 ;  /* 0x0000000414147c24 */ /* 0x001fca000f8e0203 */
[----:B-1----:R-:W-:-:S13]  /*00a0*/  ISETP.GE.AND P0, PT, R20, UR5, PT ;  /* 0x0000000514007c0c */ /* 0x002fda000bf06270 */
[----:B------:R-:W-:Y:S05]  /*00b0*/  @P0 EXIT ;  /* 0x000000000000094d */ /* 0x000fea0003800000 */
[----:B------:R-:W0:Y:S01]  /*00c0*/  S2R R3, SR_TID.Y ;  /* 0x0000000000037919 */ /* 0x000e220000002200 */
[----:B------:R-:W1:Y:S01]  /*00d0*/  LDCU UR4, c[0x0][0x368] ;  /* 0x00006d00ff0477ac */ /* 0x000e620008000800 */
[----:B------:R-:W0:Y:S01]  /*00e0*/  S2UR UR8, SR_CTAID.Y ;  /* 0x00000000000879c3 */ /* 0x000e220000002600 */
[----:B------:R-:W1:Y:S01]  /*00f0*/  LDCU UR5, c[0x0][0x378] ;  /* 0x00006f00ff0577ac */ /* 0x000e620008000800 */
[----:B------:R-:W2:Y:S06]  /*0100*/  LDCU.64 UR10, c[0x0][0x390] ;  /* 0x00007200ff0a77ac */ /* 0x000eac0008000a00 */
[----:B------:R-:W0:Y:S08]  /*0110*/  LDC R0, c[0x0][0x364] ;  /* 0x0000d900ff007b82 */ /* 0x000e300000000800 */
[----:B------:R-:W3:Y:S01]  /*0120*/  S2UR UR9, SR_CTAID.Z ;  /* 0x00000000000979c3 */ /* 0x000ee20000002700 */
[----:B-1----:R-:W-:Y:S01]  /*0130*/  UIMAD UR4, UR4, UR5, URZ ;  /* 0x00000005040472a4 */ /* 0x002fe2000f8e02ff */
[----:B0-23--:R-:W-:-:S11]  /*0140*/  IMAD R0, R0, UR8, R3 ;  /* 0x0000000800007c24 */ /* 0x00dfd6000f8e0203 */
.L_x_13:
[----:B0-----:R-:W0:Y:S01]  /*0150*/  LDCU UR5, c[0x0][0x384] ;  /* 0x00007080ff0577ac */ /* 0x001e220008000800 */
[----:B------:R-:W-:Y:S01]  /*0160*/  BSSY.RECONVERGENT B0, `(.L_x_7) ;  /* 0x000003a000007945 */ /* 0x000fe20003800200 */
[----:B0-----:R-:W-:-:S13]  /*0170*/  ISETP.GE.AND P0, PT, R0, UR5, PT ;  /* 0x0000000500007c0c */ /* 0x001fda000bf06270 */
[----:B------:R-:W-:Y:S05]  /*0180*/  @P0 BRA `(.L_x_8) ;  /* 0x0000000000dc0947 */ /* 0x000fea0003800000 */
[----:B------:R-:W-:-:S07]  /*0190*/  MOV R21, R0 ;  /* 0x0000000000157202 */ /* 0x000fce0000000f00 */
.L_x_12:
[----:B0-----:R-:W0:Y:S01]  /*01a0*/  S2R R2, SR_TID.Z ;  /* 0x0000000000027919 */ /* 0x001e220000002300 */
[----:B------:R-:W0:Y:S01]  /*01b0*/  LDC R23, c[0x0][0x368] ;  /* 0x0000da00ff177b82 */ /* 0x000e220000000800 */
[----:B------:R-:W-:Y:S07]  /*01c0*/  BSSY.RECONVERGENT B1, `(.L_x_9) ;  /* 0x000002d000017945 */ /* 0x000fee0003800200 */
[----:B------:R-:W1:Y:S01]  /*01d0*/  LDC R22, c[0x0][0x388] ;  /* 0x0000e200ff167b82 */ /* 0x000e620000000800 */
[----:B0-----:R-:W-:-:S05]  /*01e0*/  IMAD R23, R23, UR9, R2 ;  /* 0x0000000917177c24 */ /* 0x001fca000f8e0202 */
[----:B-1----:R-:W-:-:S13]  /*01f0*/  ISETP.GE.AND P0, PT, R23, R22, PT ;  /* 0x000000161700720c */ /* 0x002fda0003f06270 */
[----:B------:R-:W-:Y:S05]  /*0200*/  @P0 BRA `(.L_x_10) ;  /* 0x0000000000a00947 */ /* 0x000fea0003800000 */
[----:B------:R-:W0:Y:S01]  /*0210*/  LDCU.64 UR12, c[0x0][0x380] ;  /* 0x00007000ff0c77ac */ /* 0x000e220008000a00 */
[----:B------:R-:W1:Y:S01]  /*0220*/  LDC.64 R10, c[0x0][0x398] ;  /* 0x0000e600ff0a7b82 */ /* 0x000e620000000a00 */
[----:B------:R-:W2:Y:S07]  /*0230*/  LDCU UR5, c[0x0][0x38c] ;  /* 0x00007180ff0577ac */ /* 0x000eae0008000800 */
[----:B------:R-:W3:Y:S08]  /*0240*/  LDC.64 R8, c[0x0][0x3a0] ;  /* 0x0000e800ff087b82 */ /* 0x000ef00000000a00 */
[----:B------:R-:W4:Y:S01]  /*0250*/  LDC.64 R6, c[0x0][0x3a8] ;  /* 0x0000ea00ff067b82 */ /* 0x000f220000000a00 */
[----:B0-----:R-:W-:-:S04]  /*0260*/  IMAD R13, R22, UR13, RZ ;  /* 0x0000000d160d7c24 */ /* 0x001fc8000f8e02ff */
[----:B------:R-:W-:-:S03]  /*0270*/  IMAD R12, R13, UR12, RZ ;  /* 0x0000000c0d0c7c24 */ /* 0x000fc6000f8e02ff */
[----:B------:R-:W0:Y:S01]  /*0280*/  LDC.64 R4, c[0x0][0x3b0] ;  /* 0x0000ec00ff047b82 */ /* 0x000e220000000a00 */
[----:B--2---:R-:W-:-:S04]  /*0290*/  IMAD R12, R12, UR5, RZ ;  /* 0x000000050c0c7c24 */ /* 0x004fc8000f8e02ff */
[----:B------:R-:W-:-:S03]  /*02a0*/  IMAD R12, R13, R20, R12 ;  /* 0x000000140d0c7224 */ /* 0x000fc600078e020c */
[----:B------:R-:W2:Y:S01]  /*02b0*/  LDC.64 R2, c[0x0][0x3b8] ;  /* 0x0000ee00ff027b82 */ /* 0x000ea20000000a00 */
[----:B------:R-:W-:-:S05]  /*02c0*/  IMAD R12, R21, R22, R12 ;  /* 0x00000016150c7224 */ /* 0x000fca00078e020c */
[----:B------:R-:W-:-:S07]  /*02d0*/  IADD3 R25, PT, PT, R23, R12, RZ ;  /* 0x0000000c17197210 */ /* 0x000fce0007ffe0ff */
.L_x_11:
[----:B-1----:R-:W-:-:S04]  /*02e0*/  IMAD.WIDE R12, R25, 0x4, R10 ;  /* 0x00000004190c7825 */ /* 0x002fc800078e020a */
[----:B0-----:R-:W-:Y:S01]  /*02f0*/  IMAD.WIDE R18, R23, 0x4, R4 ;  /* 0x0000000417127825 */ /* 0x001fe200078e0204 */
[----:B------:R-:W5:Y:S03]  /*0300*/  LDG.E R26, desc[UR6][R12.64] ;  /* 0x000000060c1a7981 */ /* 0x000f66000c1e1900 */
[C---:B----4-:R-:W-:Y:S02]  /*0310*/  IMAD.WIDE R14, R25.reuse, 0x4, R6 ;  /* 0x00000004190e7825 */ /* 0x050fe400078e0206 */
[----:B------:R-:W4:Y:S04]  /*0320*/  LDG.E R19, desc[UR6][R18.64] ;  /* 0x0000000612137981 */ /* 0x000f28000c1e1900 */
[----:B------:R-:W2:Y:S01]  /*0330*/  LDG.E R27, desc[UR6][R14.64] ;  /* 0x000000060e1b7981 */ /* 0x000ea2000c1e1900 */
[----:B---3--:R-:W-:-:S05]  /*0340*/  IMAD.WIDE R16, R25, 0x4, R8 ;  /* 0x0000000419107825 */ /* 0x008fca00078e0208 */
[----:B------:R-:W3:Y:S01]  /*0350*/  LDG.E R24, desc[UR6][R16.64] ;  /* 0x0000000610187981 */ /* 0x000ee2000c1e1900 */
[C---:B-----5:R-:W-:Y:S02]  /*0360*/  FSET.BF.LE.AND R28, R26.reuse, RZ, PT ;  /* 0x000000ff1a1c720a */ /* 0x060fe40003803000 */
[----:B------:R-:W-:-:S03]  /*0370*/  FSET.BF.GT.AND R26, R26, RZ, PT ;  /* 0x000000ff1a1a720a */ /* 0x000fc60003804000 */
[----:B----4-:R-:W-:Y:S01]  /*0380*/  FMUL R28, R28, R19 ;  /* 0x000000131c1c7220 */ /* 0x010fe20000400000 */
[----:B--2---:R-:W-:-:S03]  /*0390*/  FMUL R27, R27, UR10 ;  /* 0x0000000a1b1b7c20 */ /* 0x004fc60008400000 */
[----:B------:R-:W-:-:S04]  /*03a0*/  FMUL R28, R28, UR10 ;  /* 0x0000000a1c1c7c20 */ /* 0x000fc80008400000 */
[----:B------:R-:W-:-:S04]  /*03b0*/  FFMA R27, R27, R26, R28 ;  /* 0x0000001a1b1b7223 */ /* 0x000fc8000000001c */
[----:B---3--:R-:W-:-:S05]  /*03c0*/  FFMA R27, R24, UR11, R27 ;  /* 0x0000000b181b7c23 */ /* 0x008fca000800001b */
[----:B------:R0:W-:Y:S04]  /*03d0*/  STG.E desc[UR6][R16.64], R27 ;  /* 0x0000001b10007986 */ /* 0x0001e8000c101906 */
[----:B------:R-:W2:Y:S04]  /*03e0*/  LDG.E R13, desc[UR6][R12.64] ;  /* 0x000000060c0d7981 */ /* 0x000ea8000c1e1900 */
[----:B------:R-:W3:Y:S01]  /*03f0*/  LDG.E R14, desc[UR6][R14.64] ;  /* 0x000000060e0e7981 */ /* 0x000ee2000c1e1900 */
[C---:B------:R-:W-:Y:S01]  /*0400*/  IMAD.WIDE R18, R23.reuse, 0x4, R2 ;  /* 0x0000000417127825 */ /* 0x040fe200078e0202 */
[----:B------:R-:W-:-:S04]  /*0410*/  IADD3 R23, PT, PT, R23, UR4, RZ ;  /* 0x0000000417177c10 */ /* 0x000fc8000fffe0ff */
[----:B------:R-:W-:Y:S02]  /*0420*/  ISETP.GE.AND P0, PT, R23, R22, PT ;  /* 0x000000161700720c */ /* 0x000fe40003f06270 */
[----:B------:R-:W-:Y:S02]  /*0430*/  IADD3 R25, PT, PT, R25, UR4, RZ ;  /* 0x0000000419197c10 */ /* 0x000fe4000fffe0ff */
[----:B--2---:R-:W-:Y:S01]  /*0440*/  FSET.BF.LE.AND R29, R13, RZ, PT ;  /* 0x000000ff0d1d720a */ /* 0x004fe20003803000 */
[----:B---3--:R-:W-:-:S04]  /*0450*/  FMUL R24, R14, R13 ;  /* 0x0000000d0e187220 */ /* 0x008fc80000400000 */
[----:B------:R-:W-:-:S05]  /*0460*/  FMUL R29, R24, R29 ;  /* 0x0000001d181d7220 */ /* 0x000fca0000400000 */
[----:B------:R0:W-:Y:S01]  /*0470*/  REDG.E.ADD.F32.FTZ.RN.STRONG.GPU desc[UR6][R18.64], R29 ;  /* 0x0000001d120079a6 */ /* 0x0001e2000c12f306 */
[----:B------:R-:W-:Y:S05]  /*0480*/  @!P0 BRA `(.L_x_11) ;  /* 0xfffffffc00948947 */ /* 0x000fea000383ffff */
.L_x_10:
[----:B------:R-:W-:Y:S05]  /*0490*/  BSYNC.RECONVERGENT B1 ;  /* 0x0000000000017941 */ /* 0x000fea0003800200 */
.L_x_9:
[----:B------:R-:W1:Y:S01]  /*04a0*/  LDCU UR5, c[0x0][0x364] ;  /* 0x00006c80ff0577ac */ /* 0x000e620008000800 */
[----:B------:R-:W1:Y:S01]  /*04b0*/  LDC R2, c[0x0][0x374] ;  /* 0x0000dd00ff027b82 */ /* 0x000e620000000800 */
[----:B------:R-:W2:Y:S01]  /*04c0*/  LDCU UR8, c[0x0][0x384] ;  /* 0x00007080ff0877ac */ /* 0x000ea20008000800 */
[----:B-1----:R-:W-:-:S05]  /*04d0*/  IMAD R21, R2, UR5, R21 ;  /* 0x0000000502157c24 */ /* 0x002fca000f8e0215 */
[----:B--2---:R-:W-:-:S13]  /*04e0*/  ISETP.GE.AND P0, PT, R21, UR8, PT ;  /* 0x0000000815007c0c */ /* 0x004fda000bf06270 */
[----:B------:R-:W-:Y:S05]  /*04f0*/  @!P0 BRA `(.L_x_12) ;  /* 0xfffffffc00288947 */ /* 0x000fea000383ffff */
.L_x_8:
[----:B------:R-:W-:Y:S05]  /*0500*/  BSYNC.RECONVERGENT B0 ;  /* 0x0000000000007941 */ /* 0x000fea0003800200 */
.L_x_7:
[----:B------:R-:W1:Y:S01]  /*0510*/  LDCU UR5, c[0x0][0x360] ;  /* 0x00006c00ff0577ac */ /* 0x000e620008000800 */
[----:B------:R-:W1:Y:S01]  /*0520*/  LDC R3, c[0x0][0x370] ;  /* 0x0000dc00ff037b82 */ /* 0x000e620000000800 */
[----:B------:R-:W2:Y:S01]  /*0530*/  LDCU UR8, c[0x0][0x380] ;  /* 0x00007000ff0877ac */ /* 0x000ea20008000800 */
[----:B-1----:R-:W-:-:S05]  /*0540*/  IMAD R20, R3, UR5, R20 ;  /* 0x0000000503147c24 */ /* 0x002fca000f8e0214 */
[----:B--2---:R-:W-:-:S13]  /*0550*/  ISETP.GE.AND P0, PT, R20, UR8, PT ;  /* 0x0000000814007c0c */ /* 0x004fda000bf06270 */
[----:B------:R-:W-:Y:S05]  /*0560*/  @!P0 BRA `(.L_x_13) ;  /* 0xfffffff800f88947 */ /* 0x000fea000383ffff */
[----:B------:R-:W-:Y:S05]  /*0570*/  EXIT ;  /* 0x000000000000794d */ /* 0x000fea0003800000 */
.L_x_6:
        /* <DEDUP_REMOVED lines=16> */
.L_x_20:
[----:B------:R-:W0:Y:S01]  /*0680*/  LDCU UR5, c[0x0][0x384] ;  /* 0x00007080ff0577ac */ /* 0x000e220008000800 */
[----:B------:R-:W-:Y:S01]  /*0690*/  BSSY.RECONVERGENT B0, `(.L_x_14) ;  /* 0x0000039000007945 */ /* 0x000fe20003800200 */
[----:B0-----:R-:W-:-:S13]  /*06a0*/  ISETP.GE.AND P0, PT, R0, UR5, PT ;  /* 0x0000000500007c0c */ /* 0x001fda000bf06270 */
[----:B--2---:R-:W-:Y:S05]  /*06b0*/  @P0 BRA `(.L_x_15) ;  /* 0x0000000000d80947 */ /* 0x004fea0003800000 */
[----:B------:R-:W0:Y:S01]  /*06c0*/  LDC.64 R2, c[0x0][0x3b0] ;  /* 0x0000ec00ff027b82 */ /* 0x000e220000000a00 */
[----:B------:R-:W-:Y:S01]  /*06d0*/  MOV R18, R0 ;  /* 0x0000000000127202 */ /* 0x000fe20000000f00 */
[----:B0-----:R-:W-:-:S07]  /*06e0*/  IMAD.WIDE R2, R19, 0x4, R2 ;  /* 0x0000000413027825 */ /* 0x001fce00078e0202 */
.L_x_19:
[----:B------:R-:W0:Y:S01]  /*06f0*/  S2R R5, SR_TID.Z ;  /* 0x0000000000057919 */ /* 0x000e220000002300 */
[----:B------:R-:W0:Y:S01]  /*0700*/  LDC R20, c[0x0][0x368] ;  /* 0x0000da00ff147b82 */ /* 0x000e220000000800 */
[----:B------:R-:W-:Y:S07]  /*0710*/  BSSY.RECONVERGENT B1, `(.L_x_16) ;  /* 0x000002a000017945 */ /* 0x000fee0003800200 */
[----:B------:R-:W1:Y:S01]  /*0720*/  LDC R21, c[0x0][0x388] ;  /* 0x0000e200ff157b82 */ /* 0x000e620000000800 */
[----:B0-----:R-:W-:-:S05]  /*0730*/  IMAD R20, R20, UR9, R5 ;  /* 0x0000000914147c24 */ /* 0x001fca000f8e0205 */
[----:B-1----:R-:W-:-:S13]  /*0740*/  ISETP.GE.AND P0, PT, R20, R21, PT ;  /* 0x000000151400720c */ /* 0x002fda0003f06270 */
[----:B--2---:R-:W-:Y:S05]  /*0750*/  @P0 BRA `(.L_x_17) ;  /* 0x0000000000940947 */ /* 0x004fea0003800000 */
        /* <DEDUP_REMOVED lines=9> */
[----:B------:R-:W-:-:S04]  /*07f0*/  IMAD R23, R12, R19, R13 ;  /* 0x000000130c177224 */ /* 0x000fc800078e020d */
[----:B------:R-:W-:-:S07]  /*0800*/  IMAD R23, R18, R21, R23 ;  /* 0x0000001512177224 */ /* 0x000fce00078e0217 */
.L_x_18:
[----:B--2---:R-:W-:Y:S01]  /*0810*/  IADD3 R17, PT, PT, R23, R20, RZ ;  /* 0x0000001417117210 */ /* 0x004fe20007ffe0ff */
[----:B------:R-:W2:Y:S04]  /*0820*/  LDG.E R27, desc[UR6][R2.64] ;  /* 0x00000006021b7981 */ /* 0x000ea8000c1e1900 */
[----:B-1----:R-:W-:-:S05]  /*0830*/  IMAD.WIDE R14, R17, 0x4, R4 ;  /* 0x00000004110e7825 */ /* 0x002fca00078e0204 */
[----:B------:R-:W5:Y:S01]  /*0840*/  LDG.E R25, desc[UR6][R14.64] ;  /* 0x000000060e197981 */ /* 0x000f62000c1e1900 */
[----:B----4-:R-:W-:-:S05]  /*0850*/  IMAD.WIDE R12, R17, 0x4, R8 ;  /* 0x00000004110c7825 */ /* 0x010fca00078e0208 */
[----:B------:R-:W4:Y:S01]  /*0860*/  LDG.E R24, desc[UR6][R12.64] ;  /* 0x000000060c187981 */ /* 0x000f22000c1e1900 */
[----:B---3--:R-:W-:-:S05]  /*0870*/  IMAD.WIDE R16, R17, 0x4, R6 ;  /* 0x0000000411107825 */ /* 0x008fca00078e0206 */
[----:B------:R-:W3:Y:S01]  /*0880*/  LDG.E R22, desc[UR6][R16.64] ;  /* 0x0000000610167981 */ /* 0x000ee2000c1e1900 */
[C---:B-----5:R-:W-:Y:S02]  /*0890*/  FSET.BF.LE.AND R26, R25.reuse, RZ, PT ;  /* 0x000000ff191a720a */ /* 0x060fe40003803000 */
[----:B------:R-:W-:-:S03]  /*08a0*/  FSET.BF.GT.AND R25, R25, RZ, PT ;  /* 0x000000ff1919720a */ /* 0x000fc60003804000 */
[----:B--2---:R-:W-:Y:S01]  /*08b0*/  FMUL R26, R26, R27 ;  /* 0x0000001b1a1a7220 */ /* 0x004fe20000400000 */
[----:B----4-:R-:W-:-:S03]  /*08c0*/  FMUL R24, R24, UR12 ;  /* 0x0000000c18187c20 */ /* 0x010fc60008400000 */
[----:B------:R-:W-:-:S04]  /*08d0*/  FMUL R27, R26, UR12 ;  /* 0x0000000c1a1b7c20 */ /* 0x000fc80008400000 */
[----:B------:R-:W-:-:S04]  /*08e0*/  FFMA R25, R24, R25, R27 ;  /* 0x0000001918197223 */ /* 0x000fc8000000001b */
[----:B---3--:R-:W-:-:S05]  /*08f0*/  FFMA R27, R22, UR13, R25 ;  /* 0x0000000d161b7c23 */ /* 0x008fca0008000019 */
[----:B------:R2:W-:Y:S04]  /*0900*/  STG.E desc[UR6][R16.64], R27 ;  /* 0x0000001b10007986 */ /* 0x0005e8000c101906 */
[----:B------:R-:W3:Y:S04]  /*0910*/  LDG.E R15, desc[UR6][R14.64] ;  /* 0x000000060e0f7981 */ /* 0x000ee8000c1e1900 */
[----:B------:R-:W4:Y:S01]  /*0920*/  LDG.E R12, desc[UR6][R12.64] ;  /* 0x000000060c0c7981 */ /* 0x000f22000c1e1900 */
[----:B------:R-:W-:-:S04]  /*0930*/  IADD3 R20, PT, PT, R20, UR4, RZ ;  /* 0x0000000414147c10 */ /* 0x000fc8000fffe0ff */
[----:B------:R-:W-:Y:S01]  /*0940*/  ISETP.GE.AND P0, PT, R20, R21, PT ;  /* 0x000000151400720c */ /* 0x000fe20003f06270 */
[----:B0-----:R-:W-:Y:S01]  /*0950*/  IMAD.WIDE R24, R19, 0x4, R10 ;  /* 0x0000000413187825 */ /* 0x001fe200078e020a */
[----:B---3--:R-:W-:-:S03]  /*0960*/  FSET.BF.LE.AND R29, R15, RZ, PT ;  /* 0x000000ff0f1d720a */ /* 0x008fc60003803000 */
[----:B----4-:R-:W-:-:S04]  /*0970*/  FMUL R22, R12, R15 ;  /* 0x0000000f0c167220 */ /* 0x010fc80000400000 */
[----:B------:R-:W-:-:S05]  /*0980*/  FMUL R29, R22, R29 ;  /* 0x0000001d161d7220 */ /* 0x000fca0000400000 */
[----:B------:R2:W-:Y:S01]  /*0990*/  REDG.E.ADD.F32.FTZ.RN.STRONG.GPU desc[UR6][R24.64], R29 ;  /* 0x0000001d180079a6 */ /* 0x0005e2000c12f306 */
[----:B------:R-:W-:Y:S05]  /*09a0*/  @!P0 BRA `(.L_x_18) ;  /* 0xfffffffc00988947 */ /* 0x000fea000383ffff */
.L_x_17:
[----:B------:R-:W-:Y:S05]  /*09b0*/  BSYNC.RECONVERGENT B1 ;  /* 0x0000000000017941 */ /* 0x000fea0003800200 */
.L_x_16:
[----:B------:R-:W0:Y:S01]  /*09c0*/  LDCU UR5, c[0x0][0x364] ;  /* 0x00006c80ff0577ac */ /* 0x000e220008000800 */
[----:B------:R-:W0:Y:S01]  /*09d0*/  LDC R5, c[0x0][0x374] ;  /* 0x0000dd00ff057b82 */ /* 0x000e220000000800 */
[----:B------:R-:W1:Y:S01]  /*09e0*/  LDCU UR8, c[0x0][0x384] ;  /* 0x00007080ff0877ac */ /* 0x000e620008000800 */
[----:B0-----:R-:W-:-:S05]  /*09f0*/  IMAD R18, R5, UR5, R18 ;  /* 0x0000000505127c24 */ /* 0x001fca000f8e0212 */
[----:B-1----:R-:W-:-:S13]  /*0a00*/  ISETP.GE.AND P0, PT, R18, UR8, PT ;  /* 0x0000000812007c0c */ /* 0x002fda000bf06270 */
[----:B------:R-:W-:Y:S05]  /*0a10*/  @!P0 BRA `(.L_x_19) ;  /* 0xfffffffc00348947 */ /* 0x000fea000383ffff */
.L_x_15:
[----:B------:R-:W-:Y:S05]  /*0a20*/  BSYNC.RECONVERGENT B0 ;  /* 0x0000000000007941 */ /* 0x000fea0003800200 */
.L_x_14:
[----:B------:R-:W0:Y:S01]  /*0a30*/  LDCU UR5, c[0x0][0x360] ;  /* 0x00006c00ff0577ac */ /* 0x000e220008000800 */
[----:B------:R-:W0:Y:S01]  /*0a40*/  LDC R2, c[0x0][0x370] ;  /* 0x0000dc00ff027b82 */ /* 0x000e220000000800 */
[----:B------:R-:W1:Y:S01]  /*0a50*/  LDCU UR8, c[0x0][0x380] ;  /* 0x00007000ff0877ac */ /* 0x000e620008000800 */
[----:B0-----:R-:W-:-:S05]  /*0a60*/  IMAD R19, R2, UR5, R19 ;  /* 0x0000000502137c24 */ /* 0x001fca000f8e0213 */
[----:B-1----:R-:W-:-:S13]  /*0a70*/  ISETP.GE.AND P0, PT, R19, UR8, PT ;  /* 0x0000000813007c0c */ /* 0x002fda000bf06270 */
[----:B------:R-:W-:Y:S05]  /*0a80*/  @!P0 BRA `(.L_x_20) ;  /* 0xfffffff800fc8947 */ /* 0x000fea000383ffff */
[----:B------:R-:W-:Y:S05]  /*0a90*/  EXIT ;  /* 0x000000000000794d */ /* 0x000fea0003800000 */
.L_x_21:
        /* <DEDUP_REMOVED lines=14> */
.L_x_267:


//--------------------- .text.forwardParametricfloatchannel --------------------------
	.section	.text.forwardParametricfloatchannel,"ax",@progbits
	.align	128
        .global         forwardParametricfloatchannel
        .type           forwardParametricfloatchannel,@function
        .size           forwardParametricfloatchannel,(.L_x_268 - forwardParametricfloatchannel)
        .other          forwardParametricfloatchannel,@"STO_CUDA_ENTRY STV_DEFAULT"
forwardParametricfloatchannel:
.text.forwardParametricfloatchannel:
[----:B------:R-:W-:Y:S08]  /*0000*/  LDC R1, c[0x0][0x37c] ;  /* 0x0000df00ff017b82 */ /* 0x000ff00000000800 */
[----:B------:R-:W0:Y:S01]  /*0010*/  LDC.64 R4, c[0x0][0x380] ;  /* 0x0000e000ff047b82 */ /* 0x000e220000000a00 */
[----:B------:R-:W1:Y:S01]  /*0020*/  LDCU UR6, c[0x0][0x3b0] ;  /* 0x00007600ff0677ac */ /* 0x000e620008000800 */
[----:B------:R-:W2:Y:S06]  /*0030*/  LDCU.64 UR4, c[0x0][0x358] ;  /* 0x00006b00ff0477ac */ /* 0x000eac0008000a00 */
[----:B------:R-:W0:Y:S01]  /*0040*/  LDC.64 R6, c[0x0][0x388] ;  /* 0x0000e200ff067b82 */ /* 0x000e220000000a00 */
[----:B-1----:R-:W-:Y:S01]  /*0050*/  UISETP.GE.AND UP0, UPT, UR6, 0x1, UPT ;  /* 0x000000010600788c */ /* 0x002fe2000bf06270 */
[----:B0-----:R-:W-:-:S04]  /*0060*/  IMAD R3, R5, R6, RZ ;  /* 0x0000000605037224 */ /* 0x001fc800078e02ff */
[----:B------:R-:W-:-:S04]  /*0070*/  IMAD R0, R4, R3, RZ ;  /* 0x0000000304007224 */ /* 0x000fc800078e02ff */
[----:B------:R-:W-:Y:S01]  /*0080*/  IMAD R0, R0, R7, RZ ;  /* 0x0000000700007224 */ /* 0x000fe200078e02ff */
[----:B--2---:R-:W-:Y:S06]  /*0090*/  BRA.U !UP0, `(.L_x_22) ;  /* 0x0000000508187547 */ /* 0x004fec000b800000 */
[----:B------:R-:W0:Y:S01]  /*00a0*/  S2R R2, SR_TID.X ;  /* 0x0000000000027919 */ /* 0x000e220000002100 */
[----:B------:R-:W0:Y:S08]  /*00b0*/  S2UR UR6, SR_CTAID.X ;  /* 0x00000000000679c3 */ /* 0x000e300000002500 */
[----:B------:R-:W0:Y:S02]  /*00c0*/  LDC R21, c[0x0][0x360] ;  /* 0x0000d800ff157b82 */ /* 0x000e240000000800 */
[----:B0-----:R-:W-:-:S05]  /*00d0*/  IMAD R2, R21, UR6, R2 ;  /* 0x0000000615027c24 */ /* 0x001fca000f8e0202 */
[----:B------:R-:W-:-:S13]  /*00e0*/  ISETP.GE.AND P0, PT, R2, R4, PT ;  /* 0x000000040200720c */ /* 0x000fda0003f06270 */
[----:B------:R-:W-:Y:S05]  /*00f0*/  @P0 EXIT ;  /* 0x000000000000094d */ /* 0x000fea0003800000 */
[----:B------:R-:W0:Y:S01]  /*0100*/  S2R R16, SR_TID.Y ;  /* 0x0000000000107919 */ /* 0x000e220000002200 */
[----:B------:R-:W0:Y:S01]  /*0110*/  LDC R19, c[0x0][0x364] ;  /* 0x0000d900ff137b82 */ /* 0x000e220000000800 */
[----:B------:R-:W1:Y:S01]  /*0120*/  LDCU.64 UR12, c[0x0][0x390] ;  /* 0x00007200ff0c77ac */ /* 0x000e620008000a00 */
[----:B------:R-:W2:Y:S06]  /*0130*/  S2R R17, SR_TID.Z ;  /* 0x0000000000117919 */ /* 0x000eac0000002300 */
[----:B------:R-:W0:Y:S08]  /*0140*/  S2UR UR6, SR_CTAID.Y ;  /* 0x00000000000679c3 */ /* 0x000e300000002600 */
[----:B------:R-:W2:Y:S08]  /*0150*/  S2UR UR7, SR_CTAID.Z ;  /* 0x00000000000779c3 */ /* 0x000eb00000002700 */
[----:B------:R-:W2:Y:S01]  /*0160*/  LDC R18, c[0x0][0x368] ;  /* 0x0000da00ff127b82 */ /* 0x000ea20000000800 */
[----:B------:R-:W3:Y:S01]  /*0170*/  LDCU UR8, c[0x0][0x378] ;  /* 0x00006f00ff0877ac */ /* 0x000ee20008000800 */
[----:B------:R-:W4:Y:S01]  /*0180*/  LDCU UR9, c[0x0][0x374] ;  /* 0x00006e80ff0977ac */ /* 0x000f220008000800 */
[C---:B0-----:R-:W-:Y:S01]  /*0190*/  IMAD R16, R19.reuse, UR6, R16 ;  /* 0x0000000613107c24 */ /* 0x041fe2000f8e0210 */
[----:B------:R-:W0:Y:S01]  /*01a0*/  LDCU UR10, c[0x0][0x370] ;  /* 0x00006e00ff0a77ac */ /* 0x000e220008000800 */
[----:B----4-:R-:W-:-:S02]  /*01b0*/  IMAD R19, R19, UR9, RZ ;  /* 0x0000000913137c24 */ /* 0x010fc4000f8e02ff */
[C---:B--2---:R-:W-:Y:S02]  /*01c0*/  IMAD R17, R18.reuse, UR7, R17 ;  /* 0x0000000712117c24 */ /* 0x044fe4000f8e0211 */
[----:B---3--:R-:W-:Y:S02]  /*01d0*/  IMAD R18, R18, UR8, RZ ;  /* 0x0000000812127c24 */ /* 0x008fe4000f8e02ff */
[----:B01----:R-:W-:-:S07]  /*01e0*/  IMAD R21, R21, UR10, RZ ;  /* 0x0000000a15157c24 */ /* 0x003fce000f8e02ff */
.L_x_29:
[----:B------:R-:W0:Y:S01]  /*01f0*/  LDCU UR6, c[0x0][0x384] ;  /* 0x00007080ff0677ac */ /* 0x000e220008000800 */
[----:B------:R-:W-:Y:S01]  /*0200*/  BSSY.RECONVERGENT B0, `(.L_x_23) ;  /* 0x000002a000007945 */ /* 0x000fe20003800200 */
[----:B0-----:R-:W-:-:S13]  /*0210*/  ISETP.GE.AND P0, PT, R16, UR6, PT ;  /* 0x0000000610007c0c */ /* 0x001fda000bf06270 */
[----:B-1----:R-:W-:Y:S05]  /*0220*/  @P0 BRA `(.L_x_24) ;  /* 0x00000000009c0947 */ /* 0x002fea0003800000 */
[----:B------:R-:W-:Y:S01]  /*0230*/  IMAD R20, R3, R2, R0 ;  /* 0x0000000203147224 */ /* 0x000fe200078e0200 */
[----:B------:R-:W-:-:S07]  /*0240*/  MOV R22, R16 ;  /* 0x0000001000167202 */ /* 0x000fce0000000f00 */
.L_x_28:
[----:B------:R-:W0:Y:S01]  /*0250*/  LDC R23, c[0x0][0x388] ;  /* 0x0000e200ff177b82 */ /* 0x000e220000000800 */
[----:B------:R-:W-:Y:S01]  /*0260*/  BSSY.RECONVERGENT B1, `(.L_x_25) ;  /* 0x000001f000017945 */ /* 0x000fe20003800200 */
[----:B0-----:R-:W-:-:S13]  /*0270*/  ISETP.GE.AND P0, PT, R17, R23, PT ;  /* 0x000000171100720c */ /* 0x001fda0003f06270 */
[----:B-1----:R-:W-:Y:S05]  /*0280*/  @P0 BRA `(.L_x_26) ;  /* 0x0000000000700947 */ /* 0x002fea0003800000 */
[----:B------:R-:W0:Y:S01]  /*0290*/  LDC.64 R4, c[0x0][0x398] ;  /* 0x0000e600ff047b82 */ /* 0x000e220000000a00 */
[----:B------:R-:W1:Y:S01]  /*02a0*/  LDCU UR6, c[0x0][0x3b4] ;  /* 0x00007680ff0677ac */ /* 0x000e620008000800 */
[----:B------:R-:W-:Y:S01]  /*02b0*/  IMAD R10, R22, R23, R20 ;  /* 0x00000017160a7224 */ /* 0x000fe200078e0214 */
[----:B------:R-:W-:-:S04]  /*02c0*/  MOV R25, R17 ;  /* 0x0000001100197202 */ /* 0x000fc80000000f00 */
[----:B------:R-:W-:Y:S01]  /*02d0*/  IADD3 R27, PT, PT, R17, R10, RZ ;  /* 0x0000000a111b7210 */ /* 0x000fe20007ffe0ff */
[----:B------:R-:W2:Y:S08]  /*02e0*/  LDC.64 R6, c[0x0][0x3a0] ;  /* 0x0000e800ff067b82 */ /* 0x000eb00000000a00 */
[----:B------:R-:W3:Y:S01]  /*02f0*/  LDC.64 R8, c[0x0][0x3a8] ;  /* 0x0000ea00ff087b82 */ /* 0x000ee20000000a00 */
[----:B-1----:R-:W-:-:S13]  /*0300*/  ISETP.LT.AND P0, PT, RZ, UR6, PT ;  /* 0x00000006ff007c0c */ /* 0x002fda000bf01270 */
.L_x_27:
[----:B0-----:R-:W-:-:S06]  /*0310*/  IMAD.WIDE R10, R27, 0x4, R4 ;  /* 0x000000041b0a7825 */ /* 0x001fcc00078e0204 */
[----:B------:R-:W4:Y:S01]  /*0320*/  LDG.E R10, desc[UR4][R10.64] ;  /* 0x000000040a0a7981 */ /* 0x000f22000c1e1900 */
[----:B---3--:R-:W-:-:S06]  /*0330*/  IMAD.WIDE R12, R25, 0x4, R8 ;  /* 0x00000004190c7825 */ /* 0x008fcc00078e0208 */
[----:B------:R-:W3:Y:S01]  /*0340*/  LDG.E R12, desc[UR4][R12.64] ;  /* 0x000000040c0c7981 */ /* 0x000ee2000c1e1900 */
[----:B-12---:R-:W-:-:S05]  /*0350*/  IMAD.WIDE R14, R27, 0x4, R6 ;  /* 0x000000041b0e7825 */ /* 0x006fca00078e0206 */
[----:B------:R-:W2:Y:S01]  /*0360*/  LDG.E R24, desc[UR4][R14.64] ;  /* 0x000000040e187981 */ /* 0x000ea2000c1e1900 */
[C---:B------:R-:W-:Y:S02]  /*0370*/  IADD3 R25, PT, PT, R18.reuse, R25, RZ ;  /* 0x0000001912197210 */ /* 0x040fe40007ffe0ff */
[----:B------:R-:W-:Y:S02]  /*0380*/  IADD3 R27, PT, PT, R18, R27, RZ ;  /* 0x0000001b121b7210 */ /* 0x000fe40007ffe0ff */
[----:B------:R-:W-:Y:S02]  /*0390*/  ISETP.GE.AND P1, PT, R25, R23, PT ;  /* 0x000000171900720c */ /* 0x000fe40003f26270 */
[C---:B----4-:R-:W-:Y:S01]  /*03a0*/  FSET.BF.LE.AND R29, R10.reuse, RZ, PT ;  /* 0x000000ff0a1d720a */ /* 0x050fe20003803000 */
[----:B------:R-:W-:-:S04]  /*03b0*/  FMUL R26, R10, UR12 ;  /* 0x0000000c0a1a7c20 */ /* 0x000fc80008400000 */
[----:B------:R-:W-:-:S04]  /*03c0*/  FMUL R29, R26, R29 ;  /* 0x0000001d1a1d7220 */ /* 0x000fc80000400000 */
[----:B---3--:R-:W-:Y:S01]  /*03d0*/  FMUL R28, R29, R12 ;  /* 0x0000000c1d1c7220 */ /* 0x008fe20000400000 */
[----:B------:R-:W-:-:S05]  /*03e0*/  FSET.BF.GT.AND R29, R10, RZ, PT ;  /* 0x000000ff0a1d720a */ /* 0x000fca0003804000 */
[----:B------:R-:W-:-:S04]  /*03f0*/  FFMA R29, R26, R29, R28 ;  /* 0x0000001d1a1d7223 */ /* 0x000fc8000000001c */
[----:B--2---:R-:W-:-:S05]  /*0400*/  FFMA R29, R24, UR13, R29 ;  /* 0x0000000d181d7c23 */ /* 0x004fca000800001d */
[----:B------:R-:W-:-:S05]  /*0410*/  FSET.BF.NAN.AND R10, |R29|, |R29|, PT ;  /* 0x4000001d1d0a720a */ /* 0x000fca0003808200 */
[----:B------:R-:W-:-:S05]  /*0420*/  @!P0 FMUL R29, R29, R10 ;  /* 0x0000000a1d1d8220 */ /* 0x000fca0000400000 */
[----:B------:R1:W-:Y:S01]  /*0430*/  STG.E desc[UR4][R14.64], R29 ;  /* 0x0000001d0e007986 */ /* 0x0003e2000c101904 */
[----:B------:R-:W-:Y:S05]  /*0440*/  @!P1 BRA `(.L_x_27) ;  /* 0xfffffffc00b09947 */ /* 0x000fea000383ffff */
.L_x_26:
[----:B------:R-:W-:Y:S05]  /*0450*/  BSYNC.RECONVERGENT B1 ;  /* 0x0000000000017941 */ /* 0x000fea0003800200 */
.L_x_25:
[----:B------:R-:W0:Y:S01]  /*0460*/  LDCU UR6, c[0x0][0x384] ;  /* 0x00007080ff0677ac */ /* 0x000e220008000800 */
[----:B------:R-:W-:-:S04]  /*0470*/  IADD3 R22, PT, PT, R19, R22, RZ ;  /* 0x0000001613167210 */ /* 0x000fc80007ffe0ff */
[----:B0-----:R-:W-:-:S13]  /*0480*/  ISETP.GE.AND P0, PT, R22, UR6, PT ;  /* 0x0000000616007c0c */ /* 0x001fda000bf06270 */
[----:B------:R-:W-:Y:S05]  /*0490*/  @!P0 BRA `(.L_x_28) ;  /* 0xfffffffc006c8947 */ /* 0x000fea000383ffff */
.L_x_24:
[----:B------:R-:W-:Y:S05]  /*04a0*/  BSYNC.RECONVERGENT B0 ;  /* 0x0000000000007941 */ /* 0x000fea0003800200 */
.L_x_23:
[----:B------:R-:W0:Y:S01]  /*04b0*/  LDCU UR6, c[0x0][0x380] ;  /* 0x00007000ff0677ac */ /* 0x000e220008000800 */
[----:B------:R-:W-:-:S04]  /*04c0*/  IADD3 R2, PT, PT, R21, R2, RZ ;  /* 0x0000000215027210 */ /* 0x000fc80007ffe0ff */
[----:B0-----:R-:W-:-:S13]  /*04d0*/  ISETP.GE.AND P0, PT, R2, UR6, PT ;  /* 0x0000000602007c0c */ /* 0x001fda000bf06270 */
[----:B------:R-:W-:Y:S05]  /*04e0*/  @!P0 BRA `(.L_x_29) ;  /* 0xfffffffc00408947 */ /* 0x000fea000383ffff */
[----:B------:R-:W-:Y:S05]  /*04f0*/  EXIT ;  /* 0x000000000000794d */ /* 0x000fea0003800000 */
.L_x_22:
        /* <DEDUP_REMOVED lines=21> */
.L_x_36:
[----:B------:R-:W0:Y:S01]  /*0650*/  LDCU UR6, c[0x0][0x384] ;  /* 0x00007080ff0677ac */ /* 0x000e220008000800 */
[----:B------:R-:W-:Y:S01]  /*0660*/  BSSY.RECONVERGENT B0, `(.L_x_30) ;  /* 0x0000029000007945 */ /* 0x000fe20003800200 */
[----:B0-----:R-:W-:-:S13]  /*0670*/  ISETP.GE.AND P0, PT, R14, UR6, PT ;  /* 0x000000060e007c0c */ /* 0x001fda000bf06270 */
[----:B-1----:R-:W-:Y:S05]  /*0680*/  @P0 BRA `(.L_x_31) ;  /* 0x0000000000980947 */ /* 0x002fea0003800000 */
[----:B------:R-:W0:Y:S01]  /*0690*/  LDC.64 R4, c[0x0][0x3a8] ;  /* 0x0000ea00ff047b82 */ /* 0x000e220000000a00 */
[----:B------:R-:W-:Y:S01]  /*06a0*/  IMAD R18, R3, R2, R0 ;  /* 0x0000000203127224 */ /* 0x000fe200078e0200 */
[----:B------:R-:W-:Y:S01]  /*06b0*/  MOV R20, R14 ;  /* 0x0000000e00147202 */ /* 0x000fe20000000f00 */
[----:B0-----:R-:W-:-:S07]  /*06c0*/  IMAD.WIDE R4, R2, 0x4, R4 ;  /* 0x0000000402047825 */ /* 0x001fce00078e0204 */
.L_x_35:
[----:B------:R-:W0:Y:S01]  /*06d0*/  LDC R21, c[0x0][0x388] ;  /* 0x0000e200ff157b82 */ /* 0x000e220000000800 */
[----:B------:R-:W-:Y:S01]  /*06e0*/  BSSY.RECONVERGENT B1, `(.L_x_32) ;  /* 0x000001c000017945 */ /* 0x000fe20003800200 */
[----:B0-----:R-:W-:-:S13]  /*06f0*/  ISETP.GE.AND P0, PT, R15, R21, PT ;  /* 0x000000150f00720c */ /* 0x001fda0003f06270 */
[----:B-1----:R-:W-:Y:S05]  /*0700*/  @P0 BRA `(.L_x_33) ;  /* 0x0000000000640947 */ /* 0x002fea0003800000 */
[----:B------:R-:W0:Y:S01]  /*0710*/  LDC.64 R6, c[0x0][0x398] ;  /* 0x0000e600ff067b82 */ /* 0x000e220000000a00 */
[----:B------:R-:W1:Y:S01]  /*0720*/  LDCU UR6, c[0x0][0x3b4] ;  /* 0x00007680ff0677ac */ /* 0x000e620008000800 */
[----:B------:R-:W-:Y:S01]  /*0730*/  IMAD R22, R20, R21, R18 ;  /* 0x0000001514167224 */ /* 0x000fe200078e0212 */
[----:B------:R-:W-:-:S05]  /*0740*/  MOV R23, R15 ;  /* 0x0000000f00177202 */ /* 0x000fca0000000f00 */
[----:B------:R-:W2:Y:S01]  /*0750*/  LDC.64 R8, c[0x0][0x3a0] ;  /* 0x0000e800ff087b82 */ /* 0x000ea20000000a00 */
[----:B-1----:R-:W-:-:S13]  /*0760*/  ISETP.LT.AND P1, PT, RZ, UR6, PT ;  /* 0x00000006ff007c0c */ /* 0x002fda000bf21270 */
.L_x_34:
[----:B-1----:R-:W-:Y:S01]  /*0770*/  IADD3 R13, PT, PT, R22, R23, RZ ;  /* 0x00000017160d7210 */ /* 0x002fe20007ffe0ff */
[----:B------:R-:W3:Y:S04]  /*0780*/  LDG.E R27, desc[UR4][R4.64] ;  /* 0x00000004041b7981 */ /* 0x000ee8000c1e1900 */
[----:B0-----:R-:W-:-:S06]  /*0790*/  IMAD.WIDE R10, R13, 0x4, R6 ;  /* 0x000000040d0a7825 */ /* 0x001fcc00078e0206 */
[----:B------:R-:W4:Y:S01]  /*07a0*/  LDG.E R10, desc[UR4][R10.64] ;  /* 0x000000040a0a7981 */ /* 0x000f22000c1e1900 */
[----:B--2---:R-:W-:-:S05]  /*07b0*/  IMAD.WIDE R12, R13, 0x4, R8 ;  /* 0x000000040d0c7825 */ /* 0x004fca00078e0208 */
[----:B------:R-:W2:Y:S01]  /*07c0*/  LDG.E R24, desc[UR4][R12.64] ;  /* 0x000000040c187981 */ /* 0x000ea2000c1e1900 */
[----:B------:R-:W-:-:S04]  /*07d0*/  IADD3 R23, PT, PT, R16, R23, RZ ;  /* 0x0000001710177210 */ /* 0x000fc80007ffe0ff */
        /* <DEDUP_REMOVED lines=12> */
.L_x_33:
[----:B------:R-:W-:Y:S05]  /*08a0*/  BSYNC.RECONVERGENT B1 ;  /* 0x0000000000017941 */ /* 0x000fea0003800200 */
.L_x_32:
[----:B------:R-:W0:Y:S01]  /*08b0*/  LDCU UR6, c[0x0][0x384] ;  /* 0x00007080ff0677ac */ /* 0x000e220008000800 */
[----:B------:R-:W-:-:S04]  /*08c0*/  IADD3 R20, PT, PT, R17, R20, RZ ;  /* 0x0000001411147210 */ /* 0x000fc80007ffe0ff */
[----:B0-----:R-:W-:-:S13]  /*08d0*/  ISETP.GE.AND P0, PT, R20, UR6, PT ;  /* 0x0000000614007c0c */ /* 0x001fda000bf06270 */
[----:B------:R-:W-:Y:S05]  /*08e0*/  @!P0 BRA `(.L_x_35) ;  /* 0xfffffffc00788947 */ /* 0x000fea000383ffff */
.L_x_31:
[----:B------:R-:W-:Y:S05]  /*08f0*/  BSYNC.RECONVERGENT B0 ;  /* 0x0000000000007941 */ /* 0x000fea0003800200 */
.L_x_30:
[----:B------:R-:W0:Y:S01]  /*0900*/  LDCU UR6, c[0x0][0x380] ;  /* 0x00007000ff0677ac */ /* 0x000e220008000800 */
[----:B------:R-:W-:-:S04]  /*0910*/  IADD3 R2, PT, PT, R19, R2, RZ ;  /* 0x0000000213027210 */ /* 0x000fc80007ffe0ff */
[----:B0-----:R-:W-:-:S13]  /*0920*/  ISETP.GE.AND P0, PT, R2, UR6, PT ;  /* 0x0000000602007c0c */ /* 0x001fda000bf06270 */
[----:B------:R-:W-:Y:S05]  /*0930*/  @!P0 BRA `(.L_x_36) ;  /* 0xfffffffc00448947 */ /* 0x000fea000383ffff */
[----:B------:R-:W-:Y:S05]  /*0940*/  EXIT ;  /* 0x000000000000794d */ /* 0x000fea0003800000 */
.L_x_37:
        /* <DEDUP_REMOVED lines=11> */
.L_x_268:


//--------------------- .text.AdvanceThreshRandomReluBackward --------------------------
	.section	.text.AdvanceThreshRandomReluBackward,"ax",@progbits
	.align	128
        .global         AdvanceThreshRandomReluBackward
        .type           AdvanceThreshRandomReluBackward,@function
        .size           AdvanceThreshRandomReluBackward,(.L_x_269 - AdvanceThreshRandomReluBackward)
        .other          AdvanceThreshRandomReluBackward,@"STO_CUDA_ENTRY STV_DEFAULT"
AdvanceThreshRandomReluBackward:
.text.AdvanceThreshRandomReluBackward:
[----:B------:R-:W-:Y:S08]  /*0000*/  LDC R1, c[0x0][0x37c] ;  /* 0x0000df00ff017b82 */ /* 0x000ff00000000800 */
[----:B------:R-:W0:Y:S02]  /*0010*/  LDC R0, c[0x0][0x384] ;  /* 0x0000e100ff007b82 */ /* 0x000e240000000800 */
[----:B0-----:R-:W-:-:S13]  /*0020*/  ISETP.GE.AND P0, PT, R0, 0x1, PT ;  /* 0x000000010000780c */ /* 0x001fda0003f06270 */
[----:B------:R-:W-:Y:S05]  /*0030*/  @!P0 EXIT ;  /* 0x000000000000894d */ /* 0x000fea0003800000 */
[----:B------:R-:W0:Y:S01]  /*0040*/  S2R R3, SR_TID.X ;  /* 0x0000000000037919 */ /* 0x000e220000002100 */
[----:B------:R-:W0:Y:S01]  /*0050*/  S2UR UR4, SR_CTAID.X ;  /* 0x00000000000479c3 */ /* 0x000e220000002500 */
[----:B------:R-:W1:Y:S07]  /*0060*/  LDCU.64 UR6, c[0x0][0x358] ;  /* 0x00006b00ff0677ac */ /* 0x000e6e0008000a00 */
[----:B------:R-:W0:Y:S01]  /*0070*/  LDC R8, c[0x0][0x360] ;  /* 0x0000d800ff087b82 */ /* 0x000e220000000800 */
[----:B------:R-:W2:Y:S01]  /*0080*/  LDCU UR5, c[0x0][0x370] ;  /* 0x00006e00ff0577ac */ /* 0x000ea20008000800 */
[C---:B0-----:R-:W-:Y:S01]  /*0090*/  IMAD R0, R8.reuse, UR4, R3 ;  /* 0x0000000408007c24 */ /* 0x041fe2000f8e0203 */
[----:B------:R-:W-:Y:S01]  /*00a0*/  UMOV UR4, URZ ;  /* 0x000000ff00047c82 */ /* 0x000fe20008000000 */
[----:B-12---:R-:W-:-:S07]  /*00b0*/  IMAD R8, R8, UR5, RZ ;  /* 0x0000000508087c24 */ /* 0x006fce000f8e02ff */
.L_x_41:
[----:B------:R-:W0:Y:S01]  /*00c0*/  LDCU UR5, c[0x0][0x380] ;  /* 0x00007000ff0577ac */ /* 0x000e220008000800 */
[----:B------:R-:W-:Y:S01]  /*00d0*/  BSSY.RECONVERGENT B0, `(.L_x_38) ;  /* 0x000001d000007945 */ /* 0x000fe20003800200 */
[----:B0-----:R-:W-:-:S13]  /*00e0*/  ISETP.GE.AND P0, PT, R0, UR5, PT ;  /* 0x0000000500007c0c */ /* 0x001fda000bf06270 */
[----:B------:R-:W-:Y:S05]  /*00f0*/  @P0 BRA `(.L_x_39) ;  /* 0x0000000000680947 */ /* 0x000fea0003800000 */
[----:B------:R-:W0:Y:S01]  /*0100*/  LDC R9, c[0x0][0x380] ;  /* 0x0000e000ff097b82 */ /* 0x000e220000000800 */
[----:B------:R-:W-:-:S07]  /*0110*/  MOV R10, R0 ;  /* 0x00000000000a7202 */ /* 0x000fce0000000f00 */
[----:B------:R-:W1:Y:S08]  /*0120*/  LDC.64 R2, c[0x0][0x390] ;  /* 0x0000e400ff027b82 */ /* 0x000e700000000a00 */
[----:B------:R-:W2:Y:S08]  /*0130*/  LDC.64 R4, c[0x0][0x3b0] ;  /* 0x0000ec00ff047b82 */ /* 0x000eb00000000a00 */
[----:B------:R-:W3:Y:S02]  /*0140*/  LDC.64 R6, c[0x0][0x398] ;  /* 0x0000e600ff067b82 */ /* 0x000ee40000000a00 */
.L_x_40:
[----:B0-----:R-:W-:Y:S01]  /*0150*/  IMAD R11, R9, UR4, R10 ;  /* 0x00000004090b7c24 */ /* 0x001fe2000f8e020a */
[----:B------:R-:W0:Y:S01]  /*0160*/  LDC.64 R18, c[0x0][0x3a8] ;  /* 0x0000ea00ff127b82 */ /* 0x000e220000000a00 */
[----:B--2---:R-:W-:-:S04]  /*0170*/  IMAD.WIDE R14, R10, 0x4, R4 ;  /* 0x000000040a0e7825 */ /* 0x004fc800078e0204 */
[----:B-1----:R-:W-:Y:S02]  /*0180*/  IMAD.WIDE R12, R11, 0x4, R2 ;  /* 0x000000040b0c7825 */ /* 0x002fe400078e0202 */
[----:B------:R-:W2:Y:S01]  /*0190*/  LDG.E R15, desc[UR6][R14.64] ;  /* 0x000000060e0f7981 */ /* 0x000ea2000c1e1900 */
[----:B------:R-:W1:Y:S03]  /*01a0*/  LDC.64 R20, c[0x0][0x3a0] ;  /* 0x0000e800ff147b82 */ /* 0x000e660000000a00 */
[----:B------:R-:W2:Y:S02]  /*01b0*/  LDG.E R12, desc[UR6][R12.64] ;  /* 0x000000060c0c7981 */ /* 0x000ea4000c1e1900 */
[----:B--2---:R-:W-:-:S13]  /*01c0*/  FSETP.GT.AND P0, PT, R12, R15, PT ;  /* 0x0000000f0c00720b */ /* 0x004fda0003f04000 */
[----:B------:R-:W2:Y:S01]  /*01d0*/  @P0 LDC.64 R16, c[0x0][0x3a0] ;  /* 0x0000e800ff100b82 */ /* 0x000ea20000000a00 */
[----:B0-----:R-:W-:-:S04]  /*01e0*/  @!P0 IMAD.WIDE R18, R10, 0x4, R18 ;  /* 0x000000040a128825 */ /* 0x001fc800078e0212 */
[C---:B-1----:R-:W-:Y:S02]  /*01f0*/  @!P0 IMAD.WIDE R20, R11.reuse, 0x4, R20 ;  /* 0x000000040b148825 */ /* 0x042fe400078e0214 */
[----:B------:R-:W4:Y:S04]  /*0200*/  @!P0 LDG.E R18, desc[UR6][R18.64] ;  /* 0x0000000612128981 */ /* 0x000f28000c1e1900 */
[----:B------:R-:W4:Y:S01]  /*0210*/  @!P0 LDG.E R21, desc[UR6][R20.64] ;  /* 0x0000000614158981 */ /* 0x000f22000c1e1900 */
[----:B--2---:R-:W-:-:S05]  /*0220*/  @P0 IMAD.WIDE R16, R11, 0x4, R16 ;  /* 0x000000040b100825 */ /* 0x004fca00078e0210 */
[----:B------:R-:W2:Y:S01]  /*0230*/  @P0 LDG.E R15, desc[UR6][R16.64] ;  /* 0x00000006100f0981 */ /* 0x000ea2000c1e1900 */
[----:B---3--:R-:W-:Y:S01]  /*0240*/  IMAD.WIDE R12, R11, 0x4, R6 ;  /* 0x000000040b0c7825 */ /* 0x008fe200078e0206 */
[----:B------:R-:W-:-:S03]  /*0250*/  IADD3 R10, PT, PT, R8, R10, RZ ;  /* 0x0000000a080a7210 */ /* 0x000fc60007ffe0ff */
[----:B----4-:R-:W-:-:S05]  /*0260*/  @!P0 FMUL R15, R21, R18 ;  /* 0x00000012150f8220 */ /* 0x010fca0000400000 */
[----:B--2---:R4:W-:Y:S01]  /*0270*/  STG.E desc[UR6][R12.64], R15 ;  /* 0x0000000f0c007986 */ /* 0x0049e2000c101906 */
[----:B------:R-:W-:-:S13]  /*0280*/  ISETP.GE.AND P0, PT, R10, R9, PT ;  /* 0x000000090a00720c */ /* 0x000fda0003f06270 */
[----:B----4-:R-:W-:Y:S05]  /*0290*/  @!P0 BRA `(.L_x_40) ;  /* 0xfffffffc00ac8947 */ /* 0x010fea000383ffff */
.L_x_39:
[----:B------:R-:W-:Y:S05]  /*02a0*/  BSYNC.RECONVERGENT B0 ;  /* 0x0000000000007941 */ /* 0x000fea0003800200 */
.L_x_38:
[----:B------:R-:W0:Y:S01]  /*02b0*/  LDCU UR5, c[0x0][0x384] ;  /* 0x00007080ff0577ac */ /* 0x000e220008000800 */
[----:B------:R-:W-:-:S04]  /*02c0*/  UIADD3 UR4, UPT, UPT, UR4, 0x1, URZ ;  /* 0x0000000104047890 */ /* 0x000fc8000fffe0ff */
[----:B0-----:R-:W-:Y:S01]  /*02d0*/  UISETP.NE.AND UP0, UPT, UR4, UR5, UPT ;  /* 0x000000050400728c */ /* 0x001fe2000bf05270 */
[----:B------:R-:W-:Y:S08]  /*02e0*/  BAR.SYNC.DEFER_BLOCKING 0x0 ;  /* 0x0000000000007b1d */ /* 0x000ff00000010000 */
[----:B------:R-:W-:Y:S05]  /*02f0*/  BRA.U UP0, `(.L_x_41) ;  /* 0xfffffffd00707547 */ /* 0x000fea000b83ffff */
[----:B------:R-:W-:Y:S05]  /*0300*/  EXIT ;  /* 0x000000000000794d */ /* 0x000fea0003800000 */
.L_x_42:
        /* <DEDUP_REMOVED lines=15> */
.L_x_269:


//--------------------- .text.AdvanceThreshRandomReluForward --------------------------
	.section	.text.AdvanceThreshRandomReluForward,"ax",@progbits
	.align	128
        .global         AdvanceThreshRandomReluForward
        .type           AdvanceThreshRandomReluForward,@function
        .size           AdvanceThreshRandomReluForward,(.L_x_270 - AdvanceThreshRandomReluForward)
        .other          AdvanceThreshRandomReluForward,@"STO_CUDA_ENTRY STV_DEFAULT"
AdvanceThreshRandomReluForward:
.text.AdvanceThreshRandomReluForward:
        /* <DEDUP_REMOVED lines=12> */
.L_x_46:
[----:B------:R-:W0:Y:S01]  /*00c0*/  LDCU UR5, c[0x0][0x380] ;  /* 0x00007000ff0577ac */ /* 0x000e220008000800 */
[----:B------:R-:W-:Y:S01]  /*00d0*/  BSSY.RECONVERGENT B0, `(.L_x_43) ;  /* 0x0000017000007945 */ /* 0x000fe20003800200 */
[----:B0-----:R-:W-:-:S13]  /*00e0*/  ISETP.GE.AND P0, PT, R0, UR5, PT ;  /* 0x0000000500007c0c */ /* 0x001fda000bf06270 */
[----:B----4-:R-:W-:Y:S05]  /*00f0*/  @P0 BRA `(.L_x_44) ;  /* 0x0000000000500947 */ /* 0x010fea0003800000 */
[----:B------:R-:W0:Y:S01]  /*0100*/  LDC R18, c[0x0][0x380] ;  /* 0x0000e000ff127b82 */ /* 0x000e220000000800 */
[----:B------:R-:W-:-:S07]  /*0110*/  MOV R17, R0 ;  /* 0x0000000000117202 */ /* 0x000fce0000000f00 */
[----:B------:R-:W1:Y:S08]  /*0120*/  LDC.64 R2, c[0x0][0x390] ;  /* 0x0000e400ff027b82 */ /* 0x000e700000000a00 */
[----:B------:R-:W2:Y:S08]  /*0130*/  LDC.64 R4, c[0x0][0x3a8] ;  /* 0x0000ea00ff047b82 */ /* 0x000eb00000000a00 */
[----:B------:R-:W3:Y:S02]  /*0140*/  LDC.64 R6, c[0x0][0x398] ;  /* 0x0000e600ff067b82 */ /* 0x000ee40000000a00 */
.L_x_45:
[----:B0---4-:R-:W-:Y:S02]  /*0150*/  IMAD R15, R18, UR4, R17 ;  /* 0x00000004120f7c24 */ /* 0x011fe4000f8e0211 */
[----:B--2---:R-:W-:-:S04]  /*0160*/  IMAD.WIDE R10, R17, 0x4, R4 ;  /* 0x00000004110a7825 */ /* 0x004fc800078e0204 */
[----:B-1----:R-:W-:Y:S02]  /*0170*/  IMAD.WIDE R8, R15, 0x4, R2 ;  /* 0x000000040f087825 */ /* 0x002fe400078e0202 */
[----:B------:R-:W2:Y:S04]  /*0180*/  LDG.E R10, desc[UR6][R10.64] ;  /* 0x000000060a0a7981 */ /* 0x000ea8000c1e1900 */
[----:B------:R-:W2:Y:S02]  /*0190*/  LDG.E R19, desc[UR6][R8.64] ;  /* 0x0000000608137981 */ /* 0x000ea4000c1e1900 */
[----:B--2---:R-:W-:-:S13]  /*01a0*/  FSETP.GT.AND P0, PT, R19, R10, PT ;  /* 0x0000000a1300720b */ /* 0x004fda0003f04000 */
[----:B------:R-:W0:Y:S02]  /*01b0*/  @!P0 LDC.64 R12, c[0x0][0x3a0] ;  /* 0x0000e800ff0c8b82 */ /* 0x000e240000000a00 */
[----:B0-----:R-:W-:-:S06]  /*01c0*/  @!P0 IMAD.WIDE R12, R17, 0x4, R12 ;  /* 0x00000004110c8825 */ /* 0x001fcc00078e020c */
[----:B------:R-:W2:Y:S01]  /*01d0*/  @!P0 LDG.E R12, desc[UR6][R12.64] ;  /* 0x000000060c0c8981 */ /* 0x000ea2000c1e1900 */
[----:B---3--:R-:W-:Y:S01]  /*01e0*/  IMAD.WIDE R14, R15, 0x4, R6 ;  /* 0x000000040f0e7825 */ /* 0x008fe200078e0206 */
[----:B------:R-:W-:-:S03]  /*01f0*/  IADD3 R17, PT, PT, R16, R17, RZ ;  /* 0x0000001110117210 */ /* 0x000fc60007ffe0ff */
[----:B--2---:R-:W-:Y:S01]  /*0200*/  @!P0 FMUL R19, R19, R12 ;  /* 0x0000000c13138220 */ /* 0x004fe20000400000 */
[----:B------:R-:W-:-:S04]  /*0210*/  ISETP.GE.AND P0, PT, R17, R18, PT ;  /* 0x000000121100720c */ /* 0x000fc80003f06270 */
[----:B------:R4:W-:Y:S09]  /*0220*/  STG.E desc[UR6][R14.64], R19 ;  /* 0x000000130e007986 */ /* 0x0009f2000c101906 */
[----:B------:R-:W-:Y:S05]  /*0230*/  @!P0 BRA `(.L_x_45) ;  /* 0xfffffffc00c48947 */ /* 0x000fea000383ffff */
.L_x_44:
[----:B------:R-:W-:Y:S05]  /*0240*/  BSYNC.RECONVERGENT B0 ;  /* 0x0000000000007941 */ /* 0x000fea0003800200 */
.L_x_43:
[----:B------:R-:W0:Y:S01]  /*0250*/  LDCU UR5, c[0x0][0x384] ;  /* 0x00007080ff0577ac */ /* 0x000e220008000800 */
[----:B------:R-:W-:-:S04]  /*0260*/  UIADD3 UR4, UPT, UPT, UR4, 0x1, URZ ;  /* 0x0000000104047890 */ /* 0x000fc8000fffe0ff */
[----:B0-----:R-:W-:Y:S01]  /*0270*/  UISETP.NE.AND UP0, UPT, UR4, UR5, UPT ;  /* 0x000000050400728c */ /* 0x001fe2000bf05270 */
[----:B------:R-:W-:Y:S08]  /*0280*/  BAR.SYNC.DEFER_BLOCKING 0x0 ;  /* 0x0000000000007b1d */ /* 0x000ff00000010000 */
[----:B------:R-:W-:Y:S05]  /*0290*/  BRA.U UP0, `(.L_x_46) ;  /* 0xfffffffd00887547 */ /* 0x000fea000b83ffff */
[----:B------:R-:W-:Y:S05]  /*02a0*/  EXIT ;  /* 0x000000000000794d */ /* 0x000fea0003800000 */
.L_x_47:
        /* <DEDUP_REMOVED lines=13> */
.L_x_270:


//--------------------- .text.l1l2regularizationfloat --------------------------
	.section	.text.l1l2regularizationfloat,"ax",@progbits
	.align	128
        .global         l1l2regularizationfloat
        .type           l1l2regularizationfloat,@function
        .size           l1l2regularizationfloat,(.L_x_256 - l1l2regularizationfloat)
        .other          l1l2regularizationfloat,@"STO_CUDA_ENTRY STV_DEFAULT"
l1l2regularizationfloat:
.text.l1l2regularizationfloat:
        /* <DEDUP_REMOVED lines=13> */
[----:B------:R-:W0:Y:S06]  /*00d0*/  LDCU UR5, c[0x0][0x3b0] ;  /* 0x00007600ff0577ac */ /* 0x000e2c0008000800 */
[----:B------:R-:W0:Y:S01]  /*00e0*/  LDC.64 R6, c[0x0][0x3a8] ;  /* 0x0000ea00ff067b82 */ /* 0x000e220000000a00 */
[----:B-1----:R-:W-:-:S07]  /*00f0*/  IMAD R2, R2, UR4, RZ ;  /* 0x0000000402027c24 */ /* 0x002fce000f8e02ff */
.L_x_50:
[----:B0-----:R-:W-:-:S05]  /*0100*/  IMAD.WIDE R14, R13, 0x4, R10 ;  /* 0x000000040d0e7825 */ /* 0x001fca00078e020a */
[----:B--2---:R-:W2:Y:S01]  /*0110*/  LDG.E R0, desc[UR6][R14.64] ;  /* 0x000000060e007981 */ /* 0x004ea2000c1e1900 */
[----:B------:R-:W0:Y:S01]  /*0120*/  LDC.64 R16, c[0x0][0x398] ;  /* 0x0000e600ff107b82 */ /* 0x000e220000000a00 */
[----:B------:R-:W-:Y:S07]  /*0130*/  YIELD ;  /* 0x0000000000007946 */ /* 0x000fee0003800000 */
[----:B-1----:R-:W1:Y:S01]  /*0140*/  LDC.64 R18, c[0x0][0x3a0] ;  /* 0x0000e800ff127b82 */ /* 0x002e620000000a00 */
[----:B--2---:R-:W-:-:S05]  /*0150*/  FMUL R3, |R0|, R7 ;  /* 0x0000000700037220 */ /* 0x004fca0000400200 */
[----:B0-----:R0:W-:Y:S04]  /*0160*/  REDG.E.ADD.F32.FTZ.RN.STRONG.GPU desc[UR6][R16.64], R3 ;  /* 0x00000003100079a6 */ /* 0x0011e8000c12f306 */
[----:B------:R-:W2:Y:S01]  /*0170*/  LDG.E R0, desc[UR6][R14.64] ;  /* 0x000000060e007981 */ /* 0x000ea2000c1e1900 */
[----:B---3--:R-:W-:-:S04]  /*0180*/  IMAD.WIDE R4, R13, 0x4, R8 ;  /* 0x000000040d047825 */ /* 0x008fc800078e0208 */
[----:B--2---:R-:W-:-:S04]  /*0190*/  FMUL R0, R0, R0 ;  /* 0x0000000000007220 */ /* 0x004fc80000400000 */
[----:B------:R-:W-:-:S05]  /*01a0*/  FMUL.D2 R21, R0, UR5 ;  /* 0x0000000500157c20 */ /* 0x000fca0008300000 */
[----:B-1----:R1:W-:Y:S04]  /*01b0*/  REDG.E.ADD.F32.FTZ.RN.STRONG.GPU desc[UR6][R18.64], R21 ;  /* 0x00000015120079a6 */ /* 0x0023e8000c12f306 */
[----:B------:R-:W2:Y:S04]  /*01c0*/  LDG.E R0, desc[UR6][R14.64] ;  /* 0x000000060e007981 */ /* 0x000ea8000c1e1900 */
[----:B------:R-:W3:Y:S01]  /*01d0*/  LDG.E R23, desc[UR6][R4.64] ;  /* 0x0000000604177981 */ /* 0x000ee2000c1e1900 */
[----:B------:R-:W5:Y:S01]  /*01e0*/  MUFU.RCP R25, R6 ;  /* 0x0000000600197308 */ /* 0x000f620000001000 */
[----:B------:R-:W-:Y:S01]  /*01f0*/  IMAD.IADD R13, R2, 0x1, R13 ;  /* 0x00000001020d7824 */ /* 0x000fe200078e020d */
[----:B------:R-:W-:Y:S04]  /*0200*/  BSSY.RECONVERGENT B0, `(.L_x_48) ;  /* 0x0000010000007945 */ /* 0x000fe80003800200 */
[----:B----4-:R-:W-:Y:S01]  /*0210*/  ISETP.GE.AND P2, PT, R13, UR8, PT ;  /* 0x000000080d007c0c */ /* 0x010fe2000bf46270 */
[----:B-----5:R-:W-:-:S04]  /*0220*/  FFMA R12, R25, -R6, 1 ;  /* 0x3f800000190c7423 */ /* 0x020fc80000000806 */
[----:B------:R-:W-:Y:S01]  /*0230*/  FFMA R25, R25, R12, R25 ;  /* 0x0000000c19197223 */ /* 0x000fe20000000019 */
[----:B--2---:R-:W-:-:S04]  /*0240*/  FSETP.GT.AND P0, PT, R0, RZ, PT ;  /* 0x000000ff0000720b */ /* 0x004fc80003f04000 */
[----:B0-----:R-:W-:Y:S01]  /*0250*/  FSEL R3, R7, -R7, P0 ;  /* 0x8000000707037208 */ /* 0x001fe20000000000 */
[----:B---3--:R-:W-:-:S04]  /*0260*/  FFMA R0, R0, UR5, R23 ;  /* 0x0000000500007c23 */ /* 0x008fc80008000017 */
[----:B------:R-:W-:-:S04]  /*0270*/  FADD R0, R3, R0 ;  /* 0x0000000003007221 */ /* 0x000fc80000000000 */
[----:B------:R-:W0:Y:S01]  /*0280*/  FCHK P0, R0, R6 ;  /* 0x0000000600007302 */ /* 0x000e220000000000 */
[----:B------:R-:W-:-:S04]  /*0290*/  FFMA R3, R0, R25, RZ ;  /* 0x0000001900037223 */ /* 0x000fc800000000ff */
[----:B------:R-:W-:-:S04]  /*02a0*/  FFMA R12, R3, -R6, R0 ;  /* 0x80000006030c7223 */ /* 0x000fc80000000000 */
[----:B------:R-:W-:Y:S01]  /*02b0*/  FFMA R3, R25, R12, R3 ;  /* 0x0000000c19037223 */ /* 0x000fe20000000003 */
[----:B01----:R-:W-:Y:S06]  /*02c0*/  @!P0 BRA `(.L_x_49) ;  /* 0x00000000000c8947 */ /* 0x003fec0003800000 */
[----:B------:R-:W-:-:S07]  /*02d0*/  MOV R12, 0x2f0 ;  /* 0x000002f0000c7802 */ /* 0x000fce0000000f00 */
[----:B------:R-:W-:Y:S05]  /*02e0*/  CALL.REL.NOINC `($__internal_0_$__cuda_sm3x_div_rn_noftz_f32_slowpath) ;  /* 0x0000000000147944 */ /* 0x000fea0003c00000 */
[----:B------:R-:W-:-:S07]  /*02f0*/  IMAD.MOV.U32 R3, RZ, RZ, R0 ;  /* 0x000000ffff037224 */ /* 0x000fce00078e0000 */
.L_x_49:
[----:B------:R-:W-:Y:S05]  /*0300*/  BSYNC.RECONVERGENT B0 ;  /* 0x0000000000007941 */ /* 0x000fea0003800200 */
.L_x_48:
[----:B------:R1:W-:Y:S01]  /*0310*/  STG.E desc[UR6][R4.64], R3 ;  /* 0x0000000304007986 */ /* 0x0003e2000c101906 */
[----:B------:R-:W-:Y:S05]  /*0320*/  @!P2 BRA `(.L_x_50) ;  /* 0xfffffffc0074a947 */ /* 0x000fea000383ffff */
[----:B------:R-:W-:Y:S05]  /*0330*/  EXIT ;  /* 0x000000000000794d */ /* 0x000fea0003800000 */
        .weak           $__internal_0_$__cuda_sm3x_div_rn_noftz_f32_slowpath
        .type           $__internal_0_$__cuda_sm3x_div_rn_noftz_f32_slowpath,@function
        .size           $__internal_0_$__cuda_sm3x_div_rn_noftz_f32_slowpath,(.L_x_256 - $__internal_0_$__cuda_sm3x_div_rn_noftz_f32_slowpath)
$__internal_0_$__cuda_sm3x_div_rn_noftz_f32_slowpath:
[----:B------:R-:W0:Y:S01]  /*0340*/  LDC R3, c[0x0][0x3a8] ;  /* 0x0000ea00ff037b82 */ /* 0x000e220000000800 */
[--C-:B------:R-:W-:Y:S01]  /*0350*/  SHF.R.U32.HI R15, RZ, 0x17, R0.reuse ;  /* 0x00000017ff0f7819 */ /* 0x100fe20000011600 */
[----:B------:R-:W1:Y:S01]  /*0360*/  LDCU UR4, c[0x0][0x3a8] ;  /* 0x00007500ff0477ac */ /* 0x000e620008000800 */
[----:B------:R-:W-:Y:S01]  /*0370*/  BSSY.RECONVERGENT B1, `(.L_x_51) ;  /* 0x0000064000017945 */ /* 0x000fe20003800200 */
[----:B------:R-:W-:Y:S01]  /*0380*/  IMAD.MOV.U32 R16, RZ, RZ, R0 ;  /* 0x000000ffff107224 */ /* 0x000fe200078e0000 */
[----:B------:R-:W-:-:S05]  /*0390*/  LOP3.LUT R20, R15, 0xff, RZ, 0xc0, !PT ;  /* 0x000000ff0f147812 */ /* 0x000fca00078ec0ff */
[----:B------:R-:W-:Y:S02]  /*03a0*/  VIADD R19, R20, 0xffffffff ;  /* 0xffffffff14137836 */ /* 0x000fe40000000000 */
[----:B-1----:R-:W-:Y:S01]  /*03b0*/  IMAD.U32 R17, RZ, RZ, UR4 ;  /* 0x00000004ff117e24 */ /* 0x002fe2000f8e00ff */
[----:B0-----:R-:W-:-:S04]  /*03c0*/  SHF.R.U32.HI R14, RZ, 0x17, R3 ;  /* 0x00000017ff0e7819 */ /* 0x001fc80000011603 */
[----:B------:R-:W-:-:S05]  /*03d0*/  LOP3.LUT R14, R14, 0xff, RZ, 0xc0, !PT ;  /* 0x000000ff0e0e7812 */ /* 0x000fca00078ec0ff */
[----:B------:R-:W-:-:S05]  /*03e0*/  VIADD R18, R14, 0xffffffff ;  /* 0xffffffff0e127836 */ /* 0x000fca0000000000 */
[----:B------:R-:W-:-:S04]  /*03f0*/  ISETP.GT.U32.AND P0, PT, R18, 0xfd, PT ;  /* 0x000000fd1200780c */ /* 0x000fc80003f04070 */
[----:B------:R-:W-:-:S13]  /*0400*/  ISETP.GT.U32.OR P0, PT, R19, 0xfd, P0 ;  /* 0x000000fd1300780c */ /* 0x000fda0000704470 */
[----:B------:R-:W-:Y:S01]  /*0410*/  @!P0 IMAD.MOV.U32 R15, RZ, RZ, RZ ;  /* 0x000000ffff0f8224 */ /* 0x000fe200078e00ff */
[----:B------:R-:W-:Y:S06]  /*0420*/  @!P0 BRA `(.L_x_52) ;  /* 0x00000000005c8947 */ /* 0x000fec0003800000 */
[----:B------:R-:W-:Y:S02]  /*0430*/  FSETP.GTU.FTZ.AND P1, PT, |R3|, +INF , PT ;  /* 0x7f8000000300780b */ /* 0x000fe40003f3c200 */
[----:B------:R-:W-:-:S04]  /*0440*/  FSETP.GTU.FTZ.AND P0, PT, |R0|, +INF , PT ;  /* 0x7f8000000000780b */ /* 0x000fc80003f1c200 */
[----:B------:R-:W-:-:S13]  /*0450*/  PLOP3.LUT P0, PT, P0, P1, PT, 0xf8, 0x8f ;  /* 0x00000000008f781c */ /* 0x000fda0000703f70 */
[----:B------:R-:W-:Y:S05]  /*0460*/  @P0 BRA `(.L_x_53) ;  /* 0x00000004004c0947 */ /* 0x000fea0003800000 */
[----:B------:R-:W-:-:S13]  /*0470*/  LOP3.LUT P0, RZ, R17, 0x7fffffff, R16, 0xc8, !PT ;  /* 0x7fffffff11ff7812 */ /* 0x000fda000780c810 */
[----:B------:R-:W-:Y:S05]  /*0480*/  @!P0 BRA `(.L_x_54) ;  /* 0x00000004003c8947 */ /* 0x000fea0003800000 */
[C---:B------:R-:W-:Y:S02]  /*0490*/  FSETP.NEU.FTZ.AND P3, PT, |R0|.reuse, +INF , PT ;  /* 0x7f8000000000780b */ /* 0x040fe40003f7d200 */
[----:B------:R-:W-:Y:S02]  /*04a0*/  FSETP.NEU.FTZ.AND P1, PT, |R3|, +INF , PT ;  /* 0x7f8000000300780b */ /* 0x000fe40003f3d200 */
[----:B------:R-:W-:-:S11]  /*04b0*/  FSETP.NEU.FTZ.AND P0, PT, |R0|, +INF , PT ;  /* 0x7f8000000000780b */ /* 0x000fd60003f1d200 */
[----:B------:R-:W-:Y:S05]  /*04c0*/  @!P1 BRA !P3, `(.L_x_54) ;  /* 0x00000004002c9947 */ /* 0x000fea0005800000 */
[----:B------:R-:W-:-:S04]  /*04d0*/  LOP3.LUT P3, RZ, R16, 0x7fffffff, RZ, 0xc0, !PT ;  /* 0x7fffffff10ff7812 */ /* 0x000fc8000786c0ff */
[----:B------:R-:W-:-:S13]  /*04e0*/  PLOP3.LUT P1, PT, P1, P3, PT, 0x2f, 0xf2 ;  /* 0x0000000000f2781c */ /* 0x000fda0000f26577 */
[----:B------:R-:W-:Y:S05]  /*04f0*/  @P1 BRA `(.L_x_55) ;  /* 0x0000000400181947 */ /* 0x000fea0003800000 */
[----:B------:R-:W-:-:S04]  /*0500*/  LOP3.LUT P1, RZ, R17, 0x7fffffff, RZ, 0xc0, !PT ;  /* 0x7fffffff11ff7812 */ /* 0x000fc8000782c0ff */
[----:B------:R-:W-:-:S13]  /*0510*/  PLOP3.LUT P0, PT, P0, P1, PT, 0x2f, 0xf2 ;  /* 0x0000000000f2781c */ /* 0x000fda0000702577 */
[----:B------:R-:W-:Y:S05]  /*0520*/  @P0 BRA `(.L_x_56) ;  /* 0x0000000400000947 */ /* 0x000fea0003800000 */
[----:B------:R-:W-:Y:S02]  /*0530*/  ISETP.GE.AND P0, PT, R19, RZ, PT ;  /* 0x000000ff1300720c */ /* 0x000fe40003f06270 */
[----:B------:R-:W-:-:S11]  /*0540*/  ISETP.GE.AND P1, PT, R18, RZ, PT ;  /* 0x000000ff1200720c */ /* 0x000fd60003f26270 */
[----:B------:R-:W-:Y:S02]  /*0550*/  @P0 IMAD.MOV.U32 R15, RZ, RZ, RZ ;  /* 0x000000ffff0f0224 */ /* 0x000fe400078e00ff */
[----:B------:R-:W-:Y:S01]  /*0560*/  @!P0 FFMA R16, R0, 1.84467440737095516160e+19, RZ ;  /* 0x5f80000000108823 */ /* 0x000fe200000000ff */
[----:B------:R-:W-:Y:S02]  /*0570*/  @!P0 IMAD.MOV.U32 R15, RZ, RZ, -0x40 ;  /* 0xffffffc0ff0f8424 */ /* 0x000fe400078e00ff */
[----:B------:R-:W-:Y:S02]  /*0580*/  @!P1 FFMA R17, R3, 1.84467440737095516160e+19, RZ ;  /* 0x5f80000003119823 */ /* 0x000fe400000000ff */
[----:B------:R-:W-:-:S07]  /*0590*/  @!P1 VIADD R15, R15, 0x40 ;  /* 0x000000400f0f9836 */ /* 0x000fce0000000000 */
.L_x_52:
[----:B------:R-:W-:Y:S01]  /*05a0*/  LEA R0, R14, 0xc0800000, 0x17 ;  /* 0xc08000000e007811 */ /* 0x000fe200078eb8ff */
[----:B------:R-:W-:Y:S04]  /*05b0*/  BSSY.RECONVERGENT B2, `(.L_x_57) ;  /* 0x0000036000027945 */ /* 0x000fe80003800200 */
[----:B------:R-:W-:Y:S02]  /*05c0*/  IMAD.IADD R18, R17, 0x1, -R0 ;  /* 0x0000000111127824 */ /* 0x000fe400078e0a00 */
[----:B------:R-:W-:Y:S02]  /*05d0*/  VIADD R17, R20, 0xffffff81 ;  /* 0xffffff8114117836 */ /* 0x000fe40000000000 */
[----:B------:R-:W0:Y:S01]  /*05e0*/  MUFU.RCP R3, R18 ;  /* 0x0000001200037308 */ /* 0x000e220000001000 */
[----:B------:R-:W-:Y:S01]  /*05f0*/  FADD.FTZ R19, -R18, -RZ ;  /* 0x800000ff12137221 */ /* 0x000fe20000010100 */
[----:B------:R-:W-:-:S03]  /*0600*/  IMAD R0, R17, -0x800000, R16 ;  /* 0xff80000011007824 */ /* 0x000fc600078e0210 */
[----:B0-----:R-:W-:-:S04]  /*0610*/  FFMA R20, R3, R19, 1 ;  /* 0x3f80000003147423 */ /* 0x001fc80000000013 */
[----:B------:R-:W-:-:S04]  /*0620*/  FFMA R3, R3, R20, R3 ;  /* 0x0000001403037223 */ /* 0x000fc80000000003 */
[----:B------:R-:W-:-:S04]  /*0630*/  FFMA R16, R0, R3, RZ ;  /* 0x0000000300107223 */ /* 0x000fc800000000ff */
[----:B------:R-:W-:-:S04]  /*0640*/  FFMA R20, R19, R16, R0 ;  /* 0x0000001013147223 */ /* 0x000fc80000000000 */
[----:B------:R-:W-:Y:S01]  /*0650*/  FFMA R20, R3, R20, R16 ;  /* 0x0000001403147223 */ /* 0x000fe20000000010 */
[----:B------:R-:W-:-:S03]  /*0660*/  IADD3 R16, PT, PT, R17, 0x7f, -R14 ;  /* 0x0000007f11107810 */ /* 0x000fc60007ffe80e */
[----:B------:R-:W-:Y:S02]  /*0670*/  FFMA R19, R19, R20, R0 ;  /* 0x0000001413137223 */ /* 0x000fe40000000000 */
[----:B------:R-:W-:Y:S02]  /*0680*/  IMAD.IADD R15, R16, 0x1, R15 ;  /* 0x00000001100f7824 */ /* 0x000fe400078e020f */
[----:B------:R-:W-:-:S05]  /*0690*/  FFMA R0, R3, R19, R20 ;  /* 0x0000001303007223 */ /* 0x000fca0000000014 */
[----:B------:R-:W-:-:S04]  /*06a0*/  SHF.R.U32.HI R14, RZ, 0x17, R0 ;  /* 0x00000017ff0e7819 */ /* 0x000fc80000011600 */
[----:B------:R-:W-:-:S05]  /*06b0*/  LOP3.LUT R14, R14, 0xff, RZ, 0xc0, !PT ;  /* 0x000000ff0e0e7812 */ /* 0x000fca00078ec0ff */
[----:B------:R-:W-:-:S04]  /*06c0*/  IMAD.IADD R17, R14, 0x1, R15 ;  /* 0x000000010e117824 */ /* 0x000fc800078e020f */
[----:B------:R-:W-:-:S05]  /*06d0*/  VIADD R14, R17, 0xffffffff ;  /* 0xffffffff110e7836 */ /* 0x000fca0000000000 */
[----:B------:R-:W-:-:S13]  /*06e0*/  ISETP.GE.U32.AND P0, PT, R14, 0xfe, PT ;  /* 0x000000fe0e00780c */ /* 0x000fda0003f06070 */
[----:B------:R-:W-:Y:S05]  /*06f0*/  @!P0 BRA `(.L_x_58) ;  /* 0x0000000000808947 */ /* 0x000fea0003800000 */
[----:B------:R-:W-:-:S13]  /*0700*/  ISETP.GT.AND P0, PT, R17, 0xfe, PT ;  /* 0x000000fe1100780c */ /* 0x000fda0003f04270 */
[----:B------:R-:W-:Y:S05]  /*0710*/  @P0 BRA `(.L_x_59) ;  /* 0x00000000006c0947 */ /* 0x000fea0003800000 */
[----:B------:R-:W-:-:S13]  /*0720*/  ISETP.GE.AND P0, PT, R17, 0x1, PT ;  /* 0x000000011100780c */ /* 0x000fda0003f06270 */
[----:B------:R-:W-:Y:S05]  /*0730*/  @P0 BRA `(.L_x_60) ;  /* 0x0000000000740947 */ /* 0x000fea0003800000 */
[----:B------:R-:W-:Y:S02]  /*0740*/  ISETP.GE.AND P0, PT, R17, -0x18, PT ;  /* 0xffffffe81100780c */ /* 0x000fe40003f06270 */
[----:B------:R-:W-:-:S11]  /*0750*/  LOP3.LUT R0, R0, 0x80000000, RZ, 0xc0, !PT ;  /* 0x8000000000007812 */ /* 0x000fd600078ec0ff */
[----:B------:R-:W-:Y:S05]  /*0760*/  @!P0 BRA `(.L_x_60) ;  /* 0x0000000000688947 */ /* 0x000fea0003800000 */
[-CC-:B------:R-:W-:Y:S01]  /*0770*/  FFMA.RZ R14, R3, R19.reuse, R20.reuse ;  /* 0x00000013030e7223 */ /* 0x180fe2000000c014 */
[C---:B------:R-:W-:Y:S01]  /*0780*/  VIADD R16, R17.reuse, 0x20 ;  /* 0x0000002011107836 */ /* 0x040fe20000000000 */
[C---:B------:R-:W-:Y:S02]  /*0790*/  ISETP.NE.AND P3, PT, R17.reuse, RZ, PT ;  /* 0x000000ff1100720c */ /* 0x040fe40003f65270 */
[----:B------:R-:W-:Y:S01]  /*07a0*/  ISETP.NE.AND P1, PT, R17, RZ, PT ;  /* 0x000000ff1100720c */ /* 0x000fe20003f25270 */
[----:B------:R-:W-:Y:S01]  /*07b0*/  IMAD.MOV R17, RZ, RZ, -R17 ;  /* 0x000000ffff117224 */ /* 0x000fe200078e0a11 */
[----:B------:R-:W-:Y:S01]  /*07c0*/  LOP3.LUT R15, R14, 0x7fffff, RZ, 0xc0, !PT ;  /* 0x007fffff0e0f7812 */ /* 0x000fe200078ec0ff */
[CCC-:B------:R-:W-:Y:S01]  /*07d0*/  FFMA.RP R14, R3.reuse, R19.reuse, R20.reuse ;  /* 0x00000013030e7223 */ /* 0x1c0fe20000008014 */
[----:B------:R-:W-:Y:S02]  /*07e0*/  FFMA.RM R3, R3, R19, R20 ;  /* 0x0000001303037223 */ /* 0x000fe40000004014 */
[----:B------:R-:W-:-:S03]  /*07f0*/  LOP3.LUT R15, R15, 0x800000, RZ, 0xfc, !PT ;  /* 0x008000000f0f7812 */ /* 0x000fc600078efcff */
[----:B------:R-:W-:Y:S02]  /*0800*/  FSETP.NEU.FTZ.AND P0, PT, R14, R3, PT ;  /* 0x000000030e00720b */ /* 0x000fe40003f1d000 */
[----:B------:R-:W-:Y:S02]  /*0810*/  SHF.L.U32 R16, R15, R16, RZ ;  /* 0x000000100f107219 */ /* 0x000fe400000006ff */
[----:B------:R-:W-:Y:S02]  /*0820*/  SEL R14, R17, RZ, P3 ;  /* 0x000000ff110e7207 */ /* 0x000fe40001800000 */
[----:B------:R-:W-:Y:S02]  /*0830*/  ISETP.NE.AND P1, PT, R16, RZ, P1 ;  /* 0x000000ff1000720c */ /* 0x000fe40000f25270 */
[----:B------:R-:W-:Y:S02]  /*0840*/  SHF.R.U32.HI R14, RZ, R14, R15 ;  /* 0x0000000eff0e7219 */ /* 0x000fe4000001160f */
[----:B------:R-:W-:-:S02]  /*0850*/  PLOP3.LUT P0, PT, P0, P1, PT, 0xf8, 0x8f ;  /* 0x00000000008f781c */ /* 0x000fc40000703f70 */
[----:B------:R-:W-:Y:S02]  /*0860*/  SHF.R.U32.HI R16, RZ, 0x1, R14 ;  /* 0x00000001ff107819 */ /* 0x000fe4000001160e */
[----:B------:R-:W-:-:S04]  /*0870*/  SEL R3, RZ, 0x1, !P0 ;  /* 0x00000001ff037807 */ /* 0x000fc80004000000 */
[----:B------:R-:W-:-:S04]  /*0880*/  LOP3.LUT R3, R3, 0x1, R16, 0xf8, !PT ;  /* 0x0000000103037812 */ /* 0x000fc800078ef810 */
[----:B------:R-:W-:-:S05]  /*0890*/  LOP3.LUT R3, R3, R14, RZ, 0xc0, !PT ;  /* 0x0000000e03037212 */ /* 0x000fca00078ec0ff */
[----:B------:R-:W-:-:S05]  /*08a0*/  IMAD.IADD R3, R16, 0x1, R3 ;  /* 0x0000000110037824 */ /* 0x000fca00078e0203 */
[----:B------:R-:W-:Y:S01]  /*08b0*/  LOP3.LUT R0, R3, R0, RZ, 0xfc, !PT ;  /* 0x0000000003007212 */ /* 0x000fe200078efcff */
[----:B------:R-:W-:Y:S06]  /*08c0*/  BRA `(.L_x_60) ;  /* 0x0000000000107947 */ /* 0x000fec0003800000 */
.L_x_59:
[----:B------:R-:W-:-:S04]  /*08d0*/  LOP3.LUT R0, R0, 0x80000000, RZ, 0xc0, !PT ;  /* 0x8000000000007812 */ /* 0x000fc800078ec0ff */
[----:B------:R-:W-:Y:S01]  /*08e0*/  LOP3.LUT R0, R0, 0x7f800000, RZ, 0xfc, !PT ;  /* 0x7f80000000007812 */ /* 0x000fe200078efcff */
[----:B------:R-:W-:Y:S06]  /*08f0*/  BRA `(.L_x_60) ;  /* 0x0000000000047947 */ /* 0x000fec0003800000 */
.L_x_58:
[----:B------:R-:W-:-:S07]  /*0900*/  IMAD R0, R15, 0x800000, R0 ;  /* 0x008000000f007824 */ /* 0x000fce00078e0200 */
.L_x_60:
[----:B------:R-:W-:Y:S05]  /*0910*/  BSYNC.RECONVERGENT B2 ;  /* 0x0000000000027941 */ /* 0x000fea0003800200 */
.L_x_57:
[----:B------:R-:W-:Y:S05]  /*0920*/  BRA `(.L_x_61) ;  /* 0x0000000000207947 */ /* 0x000fea0003800000 */
.L_x_56:
[----:B------:R-:W-:-:S04]  /*0930*/  LOP3.LUT R0, R17, 0x80000000, R16, 0x48, !PT ;  /* 0x8000000011007812 */ /* 0x000fc800078e4810 */
[----:B------:R-:W-:Y:S01]  /*0940*/  LOP3.LUT R0, R0, 0x7f800000, RZ, 0xfc, !PT ;  /* 0x7f80000000007812 */ /* 0x000fe200078efcff */
[----:B------:R-:W-:Y:S06]  /*0950*/  BRA `(.L_x_61) ;  /* 0x0000000000147947 */ /* 0x000fec0003800000 */
.L_x_55:
[----:B------:R-:W-:Y:S01]  /*0960*/  LOP3.LUT R0, R17, 0x80000000, R16, 0x48, !PT ;  /* 0x8000000011007812 */ /* 0x000fe200078e4810 */
[----:B------:R-:W-:Y:S06]  /*0970*/  BRA `(.L_x_61) ;  /* 0x00000000000c7947 */ /* 0x000fec0003800000 */
.L_x_54:
[----:B------:R-:W0:Y:S01]  /*0980*/  MUFU.RSQ R0, -QNAN ;  /* 0xffc0000000007908 */ /* 0x000e220000001400 */
[----:B------:R-:W-:Y:S05]  /*0990*/  BRA `(.L_x_61) ;  /* 0x0000000000047947 */ /* 0x000fea0003800000 */
.L_x_53:
[----:B------:R-:W-:-:S07]  /*09a0*/  FADD.FTZ R0, R0, R3 ;  /* 0x0000000300007221 */ /* 0x000fce0000010000 */
.L_x_61:
[----:B------:R-:W-:Y:S05]  /*09b0*/  BSYNC.RECONVERGENT B1 ;  /* 0x0000000000017941 */ /* 0x000fea0003800200 */
.L_x_51:
[----:B------:R-:W-:Y:S02]  /*09c0*/  IMAD.MOV.U32 R14, RZ, RZ, R12 ;  /* 0x000000ffff0e7224 */ /* 0x000fe400078e000c */
[----:B------:R-:W-:-:S04]  /*09d0*/  IMAD.MOV.U32 R15, RZ, RZ, 0x0 ;  /* 0x00000000ff0f7424 */ /* 0x000fc800078e00ff */
[----:B0-----:R-:W-:Y:S05]  /*09e0*/  RET.REL.NODEC R14 `(l1l2regularizationfloat) ;  /* 0xfffffff40e847950 */ /* 0x001fea0003c3ffff */
.L_x_62:
        /* <DEDUP_REMOVED lines=9> */
.L_x_256:


//--------------------- .text.Segment1stDim       --------------------------
	.section	.text.Segment1stDim,"ax",@progbits
	.align	128
        .global         Segment1stDim
        .type           Segment1stDim,@function
        .size           Segment1stDim,(.L_x_272 - Segment1stDim)
        .other          Segment1stDim,@"STO_CUDA_ENTRY STV_DEFAULT"
Segment1stDim:
.text.Segment1stDim:
[----:B------:R-:W-:Y:S01]  /*0000*/  LDC R1, c[0x0][0x37c] ;  /* 0x0000df00ff017b82 */ /* 0x000fe20000000800 */
[----:B------:R-:W0:Y:S07]  /*0010*/  S2R R0, SR_TID.X ;  /* 0x0000000000007919 */ /* 0x000e2e0000002100 */
[----:B------:R-:W-:Y:S01]  /*0020*/  S2UR UR4, SR_CTAID.Y ;  /* 0x00000000000479c3 */ /* 0x000fe20000002600 */
[----:B------:R-:W1:Y:S01]  /*0030*/  LDCU UR5, c[0x0][0x370] ;  /* 0x00006e00ff0577ac */ /* 0x000e620008000800 */
[----:B------:R-:W2:Y:S06]  /*0040*/  LDCU UR7, c[0x0][0x398] ;  /* 0x00007300ff0777ac */ /* 0x000eac0008000800 */
[----:B------:R-:W1:Y:S08]  /*0050*/  S2UR UR6, SR_CTAID.X ;  /* 0x00000000000679c3 */ /* 0x000e700000002500 */
[----:B------:R-:W0:Y:S01]  /*0060*/  LDC R7, c[0x0][0x360] ;  /* 0x0000d800ff077b82 */ /* 0x000e220000000800 */
[----:B-1----:R-:W-:-:S06]  /*0070*/  UIMAD UR4, UR4, UR5, UR6 ;  /* 0x00000005040472a4 */ /* 0x002fcc000f8e0206 */
[----:B0-----:R-:W-:-:S05]  /*0080*/  IMAD R7, R7, UR4, R0 ;  /* 0x0000000407077c24 */ /* 0x001fca000f8e0200 */
[----:B--2---:R-:W-:-:S13]  /*0090*/  ISETP.GE.AND P0, PT, R7, UR7, PT ;  /* 0x0000000707007c0c */ /* 0x004fda000bf06270 */
[----:B------:R-:W-:Y:S05]  /*00a0*/  @P0 EXIT ;  /* 0x000000000000094d */ /* 0x000fea0003800000 */
[----:B------:R-:W0:Y:S01]  /*00b0*/  LDC R0, c[0x0][0x380] ;  /* 0x0000e000ff007b82 */ /* 0x000e220000000800 */
[----:B------:R-:W1:Y:S07]  /*00c0*/  LDCU.64 UR4, c[0x0][0x358] ;  /* 0x00006b00ff0477ac */ /* 0x000e6e0008000a00 */
[----:B------:R-:W2:Y:S01]  /*00d0*/  LDC.64 R2, c[0x0][0x388] ;  /* 0x0000e200ff027b82 */ /* 0x000ea20000000a00 */
[----:B0-----:R-:W-:-:S04]  /*00e0*/  IMAD R5, R0, UR7, R7 ;  /* 0x0000000700057c24 */ /* 0x001fc8000f8e0207 */
[----:B--2---:R-:W-:-:S03]  /*00f0*/  IMAD.WIDE R2, R5, 0x4, R2 ;  /* 0x0000000405027825 */ /* 0x004fc600078e0202 */
[----:B------:R-:W0:Y:S03]  /*0100*/  LDC.64 R4, c[0x0][0x390] ;  /* 0x0000e400ff047b82 */ /* 0x000e260000000a00 */
[----:B-1----:R-:W2:Y:S01]  /*0110*/  LDG.E R3, desc[UR4][R2.64] ;  /* 0x0000000402037981 */ /* 0x002ea2000c1e1900 */
[----:B0-----:R-:W-:-:S05]  /*0120*/  IMAD.WIDE R4, R7, 0x4, R4 ;  /* 0x0000000407047825 */ /* 0x001fca00078e0204 */
[----:B--2---:R-:W-:Y:S01]  /*0130*/  STG.E desc[UR4][R4.64], R3 ;  /* 0x0000000304007986 */ /* 0x004fe2000c101904 */
[----:B------:R-:W-:Y:S05]  /*0140*/  EXIT ;  /* 0x000000000000794d */ /* 0x000fea0003800000 */
.L_x_63:
        /* <DEDUP_REMOVED lines=11> */
.L_x_272:


//--------------------- .text.adadeltafloat       --------------------------
	.section	.text.adadeltafloat,"ax",@progbits
	.align	128
        .global         adadeltafloat
        .type           adadeltafloat,@function
        .size           adadeltafloat,(.L_x_258 - adadeltafloat)
        .other          adadeltafloat,@"STO_CUDA_ENTRY STV_DEFAULT"
adadeltafloat:
.text.adadeltafloat:
        /* <DEDUP_REMOVED lines=15> */
[----:B------:R-:W0:Y:S01]  /*00f0*/  LDCU UR8, c[0x0][0x3ac] ;  /* 0x00007580ff0877ac */ /* 0x000e220008000800 */
[----:B-1----:R-:W-:-:S07]  /*0100*/  IMAD R12, R12, UR4, RZ ;  /* 0x000000040c0c7c24 */ /* 0x002fce000f8e02ff */
.L_x_69:
[----:B01----:R-:W-:-:S04]  /*0110*/  IMAD.WIDE R2, R13, 0x4, R10 ;  /* 0x000000040d027825 */ /* 0x003fc800078e020a */
[----:B---3--:R-:W-:Y:S01]  /*0120*/  IMAD.WIDE R4, R13, 0x4, R8 ;  /* 0x000000040d047825 */ /* 0x008fe200078e0208 */
[----:B--2---:R-:W2:Y:S04]  /*0130*/  LDG.E R0, desc[UR6][R2.64] ;  /* 0x0000000602007981 */ /* 0x004ea8000c1e1900 */
[----:B------:R-:W2:Y:S02]  /*0140*/  LDG.E R15, desc[UR6][R4.64] ;  /* 0x00000006040f7981 */ /* 0x000ea4000c1e1900 */
[----:B--2---:R-:W-:-:S05]  /*0150*/  FFMA R17, R15, R15, R0 ;  /* 0x0000000f0f117223 */ /* 0x004fca0000000000 */
[----:B------:R0:W-:Y:S04]  /*0160*/  STG.E desc[UR6][R2.64], R17 ;  /* 0x0000001102007986 */ /* 0x0001e8000c101906 */
[----:B------:R-:W2:Y:S01]  /*0170*/  LDG.E R0, desc[UR6][R4.64] ;  /* 0x0000000604007981 */ /* 0x000ea2000c1e1900 */
[----:B------:R-:W-:Y:S01]  /*0180*/  VIADD R14, R17, 0xf3000000 ;  /* 0xf3000000110e7836 */ /* 0x000fe20000000000 */
[----:B------:R0:W1:Y:S01]  /*0190*/  MUFU.RSQ R16, R17 ;  /* 0x0000001100107308 */ /* 0x0000620000001400 */
[--C-:B------:R-:W-:Y:S01]  /*01a0*/  IMAD.MOV.U32 R15, RZ, RZ, R13.reuse ;  /* 0x000000ffff0f7224 */ /* 0x100fe200078e000d */
[----:B------:R-:W-:Y:S01]  /*01b0*/  BSSY.RECONVERGENT B0, `(.L_x_64) ;  /* 0x000000e000007945 */ /* 0x000fe20003800200 */
[----:B------:R-:W-:Y:S01]  /*01c0*/  IMAD.IADD R13, R12, 0x1, R13 ;  /* 0x000000010c0d7824 */ /* 0x000fe200078e020d */
[----:B------:R-:W-:-:S04]  /*01d0*/  ISETP.GT.U32.AND P0, PT, R14, 0x727fffff, PT ;  /* 0x727fffff0e00780c */ /* 0x000fc80003f04070 */
[----:B----4-:R-:W-:Y:S01]  /*01e0*/  ISETP.GE.AND P2, PT, R13, UR9, PT ;  /* 0x000000090d007c0c */ /* 0x010fe2000bf46270 */
[----:B--2---:R-:W-:-:S08]  /*01f0*/  FMUL R0, R0, -UR5 ;  /* 0x8000000500007c20 */ /* 0x004fd00008400000 */
[----:B01----:R-:W-:Y:S05]  /*0200*/  @!P0 BRA `(.L_x_65) ;  /* 0x0000000000108947 */ /* 0x003fea0003800000 */
[----:B------:R-:W-:-:S07]  /*0210*/  MOV R19, 0x230 ;  /* 0x0000023000137802 */ /* 0x000fce0000000f00 */
[----:B------:R-:W-:Y:S05]  /*0220*/  CALL.REL.NOINC `($__internal_1_$__cuda_sm20_sqrt_rn_f32_slowpath) ;  /* 0x0000000000687944 */ /* 0x000fea0003c00000 */
[----:B------:R-:W-:Y:S01]  /*0230*/  MOV R2, R14 ;  /* 0x0000000e00027202 */ /* 0x000fe20000000f00 */
[----:B------:R-:W-:Y:S06]  /*0240*/  BRA `(.L_x_66) ;  /* 0x0000000000107947 */ /* 0x000fec0003800000 */
.L_x_65:
[----:B------:R-:W-:Y:S01]  /*0250*/  FMUL.FTZ R2, R17, R16 ;  /* 0x0000001011027220 */ /* 0x000fe20000410000 */
[----:B------:R-:W-:-:S03]  /*0260*/  FMUL.FTZ R14, R16, 0.5 ;  /* 0x3f000000100e7820 */ /* 0x000fc60000410000 */
[----:B------:R-:W-:-:S04]  /*0270*/  FFMA R3, -R2, R2, R17 ;  /* 0x0000000202037223 */ /* 0x000fc80000000111 */
[----:B------:R-:W-:-:S07]  /*0280*/  FFMA R2, R3, R14, R2 ;  /* 0x0000000e03027223 */ /* 0x000fce0000000002 */
.L_x_66:
[----:B------:R-:W-:Y:S05]  /*0290*/  BSYNC.RECONVERGENT B0 ;  /* 0x0000000000007941 */ /* 0x000fea0003800200 */
.L_x_64:
[----:B------:R-:W-:Y:S01]  /*02a0*/  FADD R19, R2, UR8 ;  /* 0x0000000802137e21 */ /* 0x000fe20008000000 */
[----:B------:R-:W-:Y:S03]  /*02b0*/  BSSY.RECONVERGENT B0, `(.L_x_67) ;  /* 0x000000c000007945 */ /* 0x000fe60003800200 */
[----:B------:R-:W0:Y:S08]  /*02c0*/  MUFU.RCP R2, R19 ;  /* 0x0000001300027308 */ /* 0x000e300000001000 */
[----:B------:R-:W1:Y:S01]  /*02d0*/  FCHK P0, R0, R19 ;  /* 0x0000001300007302 */ /* 0x000e620000000000 */
[----:B0-----:R-:W-:-:S04]  /*02e0*/  FFMA R3, -R19, R2, 1 ;  /* 0x3f80000013037423 */ /* 0x001fc80000000102 */
[----:B------:R-:W-:-:S04]  /*02f0*/  FFMA R3, R2, R3, R2 ;  /* 0x0000000302037223 */ /* 0x000fc80000000002 */
[----:B------:R-:W-:-:S04]  /*0300*/  FFMA R2, R0, R3, RZ ;  /* 0x0000000300027223 */ /* 0x000fc800000000ff */
[----:B------:R-:W-:-:S04]  /*0310*/  FFMA R14, -R19, R2, R0 ;  /* 0x00000002130e7223 */ /* 0x000fc80000000100 */
[----:B------:R-:W-:Y:S01]  /*0320*/  FFMA R17, R3, R14, R2 ;  /* 0x0000000e03117223 */ /* 0x000fe20000000002 */
[----:B-1----:R-:W-:Y:S06]  /*0330*/  @!P0 BRA `(.L_x_68) ;  /* 0x00000000000c8947 */ /* 0x002fec0003800000 */
[----:B------:R-:W-:-:S07]  /*0340*/  MOV R2, 0x360 ;  /* 0x0000036000027802 */ /* 0x000fce0000000f00 */
[----:B------:R-:W-:Y:S05]  /*0350*/  CALL.REL.NOINC `($__internal_2_$__cuda_sm3x_div_rn_noftz_f32_slowpath) ;  /* 0x00000000007c7944 */ /* 0x000fea0003c00000 */
[----:B------:R-:W-:-:S07]  /*0360*/  IMAD.MOV.U32 R17, RZ, RZ, R0 ;  /* 0x000000ffff117224 */ /* 0x000fce00078e0000 */
.L_x_68:
[----:B------:R-:W-:Y:S05]  /*0370*/  BSYNC.RECONVERGENT B0 ;  /* 0x0000000000007941 */ /* 0x000fea0003800200 */
.L_x_67:
[----:B------:R-:W-:-:S05]  /*0380*/  IMAD.WIDE R2, R15, 0x4, R6 ;  /* 0x000000040f027825 */ /* 0x000fca00078e0206 */
[----:B------:R1:W-:Y:S04]  /*0390*/  STG.E desc[UR6][R2.64], R17 ;  /* 0x0000001102007986 */ /* 0x0003e8000c101906 */
[----:B------:R1:W-:Y:S01]  /*03a0*/  STG.E desc[UR6][R4.64], RZ ;  /* 0x000000ff04007986 */ /* 0x0003e2000c101906 */
[----:B------:R-:W-:Y:S05]  /*03b0*/  @!P2 BRA `(.L_x_69) ;  /* 0xfffffffc0054a947 */ /* 0x000fea000383ffff */
[----:B------:R-:W-:Y:S05]  /*03c0*/  EXIT ;  /* 0x000000000000794d */ /* 0x000fea0003800000 */
        .weak           $__internal_1_$__cuda_sm20_sqrt_rn_f32_slowpath
        .type           $__internal_1_$__cuda_sm20_sqrt_rn_f32_slowpath,@function
        .size           $__internal_1_$__cuda_sm20_sqrt_rn_f32_slowpath,($__internal_2_$__cuda_sm3x_div_rn_noftz_f32_slowpath - $__internal_1_$__cuda_sm20_sqrt_rn_f32_slowpath)
$__internal_1_$__cuda_sm20_sqrt_rn_f32_slowpath:
[----:B------:R-:W-:-:S13]  /*03d0*/  LOP3.LUT P0, RZ, R17, 0x7fffffff, RZ, 0xc0, !PT ;  /* 0x7fffffff11ff7812 */ /* 0x000fda000780c0ff */
[----:B------:R-:W-:Y:S01]  /*03e0*/  @!P0 IMAD.MOV.U32 R3, RZ, RZ, R17 ;  /* 0x000000ffff038224 */ /* 0x000fe200078e0011 */
[----:B------:R-:W-:Y:S06]  /*03f0*/  @!P0 BRA `(.L_x_70) ;  /* 0x0000000000448947 */ /* 0x000fec0003800000 */
[----:B------:R-:W-:Y:S01]  /*0400*/  FSETP.GEU.FTZ.AND P0, PT, R17, RZ, PT ;  /* 0x000000ff1100720b */ /* 0x000fe20003f1e000 */
[----:B------:R-:W-:-:S12]  /*0410*/  IMAD.MOV.U32 R2, RZ, RZ, R17 ;  /* 0x000000ffff027224 */ /* 0x000fd800078e0011 */
[----:B------:R-:W-:Y:S01]  /*0420*/  @!P0 MOV R3, 0x7fffffff ;  /* 0x7fffffff00038802 */ /* 0x000fe20000000f00 */
[----:B------:R-:W-:Y:S06]  /*0430*/  @!P0 BRA `(.L_x_70) ;  /* 0x0000000000348947 */ /* 0x000fec0003800000 */
[----:B------:R-:W-:-:S13]  /*0440*/  FSETP.GTU.FTZ.AND P0, PT, |R2|, +INF , PT ;  /* 0x7f8000000200780b */ /* 0x000fda0003f1c200 */
[----:B------:R-:W-:Y:S01]  /*0450*/  @P0 FADD.FTZ R3, R2, 1 ;  /* 0x3f80000002030421 */ /* 0x000fe20000010000 */
[----:B------:R-:W-:Y:S06]  /*0460*/  @P0 BRA `(.L_x_70) ;  /* 0x0000000000280947 */ /* 0x000fec0003800000 */
[----:B------:R-:W-:-:S13]  /*0470*/  FSETP.NEU.FTZ.AND P0, PT, |R2|, +INF , PT ;  /* 0x7f8000000200780b */ /* 0x000fda0003f1d200 */
[----:B------:R-:W-:-:S04]  /*0480*/  @P0 FFMA R14, R2, 1.84467440737095516160e+19, RZ ;  /* 0x5f800000020e0823 */ /* 0x000fc800000000ff */
[----:B------:R-:W0:Y:S02]  /*0490*/  @P0 MUFU.RSQ R3, R14 ;  /* 0x0000000e00030308 */ /* 0x000e240000001400 */
[----:B0-----:R-:W-:Y:S01]  /*04a0*/  @P0 FMUL.FTZ R17, R14, R3 ;  /* 0x000000030e110220 */ /* 0x001fe20000410000 */
[----:B------:R-:W-:Y:S01]  /*04b0*/  @P0 FMUL.FTZ R18, R3, 0.5 ;  /* 0x3f00000003120820 */ /* 0x000fe20000410000 */
[----:B------:R-:W-:Y:S02]  /*04c0*/  @!P0 IMAD.MOV.U32 R3, RZ, RZ, R2 ;  /* 0x000000ffff038224 */ /* 0x000fe400078e0002 */
[----:B------:R-:W-:-:S04]  /*04d0*/  @P0 FADD.FTZ R16, -R17, -RZ ;  /* 0x800000ff11100221 */ /* 0x000fc80000010100 */
[----:B------:R-:W-:-:S04]  /*04e0*/  @P0 FFMA R16, R17, R16, R14 ;  /* 0x0000001011100223 */ /* 0x000fc8000000000e */
[----:B------:R-:W-:-:S04]  /*04f0*/  @P0 FFMA R16, R16, R18, R17 ;  /* 0x0000001210100223 */ /* 0x000fc80000000011 */
[----:B------:R-:W-:-:S07]  /*0500*/  @P0 FMUL.FTZ R3, R16, 2.3283064365386962891e-10 ;  /* 0x2f80000010030820 */ /* 0x000fce0000410000 */
.L_x_70:
[----:B------:R-:W-:Y:S02]  /*0510*/  IMAD.MOV.U32 R14, RZ, RZ, R3 ;  /* 0x000000ffff0e7224 */ /* 0x000fe400078e0003 */
[----:B------:R-:W-:Y:S02]  /*0520*/  HFMA2 R3, -RZ, RZ, 0, 0 ;  /* 0x00000000ff037431 */ /* 0x000fe400000001ff */
[----:B------:R-:W-:-:S04]  /*0530*/  IMAD.MOV.U32 R2, RZ, RZ, R19 ;  /* 0x000000ffff027224 */ /* 0x000fc800078e0013 */
[----:B------:R-:W-:Y:S05]  /*0540*/  RET.REL.NODEC R2 `(adadeltafloat) ;  /* 0xfffffff802ac7950 */ /* 0x000fea0003c3ffff */
        .weak           $__internal_2_$__cuda_sm3x_div_rn_noftz_f32_slowpath
        .type           $__internal_2_$__cuda_sm3x_div_rn_noftz_f32_slowpath,@function
        .size           $__internal_2_$__cuda_sm3x_div_rn_noftz_f32_slowpath,(.L_x_258 - $__internal_2_$__cuda_sm3x_div_rn_noftz_f32_slowpath)
$__internal_2_$__cuda_sm3x_div_rn_noftz_f32_slowpath:
[----:B------:R-:W-:Y:S01]  /*0550*/  SHF.R.U32.HI R14, RZ, 0x17, R19 ;  /* 0x00000017ff0e7819 */ /* 0x000fe20000011613 */
[----:B------:R-:W-:Y:S01]  /*0560*/  BSSY.RECONVERGENT B1, `(.L_x_71) ;  /* 0x0000065000017945 */ /* 0x000fe20003800200 */
[--C-:B------:R-:W-:Y:S01]  /*0570*/  SHF.R.U32.HI R3, RZ, 0x17, R0.reuse ;  /* 0x00000017ff037819 */ /* 0x100fe20000011600 */
[----:B------:R-:W-:Y:S01]  /*0580*/  IMAD.MOV.U32 R17, RZ, RZ, R0 ;  /* 0x000000ffff117224 */ /* 0x000fe200078e0000 */
[----:B------:R-:W-:Y:S02]  /*0590*/  LOP3.LUT R14, R14, 0xff, RZ, 0xc0, !PT ;  /* 0x000000ff0e0e7812 */ /* 0x000fe400078ec0ff */
[----:B------:R-:W-:Y:S02]  /*05a0*/  LOP3.LUT R22, R3, 0xff, RZ, 0xc0, !PT ;  /* 0x000000ff03167812 */ /* 0x000fe400078ec0ff */
[----:B------:R-:W-:Y:S01]  /*05b0*/  MOV R18, R19 ;  /* 0x0000001300127202 */ /* 0x000fe20000000f00 */
[----:B------:R-:W-:Y:S02]  /*05c0*/  VIADD R21, R14, 0xffffffff ;  /* 0xffffffff0e157836 */ /* 0x000fe40000000000 */
[----:B------:R-:W-:-:S03]  /*05d0*/  VIADD R20, R22, 0xffffffff ;  /* 0xffffffff16147836 */ /* 0x000fc60000000000 */
[----:B------:R-:W-:-:S04]  /*05e0*/  ISETP.GT.U32.AND P0, PT, R21, 0xfd, PT ;  /* 0x000000fd1500780c */ /* 0x000fc80003f04070 */
[----:B------:R-:W-:-:S13]  /*05f0*/  ISETP.GT.U32.OR P0, PT, R20, 0xfd, P0 ;  /* 0x000000fd1400780c */ /* 0x000fda0000704470 */
[----:B------:R-:W-:Y:S01]  /*0600*/  @!P0 IMAD.MOV.U32 R16, RZ, RZ, RZ ;  /* 0x000000ffff108224 */ /* 0x000fe200078e00ff */
[----:B------:R-:W-:Y:S06]  /*0610*/  @!P0 BRA `(.L_x_72) ;  /* 0x0000000000608947 */ /* 0x000fec0003800000 */
[----:B------:R-:W-:Y:S01]  /*0620*/  FSETP.GTU.FTZ.AND P0, PT, |R0|, +INF , PT ;  /* 0x7f8000000000780b */ /* 0x000fe20003f1c200 */
[----:B------:R-:W-:Y:S01]  /*0630*/  IMAD.MOV.U32 R3, RZ, RZ, R19 ;  /* 0x000000ffff037224 */ /* 0x000fe200078e0013 */
        /* <DEDUP_REMOVED lines=17> */
[----:B------:R-:W-:Y:S01]  /*0750*/  @P0 IMAD.MOV.U32 R16, RZ, RZ, RZ ;  /* 0x000000ffff100224 */ /* 0x000fe200078e00ff */
[----:B------:R-:W-:Y:S01]  /*0760*/  @!P0 MOV R16, 0xffffffc0 ;  /* 0xffffffc000108802 */ /* 0x000fe20000000f00 */
[----:B------:R-:W-:Y:S01]  /*0770*/  @!P0 FFMA R17, R0, 1.84467440737095516160e+19, RZ ;  /* 0x5f80000000118823 */ /* 0x000fe200000000ff */
[----:B------:R-:W-:-:S03]  /*0780*/  @!P1 FFMA R18, R3, 1.84467440737095516160e+19, RZ ;  /* 0x5f80000003129823 */ /* 0x000fc600000000ff */
[----:B------:R-:W-:-:S07]  /*0790*/  @!P1 VIADD R16, R16, 0x40 ;  /* 0x0000004010109836 */ /* 0x000fce0000000000 */
.L_x_72:
[----:B------:R-:W-:Y:S01]  /*07a0*/  LEA R3, R14, 0xc0800000, 0x17 ;  /* 0xc08000000e037811 */ /* 0x000fe200078eb8ff */
[----:B------:R-:W-:Y:S01]  /*07b0*/  VIADD R19, R22, 0xffffff81 ;  /* 0xffffff8116137836 */ /* 0x000fe20000000000 */
[----:B------:R-:W-:Y:S03]  /*07c0*/  BSSY.RECONVERGENT B2, `(.L_x_77) ;  /* 0x0000035000027945 */ /* 0x000fe60003800200 */
[----:B------:R-:W-:Y:S02]  /*07d0*/  IMAD.IADD R20, R18, 0x1, -R3 ;  /* 0x0000000112147824 */ /* 0x000fe400078e0a03 */
[C---:B------:R-:W-:Y:S01]  /*07e0*/  IMAD R0, R19.reuse, -0x800000, R17 ;  /* 0xff80000013007824 */ /* 0x040fe200078e0211 */
[----:B------:R-:W-:Y:S01]  /*07f0*/  IADD3 R19, PT, PT, R19, 0x7f, -R14 ;  /* 0x0000007f13137810 */ /* 0x000fe20007ffe80e */
[----:B------:R-:W0:Y:S01]  /*0800*/  MUFU.RCP R3, R20 ;  /* 0x0000001400037308 */ /* 0x000e220000001000 */
[----:B------:R-:W-:-:S02]  /*0810*/  FADD.FTZ R21, -R20, -RZ ;  /* 0x800000ff14157221 */ /* 0x000fc40000010100 */
[----:B------:R-:W-:Y:S02]  /*0820*/  IADD3 R19, PT, PT, R19, R16, RZ ;  /* 0x0000001013137210 */ /* 0x000fe40007ffe0ff */
[----:B0-----:R-:W-:-:S04]  /*0830*/  FFMA R18, R3, R21, 1 ;  /* 0x3f80000003127423 */ /* 0x001fc80000000015 */
[----:B------:R-:W-:-:S04]  /*0840*/  FFMA R3, R3, R18, R3 ;  /* 0x0000001203037223 */ /* 0x000fc80000000003 */
[----:B------:R-:W-:-:S04]  /*0850*/  FFMA R18, R0, R3, RZ ;  /* 0x0000000300127223 */ /* 0x000fc800000000ff */
[----:B------:R-:W-:-:S04]  /*0860*/  FFMA R17, R21, R18, R0 ;  /* 0x0000001215117223 */ /* 0x000fc80000000000 */
[----:B------:R-:W-:-:S04]  /*0870*/  FFMA R18, R3, R17, R18 ;  /* 0x0000001103127223 */ /* 0x000fc80000000012 */
[----:B------:R-:W-:-:S04]  /*0880*/  FFMA R21, R21, R18, R0 ;  /* 0x0000001215157223 */ /* 0x000fc80000000000 */
        /* <DEDUP_REMOVED lines=14> */
[CCC-:B------:R-:W-:Y:S01]  /*0970*/  FFMA.RZ R14, R3.reuse, R21.reuse, R18.reuse ;  /* 0x00000015030e7223 */ /* 0x1c0fe2000000c012 */
[C---:B------:R-:W-:Y:S02]  /*0980*/  IADD3 R17, PT, PT, R20.reuse, 0x20, RZ ;  /* 0x0000002014117810 */ /* 0x040fe40007ffe0ff */
[----:B------:R-:W-:Y:S02]  /*0990*/  ISETP.NE.AND P3, PT, R20, RZ, PT ;  /* 0x000000ff1400720c */ /* 0x000fe40003f65270 */
[----:B------:R-:W-:Y:S01]  /*09a0*/  LOP3.LUT R16, R14, 0x7fffff, RZ, 0xc0, !PT ;  /* 0x007fffff0e107812 */ /* 0x000fe200078ec0ff */
[CCC-:B------:R-:W-:Y:S01]  /*09b0*/  FFMA.RP R14, R3.reuse, R21.reuse, R18.reuse ;  /* 0x00000015030e7223 */ /* 0x1c0fe20000008012 */
[----:B------:R-:W-:Y:S01]  /*09c0*/  FFMA.RM R3, R3, R21, R18 ;  /* 0x0000001503037223 */ /* 0x000fe20000004012 */
[----:B------:R-:W-:Y:S01]  /*09d0*/  IMAD.MOV R18, RZ, RZ, -R20 ;  /* 0x000000ffff127224 */ /* 0x000fe200078e0a14 */
[----:B------:R-:W-:Y:S02]  /*09e0*/  LOP3.LUT R16, R16, 0x800000, RZ, 0xfc, !PT ;  /* 0x0080000010107812 */ /* 0x000fe400078efcff */
[----:B------:R-:W-:-:S02]  /*09f0*/  ISETP.NE.AND P1, PT, R20, RZ, PT ;  /* 0x000000ff1400720c */ /* 0x000fc40003f25270 */
[----:B------:R-:W-:Y:S02]  /*0a00*/  SHF.L.U32 R17, R16, R17, RZ ;  /* 0x0000001110117219 */ /* 0x000fe400000006ff */
[----:B------:R-:W-:Y:S02]  /*0a10*/  FSETP.NEU.FTZ.AND P0, PT, R14, R3, PT ;  /* 0x000000030e00720b */ /* 0x000fe40003f1d000 */
        /* <DEDUP_REMOVED lines=11> */
.L_x_79:
[----:B------:R-:W-:-:S04]  /*0ad0*/  LOP3.LUT R0, R0, 0x80000000, RZ, 0xc0, !PT ;  /* 0x8000000000007812 */ /* 0x000fc800078ec0ff */
[----:B------:R-:W-:Y:S01]  /*0ae0*/  LOP3.LUT R0, R0, 0x7f800000, RZ, 0xfc, !PT ;  /* 0x7f80000000007812 */ /* 0x000fe200078efcff */
[----:B------:R-:W-:Y:S06]  /*0af0*/  BRA `(.L_x_80) ;  /* 0x0000000000047947 */ /* 0x000fec0003800000 */
.L_x_78:
[----:B------:R-:W-:-:S07]  /*0b00*/  LEA R0, R19, R0, 0x17 ;  /* 0x0000000013007211 */ /* 0x000fce00078eb8ff */
.L_x_80:
[----:B------:R-:W-:Y:S05]  /*0b10*/  BSYNC.RECONVERGENT B2 ;  /* 0x0000000000027941 */ /* 0x000fea0003800200 */
.L_x_77:
[----:B------:R-:W-:Y:S05]  /*0b20*/  BRA `(.L_x_81) ;  /* 0x0000000000207947 */ /* 0x000fea0003800000 */
.L_x_76:
[----:B------:R-:W-:-:S04]  /*0b30*/  LOP3.LUT R0, R18, 0x80000000, R17, 0x48, !PT ;  /* 0x8000000012007812 */ /* 0x000fc800078e4811 */
[----:B------:R-:W-:Y:S01]  /*0b40*/  LOP3.LUT R0, R0, 0x7f800000, RZ, 0xfc, !PT ;  /* 0x7f80000000007812 */ /* 0x000fe200078efcff */
[----:B------:R-:W-:Y:S06]  /*0b50*/  BRA `(.L_x_81) ;  /* 0x0000000000147947 */ /* 0x000fec0003800000 */
.L_x_75:
[----:B------:R-:W-:Y:S01]  /*0b60*/  LOP3.LUT R0, R18, 0x80000000, R17, 0x48, !PT ;  /* 0x8000000012007812 */ /* 0x000fe200078e4811 */
[----:B------:R-:W-:Y:S06]  /*0b70*/  BRA `(.L_x_81) ;  /* 0x00000000000c7947 */ /* 0x000fec0003800000 */
.L_x_74:
[----:B------:R-:W0:Y:S01]  /*0b80*/  MUFU.RSQ R0, -QNAN ;  /* 0xffc0000000007908 */ /* 0x000e220000001400 */
[----:B------:R-:W-:Y:S05]  /*0b90*/  BRA `(.L_x_81) ;  /* 0x0000000000047947 */ /* 0x000fea0003800000 */
.L_x_73:
[----:B------:R-:W-:-:S07]  /*0ba0*/  FADD.FTZ R0, R0, R3 ;  /* 0x0000000300007221 */ /* 0x000fce0000010000 */
.L_x_81:
[----:B------:R-:W-:Y:S05]  /*0bb0*/  BSYNC.RECONVERGENT B1 ;  /* 0x0000000000017941 */ /* 0x000fea0003800200 */
.L_x_71:
[----:B------:R-:W-:-:S04]  /*0bc0*/  IMAD.MOV.U32 R3, RZ, RZ, 0x0 ;  /* 0x00000000ff037424 */ /* 0x000fc800078e00ff */
[----:B0-----:R-:W-:Y:S05]  /*0bd0*/  RET.REL.NODEC R2 `(adadeltafloat) ;  /* 0xfffffff402087950 */ /* 0x001fea0003c3ffff */
.L_x_82:
        /* <DEDUP_REMOVED lines=10> */
.L_x_258:


//--------------------- .text.adamfloat           --------------------------
	.section	.text.adamfloat,"ax",@progbits
	.align	128
        .global         adamfloat
        .type           adamfloat,@function
        .size           adamfloat,(.L_x_261 - adamfloat)
        .other          adamfloat,@"STO_CUDA_ENTRY STV_DEFAULT"
adamfloat:
.text.adamfloat:
        /* <DEDUP_REMOVED lines=8> */
[----:B------:R-:W0:Y:S01]  /*0080*/  LDC R5, c[0x0][0x3ac] ;  /* 0x0000eb00ff057b82 */ /* 0x000e220000000800 */
[----:B------:R-:W1:Y:S01]  /*0090*/  LDCU UR4, c[0x0][0x370] ;  /* 0x00006e00ff0477ac */ /* 0x000e620008000800 */
[----:B------:R-:W2:Y:S06]  /*00a0*/  LDCU.64 UR6, c[0x0][0x358] ;  /* 0x00006b00ff0677ac */ /* 0x000eac0008000a00 */
[----:B------:R-:W3:Y:S01]  /*00b0*/  LDC.64 R22, c[0x0][0x390] ;  /* 0x0000e400ff167b82 */ /* 0x000ee20000000a00 */
[----:B------:R-:W4:Y:S01]  /*00c0*/  LDCU UR9, c[0x0][0x3ac] ;  /* 0x00007580ff0977ac */ /* 0x000f220008000800 */
[----:B------:R-:W0:Y:S01]  /*00d0*/  LDCU UR10, c[0x0][0x3b0] ;  /* 0x00007600ff0a77ac */ /* 0x000e220008000800 */
[----:B------:R-:W0:Y:S01]  /*00e0*/  LDCU UR11, c[0x0][0x380] ;  /* 0x00007000ff0b77ac */ /* 0x000e220008000800 */
[----:B-1----:R-:W-:Y:S01]  /*00f0*/  IMAD R4, R4, UR4, RZ ;  /* 0x0000000404047c24 */ /* 0x002fe2000f8e02ff */
[----:B------:R-:W1:Y:S01]  /*0100*/  LDCU UR5, c[0x0][0x3a8] ;  /* 0x00007500ff0577ac */ /* 0x000e620008000800 */
[C---:B0-----:R-:W-:Y:S01]  /*0110*/  FMUL R0, |R5|.reuse, 16777216 ;  /* 0x4b80000005007820 */ /* 0x041fe20000400200 */
[----:B------:R-:W-:Y:S01]  /*0120*/  FSETP.GEU.AND P0, PT, |R5|, 1.175494350822287508e-38, PT ;  /* 0x008000000500780b */ /* 0x000fe20003f0e200 */
[----:B------:R-:W0:Y:S03]  /*0130*/  LDCU UR8, c[0x0][0x3b4] ;  /* 0x00007680ff0877ac */ /* 0x000e260008000800 */
[----:B------:R-:W-:-:S02]  /*0140*/  FSEL R2, R0, |R5|, !P0 ;  /* 0x4000000500027208 */ /* 0x000fc40004000000 */
[----:B------:R-:W5:Y:S03]  /*0150*/  LDC R0, c[0x0][0x3b0] ;  /* 0x0000ec00ff007b82 */ /* 0x000f660000000800 */
[----:B------:R-:W-:-:S05]  /*0160*/  VIADD R6, R2, 0xc0cafb0d ;  /* 0xc0cafb0d02067836 */ /* 0x000fca0000000000 */
[----:B------:R-:W-:Y:S02]  /*0170*/  LOP3.LUT R7, R6, 0xff800000, RZ, 0xc0, !PT ;  /* 0xff80000006077812 */ /* 0x000fe400078ec0ff */
[----:B------:R-:W-:-:S03]  /*0180*/  FSEL R6, RZ, -24, P0 ;  /* 0xc1c00000ff067808 */ /* 0x000fc60000000000 */
[----:B------:R-:W-:Y:S01]  /*0190*/  IMAD.IADD R2, R2, 0x1, -R7 ;  /* 0x0000000102027824 */ /* 0x000fe200078e0a07 */
[----:B------:R-:W-:-:S03]  /*01a0*/  I2FP.F32.S32 R7, R7 ;  /* 0x0000000700077245 */ /* 0x000fc60000201400 */
[C---:B------:R-:W-:Y:S01]  /*01b0*/  FADD R8, R2.reuse, 1 ;  /* 0x3f80000002087421 */ /* 0x040fe20000000000 */
[----:B------:R-:W-:Y:S01]  /*01c0*/  FADD R9, R2, -1 ;  /* 0xbf80000002097421 */ /* 0x000fe20000000000 */
[----:B------:R-:W-:Y:S02]  /*01d0*/  FFMA R7, R7, 1.1920928955078125e-07, R6 ;  /* 0x3400000007077823 */ /* 0x000fe40000000006 */
[----:B------:R-:W2:Y:S01]  /*01e0*/  MUFU.RCP R10, R8 ;  /* 0x00000008000a7308 */ /* 0x000ea20000001000 */
[C---:B-----5:R-:W-:Y:S01]  /*01f0*/  FMUL R11, |R0|.reuse, 16777216 ;  /* 0x4b800000000b7820 */ /* 0x060fe20000400200 */
[----:B------:R-:W-:-:S04]  /*0200*/  FSETP.GEU.AND P1, PT, |R0|, 1.175494350822287508e-38, PT ;  /* 0x008000000000780b */ /* 0x000fc80003f2e200 */
[----:B------:R-:W-:Y:S01]  /*0210*/  FSEL R13, R11, |R0|, !P1 ;  /* 0x400000000b0d7208 */ /* 0x000fe20004800000 */
[----:B------:R-:W-:-:S03]  /*0220*/  FADD R11, R9, R9 ;  /* 0x00000009090b7221 */ /* 0x000fc60000000000 */
[----:B------:R-:W-:-:S04]  /*0230*/  IADD3 R12, PT, PT, R13, -0x3f3504f3, RZ ;  /* 0xc0cafb0d0d0c7810 */ /* 0x000fc80007ffe0ff */
[----:B------:R-:W-:Y:S01]  /*0240*/  LOP3.LUT R14, R12, 0xff800000, RZ, 0xc0, !PT ;  /* 0xff8000000c0e7812 */ /* 0x000fe200078ec0ff */
[----:B--2---:R-:W-:Y:S01]  /*0250*/  FMUL R2, R10, R11 ;  /* 0x0000000b0a027220 */ /* 0x004fe20000400000 */
[----:B------:R-:W-:-:S03]  /*0260*/  IMAD.MOV.U32 R11, RZ, RZ, 0x3a2c32e4 ;  /* 0x3a2c32e4ff0b7424 */ /* 0x000fc600078e00ff */
[----:B------:R-:W-:Y:S01]  /*0270*/  FADD R8, R9, -R2 ;  /* 0x8000000209087221 */ /* 0x000fe20000000000 */
[-C--:B------:R-:W-:Y:S01]  /*0280*/  FMUL R12, R2, R2.reuse ;  /* 0x00000002020c7220 */ /* 0x080fe20000400000 */
[----:B------:R-:W-:Y:S02]  /*0290*/  IMAD.IADD R15, R13, 0x1, -R14 ;  /* 0x000000010d0f7824 */ /* 0x000fe400078e0a0e */
[----:B------:R-:W-:Y:S01]  /*02a0*/  FADD R6, R8, R8 ;  /* 0x0000000808067221 */ /* 0x000fe20000000000 */
[----:B------:R-:W-:Y:S01]  /*02b0*/  FFMA R11, R12, R11, 0.0032181653659790754318 ;  /* 0x3b52e7db0c0b7423 */ /* 0x000fe2000000000b */
[----:B------:R-:W-:Y:S01]  /*02c0*/  FFMA R8, R2, 1.4426950216293334961, R7 ;  /* 0x3fb8aa3b02087823 */ /* 0x000fe20000000007 */
[----:B------:R-:W-:Y:S01]  /*02d0*/  FADD R17, R15, 1 ;  /* 0x3f8000000f117421 */ /* 0x000fe20000000000 */
[----:B------:R-:W-:Y:S01]  /*02e0*/  FFMA R9, R9, -R2, R6 ;  /* 0x8000000209097223 */ /* 0x000fe20000000006 */
[----:B------:R-:W-:Y:S01]  /*02f0*/  FFMA R11, R12, R11, 0.018033718690276145935 ;  /* 0x3c93bb730c0b7423 */ /* 0x000fe2000000000b */
[----:B------:R-:W-:Y:S01]  /*0300*/  FADD R13, R7, -R8 ;  /* 0x80000008070d7221 */ /* 0x000fe20000000000 */
[----:B------:R-:W-:Y:S01]  /*0310*/  FADD R16, R15, -1 ;  /* 0xbf8000000f107421 */ /* 0x000fe20000000000 */
[----:B------:R-:W-:Y:S01]  /*0320*/  FMUL R9, R10, R9 ;  /* 0x000000090a097220 */ /* 0x000fe20000400000 */
[----:B------:R-:W-:Y:S01]  /*0330*/  FFMA R7, R12, R11, 0.12022458761930465698 ;  /* 0x3df6384f0c077423 */ /* 0x000fe2000000000b */
[----:B------:R-:W-:Y:S01]  /*0340*/  FFMA R6, R2, 1.4426950216293334961, R13 ;  /* 0x3fb8aa3b02067823 */ /* 0x000fe2000000000d */
[----:B------:R2:W5:Y:S01]  /*0350*/  MUFU.RCP R11, R17 ;  /* 0x00000011000b7308 */ /* 0x0005620000001000 */
[----:B------:R-:W-:Y:S01]  /*0360*/  I2FP.F32.S32 R15, R14 ;  /* 0x0000000e000f7245 */ /* 0x000fe20000201400 */
[----:B------:R-:W-:Y:S01]  /*0370*/  FMUL R7, R12, R7 ;  /* 0x000000070c077220 */ /* 0x000fe20000400000 */
[----:B------:R-:W-:-:S02]  /*0380*/  FFMA R13, R9, 1.4426950216293334961, R6 ;  /* 0x3fb8aa3b090d7823 */ /* 0x000fc40000000006 */
[----:B------:R-:W4:Y:S01]  /*0390*/  LDC R6, c[0x0][0x3b8] ;  /* 0x0000ee00ff067b82 */ /* 0x000f220000000800 */
[----:B------:R-:W-:Y:S01]  /*03a0*/  FMUL R12, R7, 3 ;  /* 0x40400000070c7820 */ /* 0x000fe20000400000 */
[----:B------:R-:W-:Y:S01]  /*03b0*/  FFMA R10, R2, 1.9251366722983220825e-08, R13 ;  /* 0x32a55e34020a7823 */ /* 0x000fe2000000000d */
[----:B--2---:R-:W-:-:S03]  /*03c0*/  HFMA2 R17, -RZ, RZ, 0.771484375, 0.21533203125 ;  /* 0x3a2c32e4ff117431 */ /* 0x004fc600000001ff */
[----:B------:R-:W-:Y:S01]  /*03d0*/  FFMA R13, R9, R12, R10 ;  /* 0x0000000c090d7223 */ /* 0x000fe2000000000a */
[----:B------:R-:W-:Y:S01]  /*03e0*/  FADD R12, R16, R16 ;  /* 0x00000010100c7221 */ /* 0x000fe20000000000 */
[----:B------:R-:W-:Y:S02]  /*03f0*/  FSEL R10, RZ, -24, P1 ;  /* 0xc1c00000ff0a7808 */ /* 0x000fe40000800000 */
[----:B------:R-:W-:Y:S01]  /*0400*/  FFMA R13, R2, R7, R13 ;  /* 0x00000007020d7223 */ /* 0x000fe2000000000d */
[----:B------:R-:W-:Y:S01]  /*0410*/  FSETP.NEU.AND P1, PT, |R5|, +INF , PT ;  /* 0x7f8000000500780b */ /* 0x000fe20003f2d200 */
[----:B-----5:R-:W-:Y:S01]  /*0420*/  FMUL R9, R11, R12 ;  /* 0x0000000c0b097220 */ /* 0x020fe20000400000 */
[----:B------:R-:W-:Y:S01]  /*0430*/  FFMA R10, R15, 1.1920928955078125e-07, R10 ;  /* 0x340000000f0a7823 */ /* 0x000fe2000000000a */
[----:B------:R-:W-:Y:S01]  /*0440*/  FADD R12, R8, R13 ;  /* 0x0000000d080c7221 */ /* 0x000fe20000000000 */
[----:B------:R-:W-:Y:S01]  /*0450*/  FSETP.EQ.OR P1, PT, R5, RZ, !P1 ;  /* 0x000000ff0500720b */ /* 0x000fe20004f22400 */
[----:B------:R-:W-:Y:S01]  /*0460*/  FADD R2, R16, -R9 ;  /* 0x8000000910027221 */ /* 0x000fe20000000000 */
[----:B------:R-:W-:Y:S01]  /*0470*/  FMUL R14, R9, R9 ;  /* 0x00000009090e7220 */ /* 0x000fe20000400000 */
[----:B------:R-:W-:-:S02]  /*0480*/  FADD R8, -R8, R12 ;  /* 0x0000000c08087221 */ /* 0x000fc40000000100 */
[----:B------:R-:W-:Y:S01]  /*0490*/  FADD R15, R2, R2 ;  /* 0x00000002020f7221 */ /* 0x000fe20000000000 */
[----:B------:R-:W-:Y:S01]  /*04a0*/  FFMA R2, R9, 1.4426950216293334961, R10 ;  /* 0x3fb8aa3b09027823 */ /* 0x000fe2000000000a */
[----:B------:R-:W-:Y:S01]  /*04b0*/  FFMA R17, R14, R17, 0.0032181653659790754318 ;  /* 0x3b52e7db0e117423 */ /* 0x000fe20000000011 */
[----:B------:R-:W-:Y:S01]  /*04c0*/  FADD R13, R13, -R8 ;  /* 0x800000080d0d7221 */ /* 0x000fe20000000000 */
[----:B----4-:R-:W-:Y:S01]  /*04d0*/  FMUL R7, R12, R6 ;  /* 0x000000060c077220 */ /* 0x010fe20000400000 */
[----:B------:R-:W-:Y:S01]  /*04e0*/  FFMA R16, R16, -R9, R15 ;  /* 0x8000000910107223 */ /* 0x000fe2000000000f */
[----:B------:R-:W-:Y:S01]  /*04f0*/  FADD R18, R10, -R2 ;  /* 0x800000020a127221 */ /* 0x000fe20000000000 */
[C---:B------:R-:W-:Y:S01]  /*0500*/  FFMA R17, R14.reuse, R17, 0.018033718690276145935 ;  /* 0x3c93bb730e117423 */ /* 0x040fe20000000011 */
[----:B------:R-:W2:Y:S01]  /*0510*/  FRND R10, R7 ;  /* 0x00000007000a7307 */ /* 0x000ea20000201000 */
[----:B------:R-:W-:Y:S01]  /*0520*/  FMUL R16, R11, R16 ;  /* 0x000000100b107220 */ /* 0x000fe20000400000 */
[----:B------:R-:W-:Y:S01]  /*0530*/  FFMA R11, R9, 1.4426950216293334961, R18 ;  /* 0x3fb8aa3b090b7823 */ /* 0x000fe20000000012 */
[----:B------:R-:W-:Y:S01]  /*0540*/  FFMA R17, R14, R17, 0.12022458761930465698 ;  /* 0x3df6384f0e117423 */ /* 0x000fe20000000011 */
[-C--:B------:R-:W-:Y:S01]  /*0550*/  FFMA R12, R12, R6.reuse, -R7 ;  /* 0x000000060c0c7223 */ /* 0x080fe20000000807 */
[----:B------:R-:W-:Y:S01]  /*0560*/  FSETP.GEU.AND P3, PT, R6, RZ, PT ;  /* 0x000000ff0600720b */ /* 0x000fe20003f6e000 */
[----:B------:R-:W-:Y:S01]  /*0570*/  FFMA R8, R16, 1.4426950216293334961, R11 ;  /* 0x3fb8aa3b10087823 */ /* 0x000fe2000000000b */
[----:B------:R-:W-:Y:S01]  /*0580*/  FMUL R14, R14, R17 ;  /* 0x000000110e0e7220 */ /* 0x000fe20000400000 */
[----:B------:R-:W-:Y:S01]  /*0590*/  FFMA R12, R13, R6, R12 ;  /* 0x000000060d0c7223 */ /* 0x000fe2000000000c */
[----:B------:R-:W-:Y:S01]  /*05a0*/  FMUL R11, R6, 0.5 ;  /* 0x3f000000060b7820 */ /* 0x000fe20000400000 */
[----:B------:R-:W-:Y:S01]  /*05b0*/  FFMA R17, R9, 1.9251366722983220825e-08, R8 ;  /* 0x32a55e3409117823 */ /* 0x000fe20000000008 */
[----:B------:R-:W-:Y:S01]  /*05c0*/  FMUL R8, R14, 3 ;  /* 0x404000000e087820 */ /* 0x000fe20000400000 */
[----:B------:R-:W4:Y:S01]  /*05d0*/  FRND.FLOOR R15, R6 ;  /* 0x00000006000f7307 */ /* 0x000f220000205000 */
[----:B------:R-:W-:Y:S01]  /*05e0*/  FSETP.GT.AND P2, PT, |R7|, 152, PT ;  /* 0x431800000700780b */ /* 0x000fe20003f44200 */
[----:B------:R-:W-:Y:S01]  /*05f0*/  FADD R18, R5, R5 ;  /* 0x0000000505127221 */ /* 0x000fe20000000000 */
[----:B--2---:R-:W-:Y:S01]  /*0600*/  FADD R13, R7, -R10 ;  /* 0x8000000a070d7221 */ /* 0x004fe20000000000 */
[----:B------:R-:W-:Y:S01]  /*0610*/  FFMA R16, R16, R8, R17 ;  /* 0x0000000810107223 */ /* 0x000fe20000000011 */
[----:B------:R-:W-:Y:S01]  /*0620*/  IMAD.MOV.U32 R8, RZ, RZ, 0x391fcb8e ;  /* 0x391fcb8eff087424 */ /* 0x000fe200078e00ff */
[----:B------:R-:W-:Y:S01]  /*0630*/  FSETP.GT.AND P0, PT, R10, RZ, PT ;  /* 0x000000ff0a00720b */ /* 0x000fe20003f04000 */
[----:B------:R-:W-:Y:S01]  /*0640*/  FADD R13, R12, R13 ;  /* 0x0000000d0c0d7221 */ /* 0x000fe20000000000 */
[----:B------:R-:W-:Y:S01]  /*0650*/  FFMA R17, R9, R14, R16 ;  /* 0x0000000e09117223 */ /* 0x000fe20000000010 */
[----:B------:R-:W2:Y:S01]  /*0660*/  FRND.TRUNC R11, R11 ;  /* 0x0000000b000b7307 */ /* 0x000ea2000020d000 */
[----:B------:R-:W-:Y:S01]  /*0670*/  FSETP.GEU.AND P6, PT, R7, RZ, PT ;  /* 0x000000ff0700720b */ /* 0x000fe20003fce000 */
[----:B------:R-:W-:Y:S01]  /*0680*/  FFMA R12, R13, R8, 0.0013391353422775864601 ;  /* 0x3aaf85ed0d0c7423 */ /* 0x000fe20000000008 */
[----:B------:R-:W-:Y:S01]  /*0690*/  FADD R16, R2, R17 ;  /* 0x0000001102107221 */ /* 0x000fe20000000000 */
[----:B------:R-:W-:-:S02]  /*06a0*/  @!P3 LOP3.LUT R18, R18, 0x7f800000, RZ, 0x3c, !PT ;  /* 0x7f8000001212b812 */ /* 0x000fc400078e3cff */
[C---:B------:R-:W-:Y:S01]  /*06b0*/  FFMA R12, R13.reuse, R12, 0.0096188392490148544312 ;  /* 0x3c1d98560d0c7423 */ /* 0x040fe2000000000c */
[----:B------:R-:W-:Y:S01]  /*06c0*/  FMUL R9, R16, R6 ;  /* 0x0000000610097220 */ /* 0x000fe20000400000 */
[----:B------:R-:W5:Y:S01]  /*06d0*/  F2I.NTZ R14, R7 ;  /* 0x00000007000e7305 */ /* 0x000f620000203100 */
[----:B------:R-:W-:Y:S01]  /*06e0*/  FADD R2, -R2, R16 ;  /* 0x0000001002027221 */ /* 0x000fe20000000100 */
[----:B------:R-:W-:Y:S01]  /*06f0*/  FFMA R12, R13, R12, 0.055503588169813156128 ;  /* 0x3d6357bb0d0c7423 */ /* 0x000fe2000000000c */
[-C--:B----4-:R-:W-:Y:S01]  /*0700*/  FSETP.NEU.AND P5, PT, R15, R6.reuse, PT ;  /* 0x000000060f00720b */ /* 0x090fe20003fad000 */
[----:B------:R-:W-:Y:S01]  /*0710*/  FFMA R16, R16, R6, -R9 ;  /* 0x0000000610107223 */ /* 0x000fe20000000809 */
[----:B------:R-:W-:Y:S01]  /*0720*/  SEL R15, RZ, 0x83000000, P0 ;  /* 0x83000000ff0f7807 */ /* 0x000fe20000000000 */
[----:B------:R-:W-:Y:S01]  /*0730*/  FFMA R12, R13, R12, 0.24022644758224487305 ;  /* 0x3e75fdec0d0c7423 */ /* 0x000fe2000000000c */
[----:B--2---:R-:W-:Y:S01]  /*0740*/  FADD R11, R11, R11 ;  /* 0x0000000b0b0b7221 */ /* 0x004fe20000000000 */
[----:B------:R-:W2:Y:S01]  /*0750*/  FRND R20, R9 ;  /* 0x0000000900147307 */ /* 0x000ea20000201000 */
[----:B------:R-:W-:Y:S01]  /*0760*/  FADD R17, R17, -R2 ;  /* 0x8000000211117221 */ /* 0x000fe20000000000 */
[----:B------:R-:W-:Y:S01]  /*0770*/  FFMA R12, R13, R12, 0.69314718246459960938 ;  /* 0x3f3172180d0c7423 */ /* 0x000fe2000000000c */
[----:B------:R-:W-:Y:S01]  /*0780*/  FADD R11, -R11, R6 ;  /* 0x000000060b0b7221 */ /* 0x000fe20000000100 */
[----:B------:R-:W-:Y:S01]  /*0790*/  FSETP.NEU.AND P0, PT, |R6|, +INF , PT ;  /* 0x7f8000000600780b */ /* 0x000fe20003f0d200 */
[----:B------:R-:W-:Y:S01]  /*07a0*/  FFMA R16, R17, R6, R16 ;  /* 0x0000000611107223 */ /* 0x000fe20000000010 */
[----:B------:R-:W-:Y:S01]  /*07b0*/  FFMA R12, R13, R12, 1 ;  /* 0x3f8000000d0c7423 */ /* 0x000fe2000000000c */
[----:B-----5:R-:W-:Y:S01]  /*07c0*/  IMAD R13, R14, 0x800000, -R15 ;  /* 0x008000000e0d7824 */ /* 0x020fe200078e0a0f */
[----:B------:R-:W-:Y:S01]  /*07d0*/  IADD3 R15, PT, PT, R15, 0x7f000000, RZ ;  /* 0x7f0000000f0f7810 */ /* 0x000fe20007ffe0ff */
[----:B------:R-:W4:Y:S01]  /*07e0*/  F2I.NTZ R2, R9 ;  /* 0x0000000900027305 */ /* 0x000f220000203100 */
[----:B------:R-:W-:-:S03]  /*07f0*/  FSETP.NEU.AND P4, PT, |R11|, 1, PT ;  /* 0x3f8000000b00780b */ /* 0x000fc60003f8d200 */
[----:B------:R-:W-:Y:S01]  /*0800*/  FMUL R12, R12, R15 ;  /* 0x0000000f0c0c7220 */ /* 0x000fe20000400000 */
[----:B--2---:R-:W-:-:S03]  /*0810*/  FADD R17, R9, -R20 ;  /* 0x8000001409117221 */ /* 0x004fc60000000000 */
[----:B------:R-:W-:Y:S01]  /*0820*/  FMUL R12, R12, R13 ;  /* 0x0000000d0c0c7220 */ /* 0x000fe20000400000 */
[----:B------:R-:W-:Y:S01]  /*0830*/  @P2 FSEL R12, RZ, +INF , !P6 ;  /* 0x7f800000ff0c2808 */ /* 0x000fe20007000000 */
[----:B------:R-:W-:Y:S01]  /*0840*/  FADD R17, R16, R17 ;  /* 0x0000001110117221 */ /* 0x000fe20000000000 */
[----:B------:R-:W-:Y:S01]  /*0850*/  FSETP.EQ.AND P6, PT, R5, -1, !P0 ;  /* 0xbf8000000500780b */ /* 0x000fe200047c2000 */
[----:B------:R-:W2:Y:S01]  /*0860*/  F2F.F64.F32 R14, R0 ;  /* 0x00000000000e7310 */ /* 0x000ea20000201800 */
[----:B------:R-:W-:Y:S01]  /*0870*/  FSETP.GT.AND P2, PT, R20, RZ, PT ;  /* 0x000000ff1400720b */ /* 0x000fe20003f44000 */
[C---:B------:R-:W-:Y:S01]  /*0880*/  FFMA R8, R17.reuse, R8, 0.0013391353422775864601 ;  /* 0x3aaf85ed11087423 */ /* 0x040fe20000000008 */
[----:B------:R-:W-:Y:S01]  /*0890*/  @P4 LOP3.LUT R18, R18, 0x7fffffff, RZ, 0xc0, !PT ;  /* 0x7fffffff12124812 */ /* 0x000fe200078ec0ff */
[----:B------:R-:W0:Y:S01]  /*08a0*/  LDC.64 R20, c[0x0][0x3a0] ;  /* 0x0000e800ff147b82 */ /* 0x000e220000000a00 */
[C---:B------:R-:W-:Y:S01]  /*08b0*/  @!P1 FSEL R18, R12.reuse, 1, !P6 ;  /* 0x3f8000000c129808 */ /* 0x040fe20007000000 */
[----:B------:R-:W-:Y:S01]  /*08c0*/  FFMA R8, R17, R8, 0.0096188392490148544312 ;  /* 0x3c1d985611087423 */ /* 0x000fe20000000008 */
[----:B------:R-:W-:-:S02]  /*08d0*/  FSEL R12, R12, -R12, P4 ;  /* 0x8000000c0c0c7208 */ /* 0x000fc40002000000 */
[----:B------:R-:W-:Y:S01]  /*08e0*/  SEL R11, RZ, 0x83000000, P2 ;  /* 0x83000000ff0b7807 */ /* 0x000fe20001000000 */
[----:B------:R-:W-:Y:S01]  /*08f0*/  FFMA R8, R17, R8, 0.055503588169813156128 ;  /* 0x3d6357bb11087423 */ /* 0x000fe20000000008 */
[----:B------:R-:W-:Y:S02]  /*0900*/  FSETP.GEU.AND P2, PT, R5, RZ, PT ;  /* 0x000000ff0500720b */ /* 0x000fe40003f4e000 */
[----:B------:R-:W-:Y:S01]  /*0910*/  FSEL R7, R12, +QNAN , !P5 ;  /* 0x7fffffff0c077808 */ /* 0x000fe20006800000 */
[----:B------:R-:W-:Y:S01]  /*0920*/  FFMA R8, R17, R8, 0.24022644758224487305 ;  /* 0x3e75fdec11087423 */ /* 0x000fe20000000008 */
[----:B------:R-:W-:Y:S01]  /*0930*/  VIADD R13, R11, 0x7f000000 ;  /* 0x7f0000000b0d7836 */ /* 0x000fe20000000000 */
[----:B------:R-:W-:Y:S01]  /*0940*/  FSETP.EQ.AND P0, PT, R0, -1, !P0 ;  /* 0xbf8000000000780b */ /* 0x000fe20004702000 */
[----:B----4-:R-:W-:Y:S01]  /*0950*/  IMAD R11, R2, 0x800000, -R11 ;  /* 0x00800000020b7824 */ /* 0x010fe200078e0a0b */
[----:B------:R-:W-:Y:S01]  /*0960*/  FSEL R7, R18, R7, P2 ;  /* 0x0000000712077208 */ /* 0x000fe20001000000 */
[----:B------:R-:W-:Y:S01]  /*0970*/  FFMA R8, R17, R8, 0.69314718246459960938 ;  /* 0x3f31721811087423 */ /* 0x000fe20000000008 */
[----:B------:R-:W-:Y:S01]  /*0980*/  FSETP.GT.AND P2, PT, |R9|, 152, PT ;  /* 0x431800000900780b */ /* 0x000fe20003f44200 */
[----:B------:R-:W-:Y:S01]  /*0990*/  FADD R2, R0, R0 ;  /* 0x0000000000027221 */ /* 0x000fe20000000000 */
[----:B------:R-:W-:Y:S01]  /*09a0*/  @!P1 FSEL R18, R18, R7, P6 ;  /* 0x0000000712129208 */ /* 0x000fe20003000000 */
[----:B------:R-:W-:Y:S01]  /*09b0*/  FFMA R8, R17, R8, 1 ;  /* 0x3f80000011087423 */ /* 0x000fe20000000008 */
[----:B------:R-:W-:Y:S01]  /*09c0*/  FSETP.GEU.AND P6, PT, R9, RZ, PT ;  /* 0x000000ff0900720b */ /* 0x000fe20003fce000 */
[----:B------:R-:W4:Y:S01]  /*09d0*/  F2F.F64.F32 R16, R5 ;  /* 0x0000000500107310 */ /* 0x000f220000201800 */
[----:B------:R-:W-:Y:S01]  /*09e0*/  FSETP.NEU.AND P1, PT, |R0|, +INF , PT ;  /* 0x7f8000000000780b */ /* 0x000fe20003f2d200 */
[----:B------:R-:W-:Y:S01]  /*09f0*/  FMUL R8, R8, R13 ;  /* 0x0000000d08087220 */ /* 0x000fe20000400000 */
[----:B------:R-:W-:Y:S01]  /*0a00*/  @!P3 LOP3.LUT R2, R2, 0x7f800000, RZ, 0x3c, !PT ;  /* 0x7f8000000202b812 */ /* 0x000fe200078e3cff */
[----:B--2---:R-:W-:Y:S01]  /*0a10*/  DADD R14, -R14, 1 ;  /* 0x3ff000000e0e7429 */ /* 0x004fe20000000100 */
[----:B------:R-:W-:Y:S01]  /*0a20*/  FSETP.EQ.OR P1, PT, R0, RZ, !P1 ;  /* 0x000000ff0000720b */ /* 0x000fe20004f22400 */
[----:B------:R-:W-:Y:S01]  /*0a30*/  FMUL R8, R8, R11 ;  /* 0x0000000b08087220 */ /* 0x000fe20000400000 */
[----:B------:R-:W-:-:S02]  /*0a40*/  @P4 LOP3.LUT R2, R2, 0x7fffffff, RZ, 0xc0, !PT ;  /* 0x7fffffff02024812 */ /* 0x000fc400078ec0ff */
[----:B------:R-:W-:Y:S02]  /*0a50*/  @P2 FSEL R8, RZ, +INF , !P6 ;  /* 0x7f800000ff082808 */ /* 0x000fe40007000000 */
[----:B------:R-:W-:-:S04]  /*0a60*/  FSETP.NEU.AND P2, PT, R6, RZ, PT ;  /* 0x000000ff0600720b */ /* 0x000fc80003f4d000 */
[C---:B------:R-:W-:Y:S01]  /*0a70*/  FSETP.EQ.OR P6, PT, R5.reuse, 1, !P2 ;  /* 0x3f8000000500780b */ /* 0x040fe200057c2400 */
[----:B----4-:R-:W-:Y:S01]  /*0a80*/  DADD R16, -R16, 1 ;  /* 0x3ff0000010107429 */ /* 0x010fe20000000100 */
[----:B------:R-:W-:Y:S02]  /*0a90*/  FSETP.EQ.OR P2, PT, R0, 1, !P2 ;  /* 0x3f8000000000780b */ /* 0x000fe40005742400 */
[C---:B------:R-:W-:Y:S01]  /*0aa0*/  FSETP.NAN.OR P3, PT, |R5|.reuse, |R5|, P6 ;  /* 0x400000050500720b */ /* 0x040fe20003768600 */
[----:B------:R-:W-:Y:S01]  /*0ab0*/  FADD R5, R5, R6 ;  /* 0x0000000605057221 */ /* 0x000fe20000000000 */
[----:B------:R-:W-:Y:S02]  /*0ac0*/  @!P1 FSEL R2, R8, 1, !P0 ;  /* 0x3f80000008029808 */ /* 0x000fe40004000000 */
[----:B------:R-:W-:Y:S02]  /*0ad0*/  FSETP.NAN.OR P3, PT, |R6|, |R6|, P3 ;  /* 0x400000060600720b */ /* 0x000fe40001f68600 */
[----:B------:R-:W-:-:S02]  /*0ae0*/  FSEL R8, R8, -R8, P4 ;  /* 0x8000000808087208 */ /* 0x000fc40002000000 */
[----:B------:R-:W-:Y:S02]  /*0af0*/  FSETP.NAN.OR P4, PT, |R0|, |R0|, P2 ;  /* 0x400000000000720b */ /* 0x000fe40001788600 */
[----:B------:R-:W-:Y:S02]  /*0b00*/  FSEL R7, R8, +QNAN , !P5 ;  /* 0x7fffffff08077808 */ /* 0x000fe40006800000 */
[C---:B------:R-:W-:Y:S01]  /*0b10*/  FSETP.NAN.OR P4, PT, |R6|.reuse, |R6|, P4 ;  /* 0x400000060600720b */ /* 0x040fe20002788600 */
[----:B------:R-:W-:Y:S01]  /*0b20*/  FADD R6, R6, R0 ;  /* 0x0000000006067221 */ /* 0x000fe20000000000 */
[----:B------:R-:W-:-:S03]  /*0b30*/  FSETP.GEU.AND P5, PT, R0, RZ, PT ;  /* 0x000000ff0000720b */ /* 0x000fc60003fae000 */
[----:B------:R-:W-:Y:S02]  /*0b40*/  @P3 FSEL R18, R5, 1, !P6 ;  /* 0x3f80000005123808 */ /* 0x000fe40007000000 */
[----:B------:R-:W-:-:S04]  /*0b50*/  FSEL R7, R2, R7, P5 ;  /* 0x0000000702077208 */ /* 0x000fc80002800000 */
[----:B------:R-:W2:Y:S01]  /*0b60*/  F2F.F64.F32 R18, R18 ;  /* 0x0000001200127310 */ /* 0x000ea20000201800 */
[----:B------:R-:W-:Y:S02]  /*0b70*/  @!P1 FSEL R2, R2, R7, P0 ;  /* 0x0000000702029208 */ /* 0x000fe40000000000 */
[----:B01-3--:R-:W-:-:S07]  /*0b80*/  @P4 FSEL R2, R6, 1, !P2 ;  /* 0x3f80000006024808 */ /* 0x00bfce0005000000 */
.L_x_92:
[----:B------:R-:W-:-:S04]  /*0b90*/  IMAD.WIDE R10, R3, 0x4, R22 ;  /* 0x00000004030a7825 */ /* 0x000fc800078e0216 */
[----:B0-----:R-:W-:Y:S01]  /*0ba0*/  IMAD.WIDE R12, R3, 0x4, R20 ;  /* 0x00000004030c7825 */ /* 0x001fe200078e0214 */
[----:B------:R-:W3:Y:S04]  /*0bb0*/  LDG.E R0, desc[UR6][R10.64] ;  /* 0x000000060a007981 */ /* 0x000ee8000c1e1900 */
[----:B------:R-:W4:Y:S01]  /*0bc0*/  LDG.E R30, desc[UR6][R12.64] ;  /* 0x000000060c1e7981 */ /* 0x000f22000c1e1900 */
[----:B--2---:R-:W-:-:S06]  /*0bd0*/  DADD R8, -R18, 1 ;  /* 0x3ff0000012087429 */ /* 0x004fcc0000000100 */
[----:B------:R-:W0:Y:S01]  /*0be0*/  MUFU.RCP64H R7, R9 ;  /* 0x0000000900077308 */ /* 0x000e220000001800 */
[----:B------:R-:W-:-:S06]  /*0bf0*/  MOV R6, 0x1 ;  /* 0x0000000100067802 */ /* 0x000fcc0000000f00 */
[----:B0-----:R-:W-:-:S08]  /*0c00*/  DFMA R28, -R8, R6, 1 ;  /* 0x3ff00000081c742b */ /* 0x001fd00000000106 */
[----:B------:R-:W-:-:S08]  /*0c10*/  DFMA R28, R28, R28, R28 ;  /* 0x0000001c1c1c722b */ /* 0x000fd0000000001c */
[----:B------:R-:W-:-:S08]  /*0c20*/  DFMA R28, R6, R28, R6 ;  /* 0x0000001c061c722b */ /* 0x000fd00000000006 */
[----:B------:R-:W-:-:S08]  /*0c30*/  DFMA R6, -R8, R28, 1 ;  /* 0x3ff000000806742b */ /* 0x000fd0000000011c */
[----:B------:R-:W-:Y:S01]  /*0c40*/  DFMA R6, R28, R6, R28 ;  /* 0x000000061c06722b */ /* 0x000fe2000000001c */
[----:B------:R-:W-:Y:S01]  /*0c50*/  BSSY.RECONVERGENT B0, `(.L_x_83) ;  /* 0x0000015000007945 */ /* 0x000fe20003800200 */
[----:B---3--:R-:W-:Y:S01]  /*0c60*/  FMUL R0, R0, UR9 ;  /* 0x0000000900007c20 */ /* 0x008fe20008400000 */
[----:B----4-:R-:W-:Y:S08]  /*0c70*/  F2F.F64.F32 R26, R30 ;  /* 0x0000001e001a7310 */ /* 0x010ff00000201800 */
[----:B------:R-:W0:Y:S02]  /*0c80*/  F2F.F64.F32 R24, R0 ;  /* 0x0000000000187310 */ /* 0x000e240000201800 */
[----:B0-----:R-:W-:-:S06]  /*0c90*/  DFMA R26, R16, R26, R24 ;  /* 0x0000001a101a722b */ /* 0x001fcc0000000018 */
[----:B------:R-:W0:Y:S08]  /*0ca0*/  F2F.F32.F64 R5, R26 ;  /* 0x0000001a00057310 */ /* 0x000e300000301000 */
[----:B0-----:R-:W0:Y:S02]  /*0cb0*/  F2F.F64.F32 R24, R5 ;  /* 0x0000000500187310 */ /* 0x001e240000201800 */
[----:B0-----:R-:W-:-:S08]  /*0cc0*/  DMUL R28, R24, R6 ;  /* 0x00000006181c7228 */ /* 0x001fd00000000000 */
[----:B------:R-:W-:-:S08]  /*0cd0*/  DFMA R30, -R8, R28, R24 ;  /* 0x0000001c081e722b */ /* 0x000fd00000000118 */
[----:B------:R-:W-:Y:S01]  /*0ce0*/  DFMA R6, R6, R30, R28 ;  /* 0x0000001e0606722b */ /* 0x000fe2000000001c */
[----:B------:R0:W-:Y:S01]  /*0cf0*/  STG.E desc[UR6][R10.64], R5 ;  /* 0x000000050a007986 */ /* 0x0001e2000c101906 */
[----:B------:R-:W-:-:S08]  /*0d00*/  FSETP.GEU.AND P1, PT, |R25|, 6.5827683646048100446e-37, PT ;  /* 0x036000001900780b */ /* 0x000fd00003f2e200 */
[----:B------:R-:W-:-:S05]  /*0d10*/  FFMA R0, RZ, R9, R7 ;  /* 0x00000009ff007223 */ /* 0x000fca0000000007 */
[----:B------:R-:W-:-:S13]  /*0d20*/  FSETP.GT.AND P0, PT, |R0|, 1.469367938527859385e-39, PT ;  /* 0x001000000000780b */ /* 0x000fda0003f04200 */
[----:B0-----:R-:W-:Y:S05]  /*0d30*/  @P0 BRA P1, `(.L_x_84) ;  /* 0x0000000000180947 */ /* 0x001fea0000800000 */
[----:B------:R-:W-:Y:S01]  /*0d40*/  IMAD.MOV.U32 R6, RZ, RZ, R24 ;  /* 0x000000ffff067224 */ /* 0x000fe200078e0018 */
[----:B------:R-:W-:Y:S01]  /*0d50*/  MOV R0, 0xd80 ;  /* 0x00000d8000007802 */ /* 0x000fe20000000f00 */
[----:B------:R-:W-:-:S07]  /*0d60*/  IMAD.MOV.U32 R7, RZ, RZ, R25 ;  /* 0x000000ffff077224 */ /* 0x000fce00078e0019 */
[----:B------:R-:W-:Y:S05]  /*0d70*/  CALL.REL.NOINC `($__internal_3_$__cuda_sm20_div_rn_f64_full) ;  /* 0x0000000400387944 */ /* 0x000fea0003c00000 */
[----:B------:R-:W-:Y:S01]  /*0d80*/  MOV R6, R8 ;  /* 0x0000000800067202 */ /* 0x000fe20000000f00 */
[----:B------:R-:W-:-:S07]  /*0d90*/  IMAD.MOV.U32 R7, RZ, RZ, R9 ;  /* 0x000000ffff077224 */ /* 0x000fce00078e0009 */
.L_x_84:
[----:B------:R-:W-:Y:S05]  /*0da0*/  BSYNC.RECONVERGENT B0 ;  /* 0x0000000000007941 */ /* 0x000fea0003800200 */
.L_x_83:
[----:B------:R-:W0:Y:S01]  /*0db0*/  LDC.64 R24, c[0x0][0x398] ;  /* 0x0000e600ff187b82 */ /* 0x000e220000000a00 */
[----:B------:R-:W2:Y:S01]  /*0dc0*/  LDG.E R5, desc[UR6][R12.64] ;  /* 0x000000060c057981 */ /* 0x000ea2000c1e1900 */
[----:B0-----:R-:W-:-:S05]  /*0dd0*/  IMAD.WIDE R24, R3, 0x4, R24 ;  /* 0x0000000403187825 */ /* 0x001fca00078e0218 */
[----:B------:R-:W3:Y:S01]  /*0de0*/  LDG.E R0, desc[UR6][R24.64] ;  /* 0x0000000618007981 */ /* 0x000ee2000c1e1900 */
[----:B------:R-:W0:Y:S01]  /*0df0*/  F2F.F64.F32 R10, R2 ;  /* 0x00000002000a7310 */ /* 0x000e220000201800 */
[----:B------:R-:W-:Y:S01]  /*0e00*/  IMAD.MOV.U32 R8, RZ, RZ, 0x1 ;  /* 0x00000001ff087424 */ /* 0x000fe200078e00ff */
[----:B------:R-:W-:Y:S01]  /*0e10*/  BSSY.RECONVERGENT B0, `(.L_x_85) ;  /* 0x000001e000007945 */ /* 0x000fe20003800200 */
[----:B0-----:R-:W-:-:S06]  /*0e20*/  DADD R10, -R10, 1 ;  /* 0x3ff000000a0a7429 */ /* 0x001fcc0000000100 */
[----:B------:R-:W0:Y:S02]  /*0e30*/  MUFU.RCP64H R9, R11 ;  /* 0x0000000b00097308 */ /* 0x000e240000001800 */
[----:B0-----:R-:W-:-:S08]  /*0e40*/  DFMA R30, -R10, R8, 1 ;  /* 0x3ff000000a1e742b */ /* 0x001fd00000000108 */
[----:B------:R-:W-:-:S08]  /*0e50*/  DFMA R30, R30, R30, R30 ;  /* 0x0000001e1e1e722b */ /* 0x000fd0000000001e */
[----:B------:R-:W-:-:S08]  /*0e60*/  DFMA R30, R8, R30, R8 ;  /* 0x0000001e081e722b */ /* 0x000fd00000000008 */
[----:B------:R-:W-:-:S08]  /*0e70*/  DFMA R8, -R10, R30, 1 ;  /* 0x3ff000000a08742b */ /* 0x000fd0000000011e */
[----:B------:R-:W-:Y:S01]  /*0e80*/  DFMA R8, R30, R8, R30 ;  /* 0x000000081e08722b */ /* 0x000fe2000000001e */
[----:B--2---:R-:W-:-:S04]  /*0e90*/  FMUL R5, R5, R5 ;  /* 0x0000000505057220 */ /* 0x004fc80000400000 */
[----:B------:R-:W-:Y:S08]  /*0ea0*/  F2F.F64.F32 R28, R5 ;  /* 0x00000005001c7310 */ /* 0x000ff00000201800 */
[----:B------:R-:W-:Y:S01]  /*0eb0*/  F2F.F32.F64 R5, R6 ;  /* 0x0000000600057310 */ /* 0x000fe20000301000 */
[----:B---3--:R-:W-:-:S07]  /*0ec0*/  FMUL R0, R0, UR10 ;  /* 0x0000000a00007c20 */ /* 0x008fce0008400000 */
[----:B------:R-:W0:Y:S02]  /*0ed0*/  F2F.F64.F32 R26, R0 ;  /* 0x00000000001a7310 */ /* 0x000e240000201800 */
[----:B0-----:R-:W-:-:S10]  /*0ee0*/  DFMA R28, R14, R28, R26 ;  /* 0x0000001c0e1c722b */ /* 0x001fd4000000001a */
[----:B------:R-:W0:Y:S08]  /*0ef0*/  F2F.F32.F64 R29, R28 ;  /* 0x0000001c001d7310 */ /* 0x000e300000301000 */
[----:B0-----:R-:W0:Y:S01]  /*0f00*/  F2F.F64.F32 R26, R29 ;  /* 0x0000001d001a7310 */ /* 0x001e220000201800 */
[----:B------:R1:W-:Y:S01]  /*0f10*/  STG.E desc[UR6][R24.64], R29 ;  /* 0x0000001d18007986 */ /* 0x0003e2000c101906 */
[----:B0-----:R-:W-:Y:S01]  /*0f20*/  DMUL R30, R26, R8 ;  /* 0x000000081a1e7228 */ /* 0x001fe20000000000 */
[----:B------:R-:W-:-:S07]  /*0f30*/  FSETP.GEU.AND P1, PT, |R27|, 6.5827683646048100446e-37, PT ;  /* 0x036000001b00780b */ /* 0x000fce0003f2e200 */
[----:B------:R-:W-:-:S08]  /*0f40*/  DFMA R32, -R10, R30, R26 ;  /* 0x0000001e0a20722b */ /* 0x000fd0000000011a */
[----:B------:R-:W-:-:S10]  /*0f50*/  DFMA R8, R8, R32, R30 ;  /* 0x000000200808722b */ /* 0x000fd4000000001e */
[----:B------:R-:W-:-:S05]  /*0f60*/  FFMA R0, RZ, R11, R9 ;  /* 0x0000000bff007223 */ /* 0x000fca0000000009 */
[----:B------:R-:W-:-:S13]  /*0f70*/  FSETP.GT.AND P0, PT, |R0|, 1.469367938527859385e-39, PT ;  /* 0x001000000000780b */ /* 0x000fda0003f04200 */
[----:B-1----:R-:W-:Y:S05]  /*0f80*/  @P0 BRA P1, `(.L_x_86) ;  /* 0x0000000000180947 */ /* 0x002fea0000800000 */
[----:B------:R-:W-:Y:S01]  /*0f90*/  MOV R6, R26 ;  /* 0x0000001a00067202 */ /* 0x000fe20000000f00 */
[----:B------:R-:W-:Y:S01]  /*0fa0*/  IMAD.MOV.U32 R7, RZ, RZ, R27 ;  /* 0x000000ffff077224 */ /* 0x000fe200078e001b */
[----:B------:R-:W-:Y:S01]  /*0fb0*/  MOV R9, R11 ;  /* 0x0000000b00097202 */ /* 0x000fe20000000f00 */
[----:B------:R-:W-:Y:S01]  /*0fc0*/  IMAD.MOV.U32 R8, RZ, RZ, R10 ;  /* 0x000000ffff087224 */ /* 0x000fe200078e000a */
[----:B------:R-:W-:-:S07]  /*0fd0*/  MOV R0, 0xff0 ;  /* 0x00000ff000007802 */ /* 0x000fce0000000f00 */
[----:B------:R-:W-:Y:S05]  /*0fe0*/  CALL.REL.NOINC `($__internal_3_$__cuda_sm20_div_rn_f64_full) ;  /* 0x00000000009c7944 */ /* 0x000fea0003c00000 */
.L_x_86:
[----:B------:R-:W-:Y:S05]  /*0ff0*/  BSYNC.RECONVERGENT B0 ;  /* 0x0000000000007941 */ /* 0x000fea0003800200 */
.L_x_85:
[----:B------:R-:W0:Y:S01]  /*1000*/  F2F.F32.F64 R7, R8 ;  /* 0x0000000800077310 */ /* 0x000e220000301000 */
[----:B------:R-:W-:Y:S01]  /*1010*/  BSSY.RECONVERGENT B0, `(.L_x_87) ;  /* 0x000000d000007945 */ /* 0x000fe20003800200 */
[----:B------:R-:W-:Y:S01]  /*1020*/  FMUL R5, R5, UR5 ;  /* 0x0000000505057c20 */ /* 0x000fe20008400000 */
[----:B0-----:R-:W-:-:S05]  /*1030*/  VIADD R0, R7, 0xf3000000 ;  /* 0xf300000007007836 */ /* 0x001fca0000000000 */
[----:B------:R0:W1:Y:S01]  /*1040*/  MUFU.RSQ R6, R7 ;  /* 0x0000000700067308 */ /* 0x0000620000001400 */
[----:B------:R-:W-:-:S13]  /*1050*/  ISETP.GT.U32.AND P0, PT, R0, 0x727fffff, PT ;  /* 0x727fffff0000780c */ /* 0x000fda0003f04070 */
[----:B0-----:R-:W-:Y:S05]  /*1060*/  @!P0 BRA `(.L_x_88) ;  /* 0x00000000000c8947 */ /* 0x001fea0003800000 */
[----:B------:R-:W-:-:S07]  /*1070*/  MOV R11, 0x1090 ;  /* 0x00001090000b7802 */ /* 0x000fce0000000f00 */
[----:B-1----:R-:W-:Y:S05]  /*1080*/  CALL.REL.NOINC `($__internal_4_$__cuda_sm20_sqrt_rn_f32_slowpath) ;  /* 0x0000000400e87944 */ /* 0x002fea0003c00000 */
[----:B------:R-:W-:Y:S05]  /*1090*/  BRA `(.L_x_89) ;  /* 0x0000000000107947 */ /* 0x000fea0003800000 */
.L_x_88:
[----:B-1----:R-:W-:Y:S01]  /*10a0*/  FMUL.FTZ R0, R7, R6 ;  /* 0x0000000607007220 */ /* 0x002fe20000410000 */
[----:B------:R-:W-:-:S03]  /*10b0*/  FMUL.FTZ R6, R6, 0.5 ;  /* 0x3f00000006067820 */ /* 0x000fc60000410000 */
[----:B------:R-:W-:-:S04]  /*10c0*/  FFMA R7, -R0, R0, R7 ;  /* 0x0000000000077223 */ /* 0x000fc80000000107 */
[----:B------:R-:W-:-:S07]  /*10d0*/  FFMA R0, R7, R6, R0 ;  /* 0x0000000607007223 */ /* 0x000fce0000000000 */
.L_x_89:
[----:B------:R-:W-:Y:S05]  /*10e0*/  BSYNC.RECONVERGENT B0 ;  /* 0x0000000000007941 */ /* 0x000fea0003800200 */
.L_x_87:
        /* <DEDUP_REMOVED lines=11> */
[----:B------:R-:W-:Y:S05]  /*11a0*/  CALL.REL.NOINC `($__internal_5_$__cuda_sm3x_div_rn_noftz_f32_slowpath) ;  /* 0x0000000800007944 */ /* 0x000fea0003c00000 */
.L_x_91:
[----:B------:R-:W-:Y:S05]  /*11b0*/  BSYNC.RECONVERGENT B0 ;  /* 0x0000000000007941 */ /* 0x000fea0003800200 */
.L_x_90:
[----:B------:R-:W0:Y:S02]  /*11c0*/  LDC.64 R6, c[0x0][0x388] ;  /* 0x0000e200ff067b82 */ /* 0x000e240000000a00 */
[----:B0-----:R-:W-:-:S05]  /*11d0*/  IMAD.WIDE R6, R3, 0x4, R6 ;  /* 0x0000000403067825 */ /* 0x001fca00078e0206 */
[----:B------:R-:W2:Y:S01]  /*11e0*/  LDG.E R5, desc[UR6][R6.64] ;  /* 0x0000000606057981 */ /* 0x000ea2000c1e1900 */
[----:B------:R-:W-:-:S05]  /*11f0*/  IMAD.IADD R3, R4, 0x1, R3 ;  /* 0x0000000104037824 */ /* 0x000fca00078e0203 */
[----:B------:R-:W-:Y:S01]  /*1200*/  ISETP.GE.AND P0, PT, R3, UR11, PT ;  /* 0x0000000b03007c0c */ /* 0x000fe2000bf06270 */
[----:B--2---:R-:W-:-:S05]  /*1210*/  FADD R5, R5, -R0 ;  /* 0x8000000005057221 */ /* 0x004fca0000000000 */
[----:B------:R0:W-:Y:S04]  /*1220*/  STG.E desc[UR6][R6.64], R5 ;  /* 0x0000000506007986 */ /* 0x0001e8000c101906 */
[----:B------:R0:W-:Y:S03]  /*1230*/  STG.E desc[UR6][R12.64], RZ ;  /* 0x000000ff0c007986 */ /* 0x0001e6000c101906 */
[----:B------:R-:W-:Y:S05]  /*1240*/  @!P0 BRA `(.L_x_92) ;  /* 0xfffffff800508947 */ /* 0x000fea000383ffff */
[----:B------:R-:W-:Y:S05]  /*1250*/  EXIT ;  /* 0x000000000000794d */ /* 0x000fea0003800000 */
        .weak           $__internal_3_$__cuda_sm20_div_rn_f64_full
        .type           $__internal_3_$__cuda_sm20_div_rn_f64_full,@function
        .size           $__internal_3_$__cuda_sm20_div_rn_f64_full,($__internal_4_$__cuda_sm20_sqrt_rn_f32_slowpath - $__internal_3_$__cuda_sm20_div_rn_f64_full)
$__internal_3_$__cuda_sm20_div_rn_f64_full:
[C---:B------:R-:W-:Y:S01]  /*1260*/  FSETP.GEU.AND P0, PT, |R9|.reuse, 1.469367938527859385e-39, PT ;  /* 0x001000000900780b */ /* 0x040fe20003f0e200 */
[----:B------:R-:W-:Y:S01]  /*1270*/  IMAD.MOV.U32 R24, RZ, RZ, 0x1 ;  /* 0x00000001ff187424 */ /* 0x000fe200078e00ff */
[----:B------:R-:W-:Y:S01]  /*1280*/  LOP3.LUT R10, R9, 0x800fffff, RZ, 0xc0, !PT ;  /* 0x800fffff090a7812 */ /* 0x000fe200078ec0ff */
[----:B------:R-:W-:Y:S01]  /*1290*/  IMAD.MOV.U32 R33, RZ, RZ, 0x1ca00000 ;  /* 0x1ca00000ff217424 */ /* 0x000fe200078e00ff */
[C---:B------:R-:W-:Y:S01]  /*12a0*/  FSETP.GEU.AND P2, PT, |R7|.reuse, 1.469367938527859385e-39, PT ;  /* 0x001000000700780b */ /* 0x040fe20003f4e200 */
[----:B------:R-:W-:Y:S01]  /*12b0*/  BSSY.RECONVERGENT B1, `(.L_x_93) ;  /* 0x0000052000017945 */ /* 0x000fe20003800200 */
[----:B------:R-:W-:Y:S02]  /*12c0*/  LOP3.LUT R11, R10, 0x3ff00000, RZ, 0xfc, !PT ;  /* 0x3ff000000a0b7812 */ /* 0x000fe400078efcff */
[----:B------:R-:W-:Y:S02]  /*12d0*/  MOV R10, R8 ;  /* 0x00000008000a7202 */ /* 0x000fe40000000f00 */
[----:B------:R-:W-:-:S02]  /*12e0*/  LOP3.LUT R32, R7, 0x7ff00000, RZ, 0xc0, !PT ;  /* 0x7ff0000007207812 */ /* 0x000fc400078ec0ff */
[----:B------:R-:W-:Y:S01]  /*12f0*/  LOP3.LUT R35, R9, 0x7ff00000, RZ, 0xc0, !PT ;  /* 0x7ff0000009237812 */ /* 0x000fe200078ec0ff */
[----:B------:R-:W-:-:S03]  /*1300*/  @!P0 DMUL R10, R8, 8.98846567431157953865e+307 ;  /* 0x7fe00000080a8828 */ /* 0x000fc60000000000 */
[C---:B------:R-:W-:Y:S02]  /*1310*/  ISETP.GE.U32.AND P1, PT, R32.reuse, R35, PT ;  /* 0x000000232000720c */ /* 0x040fe40003f26070 */
[----:B------:R-:W-:Y:S01]  /*1320*/  @!P2 LOP3.LUT R27, R9, 0x7ff00000, RZ, 0xc0, !PT ;  /* 0x7ff00000091ba812 */ /* 0x000fe200078ec0ff */
[----:B------:R-:W0:Y:S03]  /*1330*/  MUFU.RCP64H R25, R11 ;  /* 0x0000000b00197308 */ /* 0x000e260000001800 */
[----:B------:R-:W-:Y:S02]  /*1340*/  @!P2 ISETP.GE.U32.AND P3, PT, R32, R27, PT ;  /* 0x0000001b2000a20c */ /* 0x000fe40003f66070 */
[----:B------:R-:W-:Y:S02]  /*1350*/  @!P0 LOP3.LUT R35, R11, 0x7ff00000, RZ, 0xc0, !PT ;  /* 0x7ff000000b238812 */ /* 0x000fe400078ec0ff */
[----:B------:R-:W-:-:S04]  /*1360*/  @!P2 SEL R27, R33, 0x63400000, !P3 ;  /* 0x63400000211ba807 */ /* 0x000fc80005800000 */
[----:B------:R-:W-:-:S04]  /*1370*/  @!P2 LOP3.LUT R30, R27, 0x80000000, R7, 0xf8, !PT ;  /* 0x800000001b1ea812 */ /* 0x000fc800078ef807 */
[----:B------:R-:W-:Y:S01]  /*1380*/  @!P2 LOP3.LUT R31, R30, 0x100000, RZ, 0xfc, !PT ;  /* 0x001000001e1fa812 */ /* 0x000fe200078efcff */
[----:B------:R-:W-:Y:S01]  /*1390*/  @!P2 IMAD.MOV.U32 R30, RZ, RZ, RZ ;  /* 0x000000ffff1ea224 */ /* 0x000fe200078e00ff */
[----:B0-----:R-:W-:-:S08]  /*13a0*/  DFMA R28, R24, -R10, 1 ;  /* 0x3ff00000181c742b */ /* 0x001fd0000000080a */
[----:B------:R-:W-:-:S08]  /*13b0*/  DFMA R28, R28, R28, R28 ;  /* 0x0000001c1c1c722b */ /* 0x000fd0000000001c */
[----:B------:R-:W-:Y:S01]  /*13c0*/  DFMA R28, R24, R28, R24 ;  /* 0x0000001c181c722b */ /* 0x000fe20000000018 */
[----:B------:R-:W-:Y:S02]  /*13d0*/  SEL R25, R33, 0x63400000, !P1 ;  /* 0x6340000021197807 */ /* 0x000fe40004800000 */
[----:B------:R-:W-:Y:S02]  /*13e0*/  MOV R24, R6 ;  /* 0x0000000600187202 */ /* 0x000fe40000000f00 */
[----:B------:R-:W-:-:S03]  /*13f0*/  LOP3.LUT R25, R25, 0x800fffff, R7, 0xf8, !PT ;  /* 0x800fffff19197812 */ /* 0x000fc600078ef807 */
[----:B------:R-:W-:-:S03]  /*1400*/  DFMA R26, R28, -R10, 1 ;  /* 0x3ff000001c1a742b */ /* 0x000fc6000000080a */
[----:B------:R-:W-:-:S05]  /*1410*/  @!P2 DFMA R24, R24, 2, -R30 ;  /* 0x400000001818a82b */ /* 0x000fca000000081e */
[----:B------:R-:W-:-:S08]  /*1420*/  DFMA R26, R28, R26, R28 ;  /* 0x0000001a1c1a722b */ /* 0x000fd0000000001c */
[----:B------:R-:W-:-:S08]  /*1430*/  DMUL R28, R26, R24 ;  /* 0x000000181a1c7228 */ /* 0x000fd00000000000 */
[----:B------:R-:W-:-:S08]  /*1440*/  DFMA R30, R28, -R10, R24 ;  /* 0x8000000a1c1e722b */ /* 0x000fd00000000018 */
[----:B------:R-:W-:Y:S01]  /*1450*/  DFMA R30, R26, R30, R28 ;  /* 0x0000001e1a1e722b */ /* 0x000fe2000000001c */
[----:B------:R-:W-:Y:S01]  /*1460*/  IMAD.MOV.U32 R28, RZ, RZ, R32 ;  /* 0x000000ffff1c7224 */ /* 0x000fe200078e0020 */
[----:B------:R-:W-:-:S04]  /*1470*/  @!P2 LOP3.LUT R28, R25, 0x7ff00000, RZ, 0xc0, !PT ;  /* 0x7ff00000191ca812 */ /* 0x000fc800078ec0ff */
[----:B------:R-:W-:-:S04]  /*1480*/  IADD3 R26, PT, PT, R28, -0x1, RZ ;  /* 0xffffffff1c1a7810 */ /* 0x000fc80007ffe0ff */
[----:B------:R-:W-:Y:S01]  /*1490*/  ISETP.GT.U32.AND P0, PT, R26, 0x7feffffe, PT ;  /* 0x7feffffe1a00780c */ /* 0x000fe20003f04070 */
[----:B------:R-:W-:-:S05]  /*14a0*/  VIADD R26, R35, 0xffffffff ;  /* 0xffffffff231a7836 */ /* 0x000fca0000000000 */
[----:B------:R-:W-:-:S13]  /*14b0*/  ISETP.GT.U32.OR P0, PT, R26, 0x7feffffe, P0 ;  /* 0x7feffffe1a00780c */ /* 0x000fda0000704470 */
[----:B------:R-:W-:Y:S05]  /*14c0*/  @P0 BRA `(.L_x_94) ;  /* 0x00000000006c0947 */ /* 0x000fea0003800000 */
[----:B------:R-:W-:-:S04]  /*14d0*/  LOP3.LUT R7, R9, 0x7ff00000, RZ, 0xc0, !PT ;  /* 0x7ff0000009077812 */ /* 0x000fc800078ec0ff */
[CC--:B------:R-:W-:Y:S02]  /*14e0*/  VIADDMNMX R6, R32.reuse, -R7.reuse, 0xb9600000, !PT ;  /* 0xb960000020067446 */ /* 0x0c0fe40007800907 */
[----:B------:R-:W-:Y:S02]  /*14f0*/  ISETP.GE.U32.AND P0, PT, R32, R7, PT ;  /* 0x000000072000720c */ /* 0x000fe40003f06070 */
[----:B------:R-:W-:Y:S02]  /*1500*/  VIMNMX R6, PT, PT, R6, 0x46a00000, PT ;  /* 0x46a0000006067848 */ /* 0x000fe40003fe0100 */
[----:B------:R-:W-:-:S05]  /*1510*/  SEL R33, R33, 0x63400000, !P0 ;  /* 0x6340000021217807 */ /* 0x000fca0004000000 */
[----:B------:R-:W-:Y:S02]  /*1520*/  IMAD.IADD R28, R6, 0x1, -R33 ;  /* 0x00000001061c7824 */ /* 0x000fe400078e0a21 */
[----:B------:R-:W-:-:S03]  /*1530*/  IMAD.MOV.U32 R6, RZ, RZ, RZ ;  /* 0x000000ffff067224 */ /* 0x000fc600078e00ff */
[----:B------:R-:W-:-:S06]  /*1540*/  IADD3 R7, PT, PT, R28, 0x7fe00000, RZ ;  /* 0x7fe000001c077810 */ /* 0x000fcc0007ffe0ff */
[----:B------:R-:W-:-:S10]  /*1550*/  DMUL R26, R30, R6 ;  /* 0x000000061e1a7228 */ /* 0x000fd40000000000 */
[----:B------:R-:W-:-:S13]  /*1560*/  FSETP.GTU.AND P0, PT, |R27|, 1.469367938527859385e-39, PT ;  /* 0x001000001b00780b */ /* 0x000fda0003f0c200 */
[----:B------:R-:W-:Y:S05]  /*1570*/  @P0 BRA `(.L_x_95) ;  /* 0x0000000000940947 */ /* 0x000fea0003800000 */
[----:B------:R-:W-:Y:S01]  /*1580*/  DFMA R10, R30, -R10, R24 ;  /* 0x8000000a1e0a722b */ /* 0x000fe20000000018 */
[----:B------:R-:W-:-:S09]  /*1590*/  IMAD.MOV.U32 R8, RZ, RZ, RZ ;  /* 0x000000ffff087224 */ /* 0x000fd200078e00ff */
[C---:B------:R-:W-:Y:S02]  /*15a0*/  FSETP.NEU.AND P0, PT, R11.reuse, RZ, PT ;  /* 0x000000ff0b00720b */ /* 0x040fe40003f0d000 */
[----:B------:R-:W-:-:S04]  /*15b0*/  LOP3.LUT R25, R11, 0x80000000, R9, 0x48, !PT ;  /* 0x800000000b197812 */ /* 0x000fc800078e4809 */
[----:B------:R-:W-:-:S07]  /*15c0*/  LOP3.LUT R9, R25, R7, RZ, 0xfc, !PT ;  /* 0x0000000719097212 */ /* 0x000fce00078efcff */
[----:B------:R-:W-:Y:S05]  /*15d0*/  @!P0 BRA `(.L_x_95) ;  /* 0x00000000007c8947 */ /* 0x000fea0003800000 */
[----:B------:R-:W-:Y:S01]  /*15e0*/  IADD3 R7, PT, PT, -R28, RZ, RZ ;  /* 0x000000ff1c077210 */ /* 0x000fe20007ffe1ff */
[----:B------:R-:W-:Y:S01]  /*15f0*/  IMAD.MOV.U32 R6, RZ, RZ, RZ ;  /* 0x000000ffff067224 */ /* 0x000fe200078e00ff */
[----:B------:R-:W-:-:S05]  /*1600*/  DMUL.RP R8, R30, R8 ;  /* 0x000000081e087228 */ /* 0x000fca0000008000 */
[----:B------:R-:W-:-:S05]  /*1610*/  DFMA R6, R26, -R6, R30 ;  /* 0x800000061a06722b */ /* 0x000fca000000001e */
[----:B------:R-:W-:Y:S02]  /*1620*/  LOP3.LUT R25, R9, R25, RZ, 0x3c, !PT ;  /* 0x0000001909197212 */ /* 0x000fe400078e3cff */
[----:B------:R-:W-:-:S04]  /*1630*/  IADD3 R6, PT, PT, -R28, -0x43300000, RZ ;  /* 0xbcd000001c067810 */ /* 0x000fc80007ffe1ff */
[----:B------:R-:W-:-:S04]  /*1640*/  FSETP.NEU.AND P0, PT, |R7|, R6, PT ;  /* 0x000000060700720b */ /* 0x000fc80003f0d200 */
[----:B------:R-:W-:Y:S02]  /*1650*/  FSEL R26, R8, R26, !P0 ;  /* 0x0000001a081a7208 */ /* 0x000fe40004000000 */
[----:B------:R-:W-:Y:S01]  /*1660*/  FSEL R27, R25, R27, !P0 ;  /* 0x0000001b191b7208 */ /* 0x000fe20004000000 */
[----:B------:R-:W-:Y:S06]  /*1670*/  BRA `(.L_x_95) ;  /* 0x0000000000547947 */ /* 0x000fec0003800000 */
.L_x_94:
[----:B------:R-:W-:-:S14]  /*1680*/  DSETP.NAN.AND P0, PT, R6, R6, PT ;  /* 0x000000060600722a */ /* 0x000fdc0003f08000 */
[----:B------:R-:W-:Y:S05]  /*1690*/  @P0 BRA `(.L_x_96) ;  /* 0x0000000000440947 */ /* 0x000fea0003800000 */
[----:B------:R-:W-:-:S14]  /*16a0*/  DSETP.NAN.AND P0, PT, R8, R8, PT ;  /* 0x000000080800722a */ /* 0x000fdc0003f08000 */
[----:B------:R-:W-:Y:S05]  /*16b0*/  @P0 BRA `(.L_x_97) ;  /* 0x0000000000300947 */ /* 0x000fea0003800000 */
[----:B------:R-:W-:Y:S01]  /*16c0*/  ISETP.NE.AND P0, PT, R28, R35, PT ;  /* 0x000000231c00720c */ /* 0x000fe20003f05270 */
[----:B------:R-:W-:Y:S01]  /*16d0*/  IMAD.MOV.U32 R26, RZ, RZ, 0x0 ;  /* 0x00000000ff1a7424 */ /* 0x000fe200078e00ff */
[----:B------:R-:W-:-:S11]  /*16e0*/  MOV R27, 0xfff80000 ;  /* 0xfff80000001b7802 */ /* 0x000fd60000000f00 */
[----:B------:R-:W-:Y:S05]  /*16f0*/  @!P0 BRA `(.L_x_95) ;  /* 0x0000000000348947 */ /* 0x000fea0003800000 */
[----:B------:R-:W-:Y:S02]  /*1700*/  ISETP.NE.AND P0, PT, R28, 0x7ff00000, PT ;  /* 0x7ff000001c00780c */ /* 0x000fe40003f05270 */
[----:B------:R-:W-:Y:S02]  /*1710*/  LOP3.LUT R27, R7, 0x80000000, R9, 0x48, !PT ;  /* 0x80000000071b7812 */ /* 0x000fe400078e4809 */
[----:B------:R-:W-:-:S13]  /*1720*/  ISETP.EQ.OR P0, PT, R35, RZ, !P0 ;  /* 0x000000ff2300720c */ /* 0x000fda0004702670 */
[----:B------:R-:W-:Y:S01]  /*1730*/  @P0 LOP3.LUT R6, R27, 0x7ff00000, RZ, 0xfc, !PT ;  /* 0x7ff000001b060812 */ /* 0x000fe200078efcff */
[----:B------:R-:W-:Y:S02]  /*1740*/  @!P0 IMAD.MOV.U32 R26, RZ, RZ, RZ ;  /* 0x000000ffff1a8224 */ /* 0x000fe400078e00ff */
[----:B------:R-:W-:Y:S01]  /*1750*/  @P0 IMAD.MOV.U32 R26, RZ, RZ, RZ ;  /* 0x000000ffff1a0224 */ /* 0x000fe200078e00ff */
[----:B------:R-:W-:Y:S01]  /*1760*/  @P0 MOV R27, R6 ;  /* 0x00000006001b0202 */ /* 0x000fe20000000f00 */
[----:B------:R-:W-:Y:S06]  /*1770*/  BRA `(.L_x_95) ;  /* 0x0000000000147947 */ /* 0x000fec0003800000 */
.L_x_97:
[----:B------:R-:W-:Y:S01]  /*1780*/  LOP3.LUT R27, R9, 0x80000, RZ, 0xfc, !PT ;  /* 0x00080000091b7812 */ /* 0x000fe200078efcff */
[----:B------:R-:W-:Y:S01]  /*1790*/  IMAD.MOV.U32 R26, RZ, RZ, R8 ;  /* 0x000000ffff1a7224 */ /* 0x000fe200078e0008 */
[----:B------:R-:W-:Y:S06]  /*17a0*/  BRA `(.L_x_95) ;  /* 0x0000000000087947 */ /* 0x000fec0003800000 */
.L_x_96:
[----:B------:R-:W-:Y:S01]  /*17b0*/  LOP3.LUT R27, R7, 0x80000, RZ, 0xfc, !PT ;  /* 0x00080000071b7812 */ /* 0x000fe200078efcff */
[----:B------:R-:W-:-:S07]  /*17c0*/  IMAD.MOV.U32 R26, RZ, RZ, R6 ;  /* 0x000000ffff1a7224 */ /* 0x000fce00078e0006 */
.L_x_95:
[----:B------:R-:W-:Y:S05]  /*17d0*/  BSYNC.RECONVERGENT B1 ;  /* 0x0000000000017941 */ /* 0x000fea0003800200 */
.L_x_93:
[----:B------:R-:W-:Y:S02]  /*17e0*/  HFMA2 R7, -RZ, RZ, 0, 0 ;  /* 0x00000000ff077431 */ /* 0x000fe400000001ff */
[----:B------:R-:W-:Y:S01]  /*17f0*/  IMAD.MOV.U32 R6, RZ, RZ, R0 ;  /* 0x000000ffff067224 */ /* 0x000fe200078e0000 */
[----:B------:R-:W-:Y:S01]  /*1800*/  MOV R8, R26 ;  /* 0x0000001a00087202 */ /* 0x000fe20000000f00 */
[----:B------:R-:W-:Y:S02]  /*1810*/  IMAD.MOV.U32 R9, RZ, RZ, R27 ;  /* 0x000000ffff097224 */ /* 0x000fe400078e001b */
[----:B------:R-:W-:Y:S05]  /*1820*/  RET.REL.NODEC R6 `(adamfloat) ;  /* 0xffffffe406f47950 */ /* 0x000fea0003c3ffff */
        .weak           $__internal_4_$__cuda_sm20_sqrt_rn_f32_slowpath
        .type           $__internal_4_$__cuda_sm20_sqrt_rn_f32_slowpath,@function
        .size           $__internal_4_$__cuda_sm20_sqrt_rn_f32_slowpath,($__internal_5_$__cuda_sm3x_div_rn_noftz_f32_slowpath - $__internal_4_$__cuda_sm20_sqrt_rn_f32_slowpath)
$__internal_4_$__cuda_sm20_sqrt_rn_f32_slowpath:
        /* <DEDUP_REMOVED lines=20> */
.L_x_98:
[----:B------:R-:W-:Y:S01]  /*1970*/  IMAD.MOV.U32 R0, RZ, RZ, R6 ;  /* 0x000000ffff007224 */ /* 0x000fe200078e0006 */
[----:B------:R-:W-:Y:S01]  /*1980*/  MOV R6, R11 ;  /* 0x0000000b00067202 */ /* 0x000fe20000000f00 */
[----:B------:R-:W-:-:S04]  /*1990*/  IMAD.MOV.U32 R7, RZ, RZ, 0x0 ;  /* 0x00000000ff077424 */ /* 0x000fc800078e00ff */
[----:B------:R-:W-:Y:S05]  /*19a0*/  RET.REL.NODEC R6 `(adamfloat) ;  /* 0xffffffe406947950 */ /* 0x000fea0003c3ffff */
        .weak           $__internal_5_$__cuda_sm3x_div_rn_noftz_f32_slowpath
        .type           $__internal_5_$__cuda_sm3x_div_rn_noftz_f32_slowpath,@function
        .size           $__internal_5_$__cuda_sm3x_div_rn_noftz_f32_slowpath,(.L_x_261 - $__internal_5_$__cuda_sm3x_div_rn_noftz_f32_slowpath)
$__internal_5_$__cuda_sm3x_div_rn_noftz_f32_slowpath:
[----:B------:R-:W-:Y:S01]  /*19b0*/  SHF.R.U32.HI R8, RZ, 0x17, R10 ;  /* 0x00000017ff087819 */ /* 0x000fe2000001160a */
[----:B------:R-:W-:Y:S01]  /*19c0*/  BSSY.RECONVERGENT B1, `(.L_x_99) ;  /* 0x0000064000017945 */ /* 0x000fe20003800200 */
[--C-:B------:R-:W-:Y:S01]  /*19d0*/  SHF.R.U32.HI R0, RZ, 0x17, R5.reuse ;  /* 0x00000017ff007819 */ /* 0x100fe20000011605 */
[----:B------:R-:W-:Y:S01]  /*19e0*/  IMAD.MOV.U32 R9, RZ, RZ, R5 ;  /* 0x000000ffff097224 */ /* 0x000fe200078e0005 */
[----:B------:R-:W-:Y:S02]  /*19f0*/  LOP3.LUT R8, R8, 0xff, RZ, 0xc0, !PT ;  /* 0x000000ff08087812 */ /* 0x000fe400078ec0ff */
[----:B------:R-:W-:-:S03]  /*1a00*/  LOP3.LUT R24, R0, 0xff, RZ, 0xc0, !PT ;  /* 0x000000ff00187812 */ /* 0x000fc600078ec0ff */
[----:B------:R-:W-:Y:S01]  /*1a10*/  VIADD R25, R8, 0xffffffff ;  /* 0xffffffff08197836 */ /* 0x000fe20000000000 */
[----:B------:R-:W-:-:S04]  /*1a20*/  IADD3 R11, PT, PT, R24, -0x1, RZ ;  /* 0xffffffff180b7810 */ /* 0x000fc80007ffe0ff */
[----:B------:R-:W-:-:S04]  /*1a30*/  ISETP.GT.U32.AND P0, PT, R25, 0xfd, PT ;  /* 0x000000fd1900780c */ /* 0x000fc80003f04070 */
[----:B------:R-:W-:-:S13]  /*1a40*/  ISETP.GT.U32.OR P0, PT, R11, 0xfd, P0 ;  /* 0x000000fd0b00780c */ /* 0x000fda0000704470 */
[----:B------:R-:W-:Y:S01]  /*1a50*/  @!P0 IMAD.MOV.U32 R7, RZ, RZ, RZ ;  /* 0x000000ffff078224 */ /* 0x000fe200078e00ff */
[----:B------:R-:W-:Y:S06]  /*1a60*/  @!P0 BRA `(.L_x_100) ;  /* 0x0000000000608947 */ /* 0x000fec0003800000 */
[----:B------:R-:W-:Y:S02]  /*1a70*/  FSETP.GTU.FTZ.AND P0, PT, |R5|, +INF , PT ;  /* 0x7f8000000500780b */ /* 0x000fe40003f1c200 */
[----:B------:R-:W-:Y:S02]  /*1a80*/  FSETP.GTU.FTZ.AND P1, PT, |R10|, +INF , PT ;  /* 0x7f8000000a00780b */ /* 0x000fe40003f3c200 */
[----:B------:R-:W-:Y:S02]  /*1a90*/  MOV R0, R10 ;  /* 0x0000000a00007202 */ /* 0x000fe40000000f00 */
        /* <DEDUP_REMOVED lines=19> */
[----:B------:R-:W-:-:S03]  /*1bd0*/  @!P1 FFMA R10, R0, 1.84467440737095516160e+19, RZ ;  /* 0x5f800000000a9823 */ /* 0x000fc600000000ff */
[----:B------:R-:W-:-:S07]  /*1be0*/  @!P1 IADD3 R7, PT, PT, R7, 0x40, RZ ;  /* 0x0000004007079810 */ /* 0x000fce0007ffe0ff */
.L_x_100:
[----:B------:R-:W-:Y:S01]  /*1bf0*/  LEA R5, R8, 0xc0800000, 0x17 ;  /* 0xc080000008057811 */ /* 0x000fe200078eb8ff */
[----:B------:R-:W-:Y:S04]  /*1c00*/  BSSY.RECONVERGENT B2, `(.L_x_105) ;  /* 0x0000036000027945 */ /* 0x000fe80003800200 */
[----:B------:R-:W-:Y:S02]  /*1c10*/  IMAD.IADD R10, R10, 0x1, -R5 ;  /* 0x000000010a0a7824 */ /* 0x000fe400078e0a05 */
[----:B------:R-:W-:Y:S02]  /*1c20*/  VIADD R5, R24, 0xffffff81 ;  /* 0xffffff8118057836 */ /* 0x000fe40000000000 */
[----:B------:R-:W0:Y:S01]  /*1c30*/  MUFU.RCP R11, R10 ;  /* 0x0000000a000b7308 */ /* 0x000e220000001000 */
[----:B------:R-:W-:Y:S01]  /*1c40*/  FADD.FTZ R25, -R10, -RZ ;  /* 0x800000ff0a197221 */ /* 0x000fe20000010100 */
[C---:B------:R-:W-:Y:S01]  /*1c50*/  IMAD R0, R5.reuse, -0x800000, R9 ;  /* 0xff80000005007824 */ /* 0x040fe200078e0209 */
[----:B------:R-:W-:-:S04]  /*1c60*/  IADD3 R8, PT, PT, R5, 0x7f, -R8 ;  /* 0x0000007f05087810 */ /* 0x000fc80007ffe808 */
[----:B------:R-:W-:Y:S01]  /*1c70*/  IADD3 R8, PT, PT, R8, R7, RZ ;  /* 0x0000000708087210 */ /* 0x000fe20007ffe0ff */
        /* <DEDUP_REMOVED lines=21> */
[C---:B------:R-:W-:Y:S01]  /*1dd0*/  IADD3 R10, PT, PT, R11.reuse, 0x20, RZ ;  /* 0x000000200b0a7810 */ /* 0x040fe20007ffe0ff */
[CCC-:B------:R-:W-:Y:S01]  /*1de0*/  FFMA.RM R8, R26.reuse, R24.reuse, R9.reuse ;  /* 0x000000181a087223 */ /* 0x1c0fe20000004009 */
[----:B------:R-:W-:Y:S02]  /*1df0*/  ISETP.NE.AND P2, PT, R11, RZ, PT ;  /* 0x000000ff0b00720c */ /* 0x000fe40003f45270 */
[----:B------:R-:W-:Y:S01]  /*1e00*/  LOP3.LUT R7, R5, 0x7fffff, RZ, 0xc0, !PT ;  /* 0x007fffff05077812 */ /* 0x000fe200078ec0ff */
[----:B------:R-:W-:Y:S01]  /*1e10*/  FFMA.RP R5, R26, R24, R9 ;  /* 0x000000181a057223 */ /* 0x000fe20000008009 */
[----:B------:R-:W-:Y:S01]  /*1e20*/  IMAD.MOV R9, RZ, RZ, -R11 ;  /* 0x000000ffff097224 */ /* 0x000fe200078e0a0b */
[----:B------:R-:W-:Y:S02]  /*1e30*/  ISETP.NE.AND P1, PT, R11, RZ, PT ;  /* 0x000000ff0b00720c */ /* 0x000fe40003f25270 */
[----:B------:R-:W-:-:S02]  /*1e40*/  LOP3.LUT R7, R7, 0x800000, RZ, 0xfc, !PT ;  /* 0x0080000007077812 */ /* 0x000fc400078efcff */
        /* <DEDUP_REMOVED lines=9> */
[----:B------:R-:W-:-:S04]  /*1ee0*/  LOP3.LUT R5, R5, R8, RZ, 0xc0, !PT ;  /* 0x0000000805057212 */ /* 0x000fc800078ec0ff */
[----:B------:R-:W-:-:S04]  /*1ef0*/  IADD3 R5, PT, PT, R10, R5, RZ ;  /* 0x000000050a057210 */ /* 0x000fc80007ffe0ff */
[----:B------:R-:W-:Y:S01]  /*1f00*/  LOP3.LUT R0, R5, R0, RZ, 0xfc, !PT ;  /* 0x0000000005007212 */ /* 0x000fe200078efcff */
[----:B------:R-:W-:Y:S06]  /*1f10*/  BRA `(.L_x_108) ;  /* 0x0000000000107947 */ /* 0x000fec0003800000 */
.L_x_107:
[----:B------:R-:W-:-:S04]  /*1f20*/  LOP3.LUT R0, R0, 0x80000000, RZ, 0xc0, !PT ;  /* 0x8000000000007812 */ /* 0x000fc800078ec0ff */
[----:B------:R-:W-:Y:S01]  /*1f30*/  LOP3.LUT R0, R0, 0x7f800000, RZ, 0xfc, !PT ;  /* 0x7f80000000007812 */ /* 0x000fe200078efcff */
[----:B------:R-:W-:Y:S06]  /*1f40*/  BRA `(.L_x_108) ;  /* 0x0000000000047947 */ /* 0x000fec0003800000 */
.L_x_106:
[----:B------:R-:W-:-:S07]  /*1f50*/  IMAD R0, R8, 0x800000, R0 ;  /* 0x0080000008007824 */ /* 0x000fce00078e0200 */
.L_x_108:
[----:B------:R-:W-:Y:S05]  /*1f60*/  BSYNC.RECONVERGENT B2 ;  /* 0x0000000000027941 */ /* 0x000fea0003800200 */
.L_x_105:
[----:B------:R-:W-:Y:S05]  /*1f70*/  BRA `(.L_x_109) ;  /* 0x0000000000207947 */ /* 0x000fea0003800000 */
.L_x_104:
[----:B------:R-:W-:-:S04]  /*1f80*/  LOP3.LUT R0, R10, 0x80000000, R9, 0x48, !PT ;  /* 0x800000000a007812 */ /* 0x000fc800078e4809 */
[----:B------:R-:W-:Y:S01]  /*1f90*/  LOP3.LUT R0, R0, 0x7f800000, RZ, 0xfc, !PT ;  /* 0x7f80000000007812 */ /* 0x000fe200078efcff */
[----:B------:R-:W-:Y:S06]  /*1fa0*/  BRA `(.L_x_109) ;  /* 0x0000000000147947 */ /* 0x000fec0003800000 */
.L_x_103:
[----:B------:R-:W-:Y:S01]  /*1fb0*/  LOP3.LUT R0, R10, 0x80000000, R9, 0x48, !PT ;  /* 0x800000000a007812 */ /* 0x000fe200078e4809 */
[----:B------:R-:W-:Y:S06]  /*1fc0*/  BRA `(.L_x_109) ;  /* 0x00000000000c7947 */ /* 0x000fec0003800000 */
.L_x_102:
[----:B------:R-:W0:Y:S01]  /*1fd0*/  MUFU.RSQ R0, -QNAN ;  /* 0xffc0000000007908 */ /* 0x000e220000001400 */
[----:B------:R-:W-:Y:S05]  /*1fe0*/  BRA `(.L_x_109) ;  /* 0x0000000000047947 */ /* 0x000fea0003800000 */
.L_x_101:
[----:B------:R-:W-:-:S07]  /*1ff0*/  FADD.FTZ R0, R5, R0 ;  /* 0x0000000005007221 */ /* 0x000fce0000010000 */
.L_x_109:
[----:B------:R-:W-:Y:S05]  /*2000*/  BSYNC.RECONVERGENT B1 ;  /* 0x0000000000017941 */ /* 0x000fea0003800200 */
.L_x_99:
[----:B------:R-:W-:-:S04]  /*2010*/  HFMA2 R7, -RZ, RZ, 0, 0 ;  /* 0x00000000ff077431 */ /* 0x000fc800000001ff */
[----:B0-----:R-:W-:Y:S05]  /*2020*/  RET.REL.NODEC R6 `(adamfloat) ;  /* 0xffffffdc06f47950 */ /* 0x001fea0003c3ffff */
.L_x_110:
        /* <DEDUP_REMOVED lines=13> */
.L_x_261:


//--------------------- .text.adagradfloat        --------------------------
	.section	.text.adagradfloat,"ax",@progbits
	.align	128
        .global         adagradfloat
        .type           adagradfloat,@function
        .size           adagradfloat,(.L_x_263 - adagradfloat)
        .other          adagradfloat,@"STO_CUDA_ENTRY STV_DEFAULT"
adagradfloat:
.text.adagradfloat:
        /* <DEDUP_REMOVED lines=17> */
.L_x_116:
[----:B01----:R-:W-:-:S05]  /*0110*/  IMAD.WIDE R2, R13, 0x4, R6 ;  /* 0x000000040d027825 */ /* 0x003fca00078e0206 */
[----:B--2---:R-:W2:Y:S01]  /*0120*/  LDG.E R0, desc[UR6][R2.64] ;  /* 0x0000000602007981 */ /* 0x004ea2000c1e1900 */
[----:B---3--:R-:W-:-:S05]  /*0130*/  IMAD.WIDE R4, R13, 0x4, R8 ;  /* 0x000000040d047825 */ /* 0x008fca00078e0208 */
[----:B------:R-:W3:Y:S01]  /*0140*/  LDG.E R15, desc[UR6][R4.64] ;  /* 0x00000006040f7981 */ /* 0x000ee2000c1e1900 */
[----:B--2---:R-:W0:Y:S02]  /*0150*/  F2I.TRUNC.NTZ R0, R0 ;  /* 0x0000000000007305 */ /* 0x004e24000020f100 */
[----:B0-----:R-:W-:-:S05]  /*0160*/  I2FP.F32.S32 R14, R0 ;  /* 0x00000000000e7245 */ /* 0x001fca0000201400 */
[----:B---3--:R-:W-:-:S05]  /*0170*/  FFMA R17, R15, R15, R14 ;  /* 0x0000000f0f117223 */ /* 0x008fca000000000e */
        /* <DEDUP_REMOVED lines=12> */
[----:B------:R-:W-:Y:S05]  /*0240*/  CALL.REL.NOINC `($__internal_6_$__cuda_sm20_sqrt_rn_f32_slowpath) ;  /* 0x0000000000687944 */ /* 0x000fea0003c00000 */
[----:B------:R-:W-:Y:S01]  /*0250*/  MOV R2, R14 ;  /* 0x0000000e00027202 */ /* 0x000fe20000000f00 */
[----:B------:R-:W-:Y:S06]  /*0260*/  BRA `(.L_x_113) ;  /* 0x0000000000107947 */ /* 0x000fec0003800000 */
.L_x_112:
[----:B------:R-:W-:Y:S01]  /*0270*/  FMUL.FTZ R2, R17, R18 ;  /* 0x0000001211027220 */ /* 0x000fe20000410000 */
[----:B------:R-:W-:-:S03]  /*0280*/  FMUL.FTZ R14, R18, 0.5 ;  /* 0x3f000000120e7820 */ /* 0x000fc60000410000 */
[----:B------:R-:W-:-:S04]  /*0290*/  FFMA R3, -R2, R2, R17 ;  /* 0x0000000202037223 */ /* 0x000fc80000000111 */
[----:B------:R-:W-:-:S07]  /*02a0*/  FFMA R2, R3, R14, R2 ;  /* 0x0000000e03027223 */ /* 0x000fce0000000002 */
.L_x_113:
[----:B------:R-:W-:Y:S05]  /*02b0*/  BSYNC.RECONVERGENT B0 ;  /* 0x0000000000007941 */ /* 0x000fea0003800200 */
.L_x_111:
        /* <DEDUP_REMOVED lines=11> */
[----:B------:R-:W-:Y:S05]  /*0370*/  CALL.REL.NOINC `($__internal_7_$__cuda_sm3x_div_rn_noftz_f32_slowpath) ;  /* 0x00000000007c7944 */ /* 0x000fea0003c00000 */
[----:B------:R-:W-:-:S07]  /*0380*/  IMAD.MOV.U32 R17, RZ, RZ, R0 ;  /* 0x000000ffff117224 */ /* 0x000fce00078e0000 */
.L_x_115:
[----:B------:R-:W-:Y:S05]  /*0390*/  BSYNC.RECONVERGENT B0 ;  /* 0x0000000000007941 */ /* 0x000fea0003800200 */
.L_x_114:
[----:B------:R-:W-:-:S05]  /*03a0*/  IMAD.WIDE R2, R15, 0x4, R10 ;  /* 0x000000040f027825 */ /* 0x000fca00078e020a */
[----:B------:R1:W-:Y:S04]  /*03b0*/  STG.E desc[UR6][R2.64], R17 ;  /* 0x0000001102007986 */ /* 0x0003e8000c101906 */
[----:B------:R1:W-:Y:S01]  /*03c0*/  STG.E desc[UR6][R4.64], RZ ;  /* 0x000000ff04007986 */ /* 0x0003e2000c101906 */
[----:B------:R-:W-:Y:S05]  /*03d0*/  @!P2 BRA `(.L_x_116) ;  /* 0xfffffffc004ca947 */ /* 0x000fea000383ffff */
[----:B------:R-:W-:Y:S05]  /*03e0*/  EXIT ;  /* 0x000000000000794d */ /* 0x000fea0003800000 */
        .weak           $__internal_6_$__cuda_sm20_sqrt_rn_f32_slowpath
        .type           $__internal_6_$__cuda_sm20_sqrt_rn_f32_slowpath,@function
        .size           $__internal_6_$__cuda_sm20_sqrt_rn_f32_slowpath,($__internal_7_$__cuda_sm3x_div_rn_noftz_f32_slowpath - $__internal_6_$__cuda_sm20_sqrt_rn_f32_slowpath)
$__internal_6_$__cuda_sm20_sqrt_rn_f32_slowpath:
        /* <DEDUP_REMOVED lines=20> */
.L_x_117:
[----:B------:R-:W-:Y:S02]  /*0530*/  IMAD.MOV.U32 R14, RZ, RZ, R3 ;  /* 0x000000ffff0e7224 */ /* 0x000fe400078e0003 */
[----:B------:R-:W-:Y:S02]  /*0540*/  HFMA2 R3, -RZ, RZ, 0, 0 ;  /* 0x00000000ff037431 */ /* 0x000fe400000001ff */
[----:B------:R-:W-:-:S04]  /*0550*/  IMAD.MOV.U32 R2, RZ, RZ, R19 ;  /* 0x000000ffff027224 */ /* 0x000fc800078e0013 */
[----:B------:R-:W-:Y:S05]  /*0560*/  RET.REL.NODEC R2 `(adagradfloat) ;  /* 0xfffffff802a47950 */ /* 0x000fea0003c3ffff */
        .weak           $__internal_7_$__cuda_sm3x_div_rn_noftz_f32_slowpath
        .type           $__internal_7_$__cuda_sm3x_div_rn_noftz_f32_slowpath,@function
        .size           $__internal_7_$__cuda_sm3x_div_rn_noftz_f32_slowpath,(.L_x_263 - $__internal_7_$__cuda_sm3x_div_rn_noftz_f32_slowpath)
$__internal_7_$__cuda_sm3x_div_rn_noftz_f32_slowpath:
        /* <DEDUP_REMOVED lines=37> */
.L_x_119:
        /* <DEDUP_REMOVED lines=51> */
.L_x_126:
[----:B------:R-:W-:-:S04]  /*0af0*/  LOP3.LUT R0, R0, 0x80000000, RZ, 0xc0, !PT ;  /* 0x8000000000007812 */ /* 0x000fc800078ec0ff */
[----:B------:R-:W-:Y:S01]  /*0b00*/  LOP3.LUT R0, R0, 0x7f800000, RZ, 0xfc, !PT ;  /* 0x7f80000000007812 */ /* 0x000fe200078efcff */
[----:B------:R-:W-:Y:S06]  /*0b10*/  BRA `(.L_x_127) ;  /* 0x0000000000047947 */ /* 0x000fec0003800000 */
.L_x_125:
[----:B------:R-:W-:-:S07]  /*0b20*/  LEA R0, R19, R0, 0x17 ;  /* 0x0000000013007211 */ /* 0x000fce00078eb8ff */
.L_x_127:
[----:B------:R-:W-:Y:S05]  /*0b30*/  BSYNC.RECONVERGENT B2 ;  /* 0x0000000000027941 */ /* 0x000fea0003800200 */
.L_x_124:
[----:B------:R-:W-:Y:S05]  /*0b40*/  BRA `(.L_x_128) ;  /* 0x0000000000207947 */ /* 0x000fea0003800000 */
.L_x_123:
[----:B------:R-:W-:-:S04]  /*0b50*/  LOP3.LUT R0, R18, 0x80000000, R17, 0x48, !PT ;  /* 0x8000000012007812 */ /* 0x000fc800078e4811 */
[----:B------:R-:W-:Y:S01]  /*0b60*/  LOP3.LUT R0, R0, 0x7f800000, RZ, 0xfc, !PT ;  /* 0x7f80000000007812 */ /* 0x000fe200078efcff */
[----:B------:R-:W-:Y:S06]  /*0b70*/  BRA `(.L_x_128) ;  /* 0x0000000000147947 */ /* 0x000fec0003800000 */
.L_x_122:
[----:B------:R-:W-:Y:S01]  /*0b80*/  LOP3.LUT R0, R18, 0x80000000, R17, 0x48, !PT ;  /* 0x8000000012007812 */ /* 0x000fe200078e4811 */
[----:B------:R-:W-:Y:S06]  /*0b90*/  BRA `(.L_x_128) ;  /* 0x00000000000c7947 */ /* 0x000fec0003800000 */
.L_x_121:
[----:B------:R-:W0:Y:S01]  /*0ba0*/  MUFU.RSQ R0, -QNAN ;  /* 0xffc0000000007908 */ /* 0x000e220000001400 */
[----:B------:R-:W-:Y:S05]  /*0bb0*/  BRA `(.L_x_128) ;  /* 0x0000000000047947 */ /* 0x000fea0003800000 */
.L_x_120:
[----:B------:R-:W-:-:S07]  /*0bc0*/  FADD.FTZ R0, R0, R3 ;  /* 0x0000000300007221 */ /* 0x000fce0000010000 */
.L_x_128:
[----:B------:R-:W-:Y:S05]  /*0bd0*/  BSYNC.RECONVERGENT B1 ;  /* 0x0000000000017941 */ /* 0x000fea0003800200 */
.L_x_118:
[----:B------:R-:W-:-:S04]  /*0be0*/  IMAD.MOV.U32 R3, RZ, RZ, 0x0 ;  /* 0x00000000ff037424 */ /* 0x000fc800078e00ff */
[----:B0-----:R-:W-:Y:S05]  /*0bf0*/  RET.REL.NODEC R2 `(adagradfloat) ;  /* 0xfffffff402007950 */ /* 0x001fea0003c3ffff */
.L_x_129:
        /* <DEDUP_REMOVED lines=16> */
.L_x_263:


//--------------------- .text.nearestneighborNHWCBack --------------------------
	.section	.text.nearestneighborNHWCBack,"ax",@progbits
	.align	128
        .global         nearestneighborNHWCBack
        .type           nearestneighborNHWCBack,@function
        .size           nearestneighborNHWCBack,(.L_x_276 - nearestneighborNHWCBack)
        .other          nearestneighborNHWCBack,@"STO_CUDA_ENTRY STV_DEFAULT"
nearestneighborNHWCBack:
.text.nearestneighborNHWCBack:
        /* <DEDUP_REMOVED lines=10> */
[----:B------:R-:W2:Y:S06]  /*00a0*/  LDCU UR4, c[0x0][0x3a0] ;  /* 0x00007400ff0477ac */ /* 0x000eac0008000800 */
[----:B------:R-:W3:Y:S01]  /*00b0*/  LDC.64 R2, c[0x0][0x390] ;  /* 0x0000e400ff027b82 */ /* 0x000ee20000000a00 */
[----:B------:R-:W4:Y:S01]  /*00c0*/  LDCU UR5, c[0x0][0x370] ;  /* 0x00006e00ff0577ac */ /* 0x000f220008000800 */
[----:B------:R-:W0:Y:S01]  /*00d0*/  LDCU.64 UR6, c[0x0][0x358] ;  /* 0x00006b00ff0677ac */ /* 0x000e220008000a00 */
[----:B-1----:R-:W-:-:S02]  /*00e0*/  UISETP.NE.AND UP0, UPT, UR8, URZ, UPT ;  /* 0x000000ff0800728c */ /* 0x002fc4000bf05270 */
[----:B--2---:R-:W-:Y:S01]  /*00f0*/  UIADD3 UR4, UPT, UPT, UR4, -0x1, URZ ;  /* 0xffffffff04047890 */ /* 0x004fe2000fffe0ff */
[----:B0-----:R-:W-:Y:S02]  /*0100*/  VIADD R0, R5, 0xffffffff ;  /* 0xffffffff05007836 */ /* 0x001fe40000000000 */
[----:B----4-:R-:W-:-:S03]  /*0110*/  IMAD R8, R8, UR5, RZ ;  /* 0x0000000508087c24 */ /* 0x010fc6000f8e02ff */
[----:B------:R-:W-:Y:S02]  /*0120*/  I2FP.F32.S32 R6, UR4 ;  /* 0x0000000400067c45 */ /* 0x000fe40008201400 */
[----:B------:R-:W-:Y:S01]  /*0130*/  I2FP.F32.S32 R0, R0 ;  /* 0x0000000000007245 */ /* 0x000fe20000201400 */
[----:B---3--:R-:W-:-:S04]  /*0140*/  IMAD R3, R3, R2, RZ ;  /* 0x0000000203037224 */ /* 0x008fc800078e02ff */
[----:B------:R-:W-:Y:S01]  /*0150*/  IMAD R3, R3, R4, RZ ;  /* 0x0000000403037224 */ /* 0x000fe200078e02ff */
[----:B------:R-:W-:Y:S06]  /*0160*/  BRA.U !UP0, `(.L_x_130) ;  /* 0x0000000508d47547 */ /* 0x000fec000b800000 */
[----:B------:R-:W-:Y:S01]  /*0170*/  IABS R9, R4 ;  /* 0x0000000400097213 */ /* 0x000fe20000000000 */
[----:B------:R-:W0:Y:S01]  /*0180*/  LDC R12, c[0x0][0x398] ;  /* 0x0000e600ff0c7b82 */ /* 0x000e220000000800 */
[----:B------:R-:W-:Y:S01]  /*0190*/  ISETP.NE.AND P0, PT, R2, RZ, PT ;  /* 0x000000ff0200720c */ /* 0x000fe20003f05270 */
[----:B------:R-:W1:Y:S01]  /*01a0*/  LDCU UR5, c[0x0][0x384] ;  /* 0x00007080ff0577ac */ /* 0x000e620008000800 */
[----:B------:R-:W2:Y:S01]  /*01b0*/  I2F.RP R15, R9 ;  /* 0x00000009000f7306 */ /* 0x000ea20000209400 */
[----:B------:R-:W-:Y:S01]  /*01c0*/  LOP3.LUT R2, RZ, R2, RZ, 0x33, !PT ;  /* 0x00000002ff027212 */ /* 0x000fe200078e33ff */
[----:B------:R-:W3:Y:S03]  /*01d0*/  LDCU UR4, c[0x0][0x3a8] ;  /* 0x00007500ff0477ac */ /* 0x000ee60008000800 */
[----:B------:R-:W4:Y:S01]  /*01e0*/  LDC R13, c[0x0][0x394] ;  /* 0x0000e500ff0d7b82 */ /* 0x000f220000000800 */
[----:B------:R-:W0:Y:S01]  /*01f0*/  LDCU.64 UR10, c[0x0][0x3a0] ;  /* 0x00007400ff0a77ac */ /* 0x000e220008000a00 */
[----:B------:R-:W0:Y:S06]  /*0200*/  LDCU.64 UR8, c[0x0][0x388] ;  /* 0x00007100ff0877ac */ /* 0x000e2c0008000a00 */
[----:B------:R-:W0:Y:S01]  /*0210*/  LDC R14, c[0x0][0x390] ;  /* 0x0000e400ff0e7b82 */ /* 0x000e220000000800 */
[----:B--2---:R-:W2:Y:S07]  /*0220*/  MUFU.RCP R15, R15 ;  /* 0x0000000f000f7308 */ /* 0x004eae0000001000 */
[----:B------:R-:W0:Y:S01]  /*0230*/  LDC.64 R4, c[0x0][0x3b0] ;  /* 0x0000ec00ff047b82 */ /* 0x000e220000000a00 */
[----:B--2---:R-:W-:-:S04]  /*0240*/  VIADD R10, R15, 0xffffffe ;  /* 0x0ffffffe0f0a7836 */ /* 0x004fc80000000000 */
[----:B------:R2:W5:Y:S02]  /*0250*/  F2I.FTZ.U32.TRUNC.NTZ R11, R10 ;  /* 0x0000000a000b7305 */ /* 0x000564000021f000 */
[----:B--2---:R-:W-:Y:S02]  /*0260*/  HFMA2 R10, -RZ, RZ, 0, 0 ;  /* 0x00000000ff0a7431 */ /* 0x004fe400000001ff */
[----:B-----5:R-:W-:-:S04]  /*0270*/  IMAD.MOV R16, RZ, RZ, -R11 ;  /* 0x000000ffff107224 */ /* 0x020fc800078e0a0b */
[----:B------:R-:W-:-:S04]  /*0280*/  IMAD R15, R16, R9, RZ ;  /* 0x00000009100f7224 */ /* 0x000fc800078e02ff */
[----:B-1-34-:R-:W-:-:S07]  /*0290*/  IMAD.HI.U32 R15, R11, R15, R10 ;  /* 0x0000000f0b0f7227 */ /* 0x01afce00078e000a */
.L_x_131:
[----:B01----:R-:W-:-:S05]  /*02a0*/  IMAD.WIDE R10, R7, 0x4, R4 ;  /* 0x00000004070a7825 */ /* 0x003fca00078e0204 */
[----:B------:R0:W2:Y:S01]  /*02b0*/  LDG.E R16, desc[UR6][R10.64] ;  /* 0x000000060a107981 */ /* 0x0000a2000c1e1900 */
[----:B------:R-:W-:Y:S01]  /*02c0*/  IABS R17, R13 ;  /* 0x0000000d00117213 */ /* 0x000fe20000000000 */
[----:B------:R-:W-:Y:S01]  /*02d0*/  IMAD.MOV.U32 R22, RZ, RZ, 0x3f000000 ;  /* 0x3f000000ff167424 */ /* 0x000fe200078e00ff */
[----:B------:R-:W-:Y:S02]  /*02e0*/  IABS R20, R7 ;  /* 0x0000000700147213 */ /* 0x000fe40000000000 */
[----:B------:R-:W1:Y:S01]  /*02f0*/  I2F.RP R19, R17 ;  /* 0x0000001100137306 */ /* 0x000e620000209400 */
[----:B------:R-:W-:Y:S02]  /*0300*/  IABS R23, R12 ;  /* 0x0000000c00177213 */ /* 0x000fe40000000000 */
[----:B------:R-:W-:Y:S01]  /*0310*/  IMAD.HI.U32 R18, R15, R20, RZ ;  /* 0x000000140f127227 */ /* 0x000fe200078e00ff */
[----:B0-----:R-:W-:-:S03]  /*0320*/  LOP3.LUT R10, R7, R12, RZ, 0x3c, !PT ;  /* 0x0000000c070a7212 */ /* 0x001fc600078e3cff */
[----:B------:R-:W-:Y:S01]  /*0330*/  IMAD.MOV R21, RZ, RZ, -R18 ;  /* 0x000000ffff157224 */ /* 0x000fe200078e0a12 */
[----:B------:R-:W-:-:S03]  /*0340*/  ISETP.GE.AND P2, PT, R10, RZ, PT ;  /* 0x000000ff0a00720c */ /* 0x000fc60003f46270 */
[----:B------:R-:W-:Y:S01]  /*0350*/  IMAD R20, R23, R21, R20 ;  /* 0x0000001517147224 */ /* 0x000fe200078e0214 */
[----:B------:R-:W-:Y:S01]  /*0360*/  IABS R21, R14 ;  /* 0x0000000e00157213 */ /* 0x000fe20000000000 */
[----:B-1----:R-:W0:Y:S03]  /*0370*/  MUFU.RCP R19, R19 ;  /* 0x0000001300137308 */ /* 0x002e260000001000 */
[----:B------:R-:W-:-:S13]  /*0380*/  ISETP.GT.U32.AND P3, PT, R9, R20, PT ;  /* 0x000000140900720c */ /* 0x000fda0003f64070 */
[----:B------:R-:W-:Y:S01]  /*0390*/  @!P3 IMAD.IADD R20, R20, 0x1, -R23 ;  /* 0x000000011414b824 */ /* 0x000fe200078e0a17 */
[----:B------:R-:W-:Y:S01]  /*03a0*/  @!P3 IADD3 R18, PT, PT, R18, 0x1, RZ ;  /* 0x000000011212b810 */ /* 0x000fe20007ffe0ff */
[----:B0-----:R-:W-:Y:S01]  /*03b0*/  VIADD R11, R19, 0xffffffe ;  /* 0x0ffffffe130b7836 */ /* 0x001fe20000000000 */
[----:B------:R-:W-:Y:S02]  /*03c0*/  ISETP.NE.AND P3, PT, R12, RZ, PT ;  /* 0x000000ff0c00720c */ /* 0x000fe40003f65270 */
[----:B------:R-:W-:-:S03]  /*03d0*/  ISETP.GE.U32.AND P1, PT, R20, R9, PT ;  /* 0x000000091400720c */ /* 0x000fc60003f26070 */
[----:B------:R-:W0:Y:S10]  /*03e0*/  F2I.FTZ.U32.TRUNC.NTZ R11, R11 ;  /* 0x0000000b000b7305 */ /* 0x000e34000021f000 */
[----:B------:R-:W-:-:S04]  /*03f0*/  @P1 VIADD R18, R18, 0x1 ;  /* 0x0000000112121836 */ /* 0x000fc80000000000 */
[----:B------:R-:W-:Y:S01]  /*0400*/  @!P2 IMAD.MOV R18, RZ, RZ, -R18 ;  /* 0x000000ffff12a224 */ /* 0x000fe200078e0a12 */
[----:B------:R-:W-:Y:S01]  /*0410*/  @!P3 LOP3.LUT R18, RZ, R12, RZ, 0x33, !PT ;  /* 0x0000000cff12b212 */ /* 0x000fe200078e33ff */
[----:B0-----:R-:W-:-:S03]  /*0420*/  IMAD.MOV R10, RZ, RZ, -R11 ;  /* 0x000000ffff0a7224 */ /* 0x001fc600078e0a0b */
[----:B------:R-:W-:Y:S01]  /*0430*/  IABS R20, R18 ;  /* 0x0000001200147213 */ /* 0x000fe20000000000 */
[----:B------:R-:W-:Y:S01]  /*0440*/  IMAD R19, R10, R17, RZ ;  /* 0x000000110a137224 */ /* 0x000fe200078e02ff */
[----:B------:R-:W-:-:S05]  /*0450*/  MOV R10, RZ ;  /* 0x000000ff000a7202 */ /* 0x000fca0000000f00 */
[----:B------:R-:W-:-:S04]  /*0460*/  IMAD.HI.U32 R10, R11, R19, R10 ;  /* 0x000000130b0a7227 */ /* 0x000fc800078e000a */
[----:B------:R-:W-:Y:S02]  /*0470*/  IMAD.MOV.U32 R19, RZ, RZ, R21 ;  /* 0x000000ffff137224 */ /* 0x000fe400078e0015 */
[----:B------:R-:W-:Y:S02]  /*0480*/  IMAD.HI.U32 R10, R10, R20, RZ ;  /* 0x000000140a0a7227 */ /* 0x000fe400078e00ff */
[----:B------:R-:W0:Y:S02]  /*0490*/  I2F.RP R21, R19 ;  /* 0x0000001300157306 */ /* 0x000e240000209400 */
[----:B------:R-:W-:-:S04]  /*04a0*/  IMAD.MOV R11, RZ, RZ, -R10 ;  /* 0x000000ffff0b7224 */ /* 0x000fc800078e0a0a */
[----:B------:R-:W-:-:S05]  /*04b0*/  IMAD R20, R17, R11, R20 ;  /* 0x0000000b11147224 */ /* 0x000fca00078e0214 */
[----:B------:R-:W-:Y:S01]  /*04c0*/  ISETP.GT.U32.AND P3, PT, R17, R20, PT ;  /* 0x000000141100720c */ /* 0x000fe20003f64070 */
[----:B0-----:R-:W0:-:S12]  /*04d0*/  MUFU.RCP R21, R21 ;  /* 0x0000001500157308 */ /* 0x001e180000001000 */
[----:B------:R-:W-:Y:S02]  /*04e0*/  @!P3 IMAD.IADD R20, R20, 0x1, -R17 ;  /* 0x000000011414b824 */ /* 0x000fe400078e0a11 */
[----:B------:R-:W-:Y:S01]  /*04f0*/  @!P3 VIADD R10, R10, 0x1 ;  /* 0x000000010a0ab836 */ /* 0x000fe20000000000 */
[----:B------:R-:W-:Y:S02]  /*0500*/  ISETP.NE.AND P3, PT, R13, RZ, PT ;  /* 0x000000ff0d00720c */ /* 0x000fe40003f65270 */
[----:B------:R-:W-:Y:S02]  /*0510*/  ISETP.GE.U32.AND P1, PT, R20, R17, PT ;  /* 0x000000111400720c */ /* 0x000fe40003f26070 */
[----:B------:R-:W-:Y:S02]  /*0520*/  LOP3.LUT R17, R18, R13, RZ, 0x3c, !PT ;  /* 0x0000000d12117212 */ /* 0x000fe400078e3cff */
[----:B0-----:R-:W-:Y:S02]  /*0530*/  IADD3 R11, PT, PT, R21, 0xffffffe, RZ ;  /* 0x0ffffffe150b7810 */ /* 0x001fe40007ffe0ff */
[----:B------:R-:W-:-:S04]  /*0540*/  ISETP.GE.AND P2, PT, R17, RZ, PT ;  /* 0x000000ff1100720c */ /* 0x000fc80003f46270 */
[----:B------:R-:W0:Y:S03]  /*0550*/  F2I.FTZ.U32.TRUNC.NTZ R11, R11 ;  /* 0x0000000b000b7305 */ /* 0x000e26000021f000 */
[----:B------:R-:W-:-:S04]  /*0560*/  @P1 VIADD R10, R10, 0x1 ;  /* 0x000000010a0a1836 */ /* 0x000fc80000000000 */
[----:B------:R-:W-:-:S04]  /*0570*/  IMAD.MOV.U32 R17, RZ, RZ, R10 ;  /* 0x000000ffff117224 */ /* 0x000fc800078e000a */
[----:B------:R-:W-:Y:S01]  /*0580*/  @!P2 IMAD.MOV R17, RZ, RZ, -R17 ;  /* 0x000000ffff11a224 */ /* 0x000fe200078e0a11 */
[----:B------:R-:W-:Y:S02]  /*0590*/  @!P3 LOP3.LUT R17, RZ, R13, RZ, 0x33, !PT ;  /* 0x0000000dff11b212 */ /* 0x000fe400078e33ff */
[----:B0-----:R-:W-:Y:S02]  /*05a0*/  IADD3 R10, PT, PT, RZ, -R11, RZ ;  /* 0x8000000bff0a7210 */ /* 0x001fe40007ffe0ff */
[----:B------:R-:W-:-:S03]  /*05b0*/  IABS R20, R17 ;  /* 0x0000001100147213 */ /* 0x000fc60000000000 */
[----:B------:R-:W-:Y:S02]  /*05c0*/  IMAD R21, R10, R19, RZ ;  /* 0x000000130a157224 */ /* 0x000fe400078e02ff */
[----:B------:R-:W-:-:S04]  /*05d0*/  IMAD.MOV.U32 R10, RZ, RZ, RZ ;  /* 0x000000ffff0a7224 */ /* 0x000fc800078e00ff */
[----:B------:R-:W-:-:S06]  /*05e0*/  IMAD.HI.U32 R10, R11, R21, R10 ;  /* 0x000000150b0a7227 */ /* 0x000fcc00078e000a */
[----:B------:R-:W-:-:S04]  /*05f0*/  IMAD.HI.U32 R10, R10, R20, RZ ;  /* 0x000000140a0a7227 */ /* 0x000fc800078e00ff */
[----:B------:R-:W-:-:S04]  /*0600*/  IMAD.MOV R11, RZ, RZ, -R10 ;  /* 0x000000ffff0b7224 */ /* 0x000fc800078e0a0a */
[----:B------:R-:W-:Y:S01]  /*0610*/  IMAD R20, R19, R11, R20 ;  /* 0x0000000b13147224 */ /* 0x000fe200078e0214 */
[----:B------:R-:W-:-:S04]  /*0620*/  LOP3.LUT R11, R17, R14, RZ, 0x3c, !PT ;  /* 0x0000000e110b7212 */ /* 0x000fc800078e3cff */
[----:B------:R-:W-:Y:S02]  /*0630*/  ISETP.GT.U32.AND P2, PT, R19, R20, PT ;  /* 0x000000141300720c */ /* 0x000fe40003f44070 */
[----:B------:R-:W-:Y:S02]  /*0640*/  ISETP.GE.AND P3, PT, R11, RZ, PT ;  /* 0x000000ff0b00720c */ /* 0x000fe40003f66270 */
[----:B------:R-:W-:-:S05]  /*0650*/  IADD3 R11, PT, PT, -R17, RZ, RZ ;  /* 0x000000ff110b7210 */ /* 0x000fca0007ffe1ff */
[----:B------:R-:W-:Y:S01]  /*0660*/  IMAD R11, R13, R11, R18 ;  /* 0x0000000b0d0b7224 */ /* 0x000fe200078e0212 */
[----:B------:R-:W-:-:S03]  /*0670*/  IADD3 R18, PT, PT, -R18, RZ, RZ ;  /* 0x000000ff12127210 */ /* 0x000fc60007ffe1ff */
[----:B------:R-:W-:Y:S01]  /*0680*/  @!P2 IADD3 R20, PT, PT, R20, -R19, RZ ;  /* 0x800000131414a210 */ /* 0x000fe20007ffe0ff */
[----:B------:R-:W-:Y:S01]  /*0690*/  @!P2 VIADD R10, R10, 0x1 ;  /* 0x000000010a0aa836 */ /* 0x000fe20000000000 */
[----:B------:R-:W-:Y:S01]  /*06a0*/  I2FP.F32.S32 R11, R11 ;  /* 0x0000000b000b7245 */ /* 0x000fe20000201400 */
[----:B------:R-:W-:Y:S01]  /*06b0*/  IMAD R18, R12, R18, R7 ;  /* 0x000000120c127224 */ /* 0x000fe200078e0207 */
[----:B------:R-:W-:-:S03]  /*06c0*/  ISETP.GE.U32.AND P1, PT, R20, R19, PT ;  /* 0x000000131400720c */ /* 0x000fc60003f26070 */
[----:B------:R-:W-:-:S05]  /*06d0*/  FMUL R11, R11, UR4 ;  /* 0x000000040b0b7c20 */ /* 0x000fca0008400000 */
[----:B------:R-:W-:-:S05]  /*06e0*/  LOP3.LUT R20, R22, 0x80000000, R11, 0xb8, !PT ;  /* 0x8000000016147812 */ /* 0x000fca00078eb80b */
[----:B------:R-:W-:-:S04]  /*06f0*/  @P1 VIADD R10, R10, 0x1 ;  /* 0x000000010a0a1836 */ /* 0x000fc80000000000 */
[----:B------:R-:W-:-:S05]  /*0700*/  @!P3 IMAD.MOV R10, RZ, RZ, -R10 ;  /* 0x000000ffff0ab224 */ /* 0x000fca00078e0a0a */
[----:B------:R-:W-:-:S05]  /*0710*/  SEL R10, R2, R10, !P0 ;  /* 0x0000000a020a7207 */ /* 0x000fca0004000000 */
[----:B------:R-:W-:Y:S02]  /*0720*/  IMAD.MOV R19, RZ, RZ, -R10 ;  /* 0x000000ffff137224 */ /* 0x000fe400078e0a0a */
[----:B------:R-:W-:Y:S02]  /*0730*/  IMAD R10, R3, R10, RZ ;  /* 0x0000000a030a7224 */ /* 0x000fe400078e02ff */
[----:B------:R-:W-:Y:S02]  /*0740*/  IMAD R17, R14, R19, R17 ;  /* 0x000000130e117224 */ /* 0x000fe400078e0211 */
[----:B------:R-:W-:-:S03]  /*0750*/  FADD.RZ R19, R11, R20 ;  /* 0x000000140b137221 */ /* 0x000fc6000000c000 */
[----:B------:R-:W-:-:S03]  /*0760*/  I2FP.F32.S32 R17, R17 ;  /* 0x0000001100117245 */ /* 0x000fc60000201400 */
[----:B------:R-:W0:Y:S02]  /*0770*/  FRND.TRUNC R19, R19 ;  /* 0x0000001300137307 */ /* 0x000e24000020d000 */
[----:B------:R-:W-:-:S05]  /*0780*/  FMUL R17, R17, UR11 ;  /* 0x0000000b11117c20 */ /* 0x000fca0008400000 */
[----:B------:R-:W-:-:S05]  /*0790*/  LOP3.LUT R20, R22, 0x80000000, R17, 0xb8, !PT ;  /* 0x8000000016147812 */ /* 0x000fca00078eb811 */
[----:B------:R-:W-:Y:S01]  /*07a0*/  FADD.RZ R20, R17, R20 ;  /* 0x0000001411147221 */ /* 0x000fe2000000c000 */
[----:B0-----:R-:W-:-:S03]  /*07b0*/  FMNMX R21, R6, R19, PT ;  /* 0x0000001306157209 */ /* 0x001fc60003800000 */
[----:B------:R-:W0:Y:S08]  /*07c0*/  FRND.TRUNC R11, R20 ;  /* 0x00000014000b7307 */ /* 0x000e30000020d000 */
[----:B------:R-:W-:Y:S01]  /*07d0*/  F2I.TRUNC.NTZ R22, R21 ;  /* 0x0000001500167305 */ /* 0x000fe2000020f100 */
[----:B0-----:R-:W-:-:S07]  /*07e0*/  FMNMX R17, R0, R11, PT ;  /* 0x0000000b00117209 */ /* 0x001fce0003800000 */
[----:B------:R-:W0:Y:S02]  /*07f0*/  F2I.TRUNC.NTZ R17, R17 ;  /* 0x0000001100117305 */ /* 0x000e24000020f100 */
[----:B0-----:R-:W-:-:S04]  /*0800*/  IMAD R11, R17, UR10, R22 ;  /* 0x0000000a110b7c24 */ /* 0x001fc8000f8e0216 */
[----:B------:R-:W-:-:S05]  /*0810*/  IMAD R11, R11, R12, R18 ;  /* 0x0000000c0b0b7224 */ /* 0x000fca00078e0212 */
[----:B------:R-:W-:Y:S02]  /*0820*/  SHF.R.S32.HI R19, RZ, 0x1f, R11 ;  /* 0x0000001fff137819 */ /* 0x000fe4000001140b */
[----:B------:R-:W-:Y:S01]  /*0830*/  IADD3 R11, P1, PT, R10, R11, RZ ;  /* 0x0000000b0a0b7210 */ /* 0x000fe20007f3e0ff */
[----:B------:R-:W-:-:S03]  /*0840*/  IMAD.IADD R7, R8, 0x1, R7 ;  /* 0x0000000108077824 */ /* 0x000fc600078e0207 */
[----:B------:R-:W-:Y:S02]  /*0850*/  LEA.HI.X.SX32 R18, R10, R19, 0x1, P1 ;  /* 0x000000130a127211 */ /* 0x000fe400008f0eff */
[----:B------:R-:W-:-:S04]  /*0860*/  LEA R10, P1, R11, UR8, 0x2 ;  /* 0x000000080b0a7c11 */ /* 0x000fc8000f8210ff */
[----:B------:R-:W-:Y:S02]  /*0870*/  LEA.HI.X R11, R11, UR9, R18, 0x2, P1 ;  /* 0x000000090b0b7c11 */ /* 0x000fe400088f1412 */
[----:B------:R-:W-:-:S03]  /*0880*/  ISETP.GE.AND P1, PT, R7, UR5, PT ;  /* 0x0000000507007c0c */ /* 0x000fc6000bf26270 */
[----:B--2---:R1:W-:Y:S10]  /*0890*/  REDG.E.ADD.F32.FTZ.RN.STRONG.GPU desc[UR6][R10.64], R16 ;  /* 0x000000100a0079a6 */ /* 0x0043f4000c12f306 */
[----:B------:R-:W-:Y:S05]  /*08a0*/  @!P1 BRA `(.L_x_131) ;  /* 0xfffffff8007c9947 */ /* 0x000fea000383ffff */
[----:B------:R-:W-:Y:S05]  /*08b0*/  EXIT ;  /* 0x000000000000794d */ /* 0x000fea0003800000 */
.L_x_130:
        /* <DEDUP_REMOVED lines=15> */
[----:B--2---:R-:W-:Y:S01]  /*09b0*/  IMAD.MOV.U32 R10, RZ, RZ, RZ ;  /* 0x000000ffff0a7224 */ /* 0x004fe200078e00ff */
[----:B-----5:R-:W-:-:S05]  /*09c0*/  IADD3 R16, PT, PT, RZ, -R11, RZ ;  /* 0x8000000bff107210 */ /* 0x020fca0007ffe0ff */
[----:B------:R-:W-:-:S04]  /*09d0*/  IMAD R15, R16, R9, RZ ;  /* 0x00000009100f7224 */ /* 0x000fc800078e02ff */
[----:B-1-34-:R-:W-:-:S07]  /*09e0*/  IMAD.HI.U32 R15, R11, R15, R10 ;  /* 0x0000000f0b0f7227 */ /* 0x01afce00078e000a */
.L_x_132:
[----:B01----:R-:W-:-:S05]  /*09f0*/  IMAD.WIDE R10, R7, 0x4, R4 ;  /* 0x00000004070a7825 */ /* 0x003fca00078e0204 */
[----:B------:R0:W2:Y:S01]  /*0a00*/  LDG.E R16, desc[UR6][R10.64] ;  /* 0x000000060a107981 */ /* 0x0000a2000c1e1900 */
[----:B------:R-:W-:Y:S02]  /*0a10*/  IABS R17, R13 ;  /* 0x0000000d00117213 */ /* 0x000fe40000000000 */
        /* <DEDUP_REMOVED lines=8> */
[----:B-1----:R-:W0:Y:S04]  /*0aa0*/  MUFU.RCP R22, R22 ;  /* 0x0000001600167308 */ /* 0x002e280000001000 */
[----:B------:R-:W-:-:S13]  /*0ab0*/  ISETP.GT.U32.AND P3, PT, R9, R20, PT ;  /* 0x000000140900720c */ /* 0x000fda0003f64070 */
[----:B------:R-:W-:Y:S01]  /*0ac0*/  @!P3 IADD3 R20, PT, PT, R20, -R21, RZ ;  /* 0x800000151414b210 */ /* 0x000fe20007ffe0ff */
[----:B------:R-:W-:Y:S01]  /*0ad0*/  @!P3 VIADD R18, R18, 0x1 ;  /* 0x000000011212b836 */ /* 0x000fe20000000000 */
[----:B------:R-:W-:Y:S01]  /*0ae0*/  ISETP.NE.AND P3, PT, R12, RZ, PT ;  /* 0x000000ff0c00720c */ /* 0x000fe20003f65270 */
[----:B0-----:R-:W-:Y:S01]  /*0af0*/  VIADD R11, R22, 0xffffffe ;  /* 0x0ffffffe160b7836 */ /* 0x001fe20000000000 */
[----:B------:R-:W-:Y:S02]  /*0b00*/  ISETP.GE.U32.AND P2, PT, R20, R9, PT ;  /* 0x000000091400720c */ /* 0x000fe40003f46070 */
[----:B------:R-:W-:-:S03]  /*0b10*/  IABS R21, R14 ;  /* 0x0000000e00157213 */ /* 0x000fc60000000000 */
[----:B------:R-:W0:Y:S08]  /*0b20*/  F2I.FTZ.U32.TRUNC.NTZ R11, R11 ;  /* 0x0000000b000b7305 */ /* 0x000e30000021f000 */
[----:B------:R-:W-:-:S05]  /*0b30*/  @P2 IADD3 R18, PT, PT, R18, 0x1, RZ ;  /* 0x0000000112122810 */ /* 0x000fca0007ffe0ff */
        /* <DEDUP_REMOVED lines=14> */
[-C--:B------:R-:W-:Y:S01]  /*0c20*/  @!P3 IADD3 R20, PT, PT, R20, -R17.reuse, RZ ;  /* 0x800000111414b210 */ /* 0x080fe20007ffe0ff */
[----:B------:R-:W-:Y:S01]  /*0c30*/  @!P3 VIADD R10, R10, 0x1 ;  /* 0x000000010a0ab836 */ /* 0x000fe20000000000 */
[----:B------:R-:W-:Y:S02]  /*0c40*/  ISETP.NE.AND P3, PT, R13, RZ, PT ;  /* 0x000000ff0d00720c */ /* 0x000fe40003f65270 */
[----:B------:R-:W-:Y:S02]  /*0c50*/  ISETP.GE.U32.AND P2, PT, R20, R17, PT ;  /* 0x000000111400720c */ /* 0x000fe40003f46070 */
[----:B------:R-:W-:Y:S01]  /*0c60*/  LOP3.LUT R17, R18, R13, RZ, 0x3c, !PT ;  /* 0x0000000d12117212 */ /* 0x000fe200078e3cff */
[----:B0-----:R-:W-:-:S03]  /*0c70*/  VIADD R11, R21, 0xffffffe ;  /* 0x0ffffffe150b7836 */ /* 0x001fc60000000000 */
[----:B------:R-:W-:-:S03]  /*0c80*/  ISETP.GE.AND P1, PT, R17, RZ, PT ;  /* 0x000000ff1100720c */ /* 0x000fc60003f26270 */
[----:B------:R-:W0:Y:S04]  /*0c90*/  F2I.FTZ.U32.TRUNC.NTZ R11, R11 ;  /* 0x0000000b000b7305 */ /* 0x000e28000021f000 */
[----:B------:R-:W-:-:S05]  /*0ca0*/  @P2 IADD3 R10, PT, PT, R10, 0x1, RZ ;  /* 0x000000010a0a2810 */ /* 0x000fca0007ffe0ff */
[----:B------:R-:W-:-:S05]  /*0cb0*/  IMAD.MOV.U32 R17, RZ, RZ, R10 ;  /* 0x000000ffff117224 */ /* 0x000fca00078e000a */
[----:B------:R-:W-:Y:S01]  /*0cc0*/  @!P1 IADD3 R17, PT, PT, -R17, RZ, RZ ;  /* 0x000000ff11119210 */ /* 0x000fe20007ffe1ff */
[----:B0-----:R-:W-:Y:S01]  /*0cd0*/  IMAD.MOV R10, RZ, RZ, -R11 ;  /* 0x000000ffff0a7224 */ /* 0x001fe200078e0a0b */
[----:B------:R-:W-:-:S03]  /*0ce0*/  @!P3 LOP3.LUT R17, RZ, R13, RZ, 0x33, !PT ;  /* 0x0000000dff11b212 */ /* 0x000fc600078e33ff */
[----:B------:R-:W-:Y:S01]  /*0cf0*/  IMAD R21, R10, R19, RZ ;  /* 0x000000130a157224 */ /* 0x000fe200078e02ff */
[----:B------:R-:W-:Y:S01]  /*0d00*/  IABS R20, R17 ;  /* 0x0000001100147213 */ /* 0x000fe20000000000 */
[----:B------:R-:W-:-:S04]  /*0d10*/  IMAD.MOV.U32 R10, RZ, RZ, RZ ;  /* 0x000000ffff0a7224 */ /* 0x000fc800078e00ff */
[----:B------:R-:W-:-:S06]  /*0d20*/  IMAD.HI.U32 R21, R11, R21, R10 ;  /* 0x000000150b157227 */ /* 0x000fcc00078e000a */
[----:B------:R-:W-:-:S04]  /*0d30*/  IMAD.HI.U32 R10, R21, R20, RZ ;  /* 0x00000014150a7227 */ /* 0x000fc800078e00ff */
[----:B------:R-:W-:-:S04]  /*0d40*/  IMAD.MOV R11, RZ, RZ, -R10 ;  /* 0x000000ffff0b7224 */ /* 0x000fc800078e0a0a */
[----:B------:R-:W-:Y:S01]  /*0d50*/  IMAD R20, R19, R11, R20 ;  /* 0x0000000b13147224 */ /* 0x000fe200078e0214 */
[----:B------:R-:W-:-:S04]  /*0d60*/  LOP3.LUT R11, R17, R14, RZ, 0x3c, !PT ;  /* 0x0000000e110b7212 */ /* 0x000fc800078e3cff */
[----:B------:R-:W-:Y:S02]  /*0d70*/  ISETP.GT.U32.AND P2, PT, R19, R20, PT ;  /* 0x000000141300720c */ /* 0x000fe40003f44070 */
[----:B------:R-:W-:Y:S01]  /*0d80*/  ISETP.GE.AND P3, PT, R11, RZ, PT ;  /* 0x000000ff0b00720c */ /* 0x000fe20003f66270 */
[----:B------:R-:W-:-:S04]  /*0d90*/  IMAD.MOV R11, RZ, RZ, -R17 ;  /* 0x000000ffff0b7224 */ /* 0x000fc800078e0a11 */
[----:B------:R-:W-:Y:S01]  /*0da0*/  IMAD R11, R13, R11, R18 ;  /* 0x0000000b0d0b7224 */ /* 0x000fe200078e0212 */
[----:B------:R-:W-:-:S04]  /*0db0*/  IADD3 R18, PT, PT, -R18, RZ, RZ ;  /* 0x000000ff12127210 */ /* 0x000fc80007ffe1ff */
[----:B------:R-:W-:Y:S01]  /*0dc0*/  I2FP.F32.S32 R11, R11 ;  /* 0x0000000b000b7245 */ /* 0x000fe20000201400 */
[----:B------:R-:W-:Y:S01]  /*0dd0*/  @!P2 VIADD R10, R10, 0x1 ;  /* 0x000000010a0aa836 */ /* 0x000fe20000000000 */
[-C--:B------:R-:W-:Y:S01]  /*0de0*/  @!P2 IADD3 R20, PT, PT, R20, -R19.reuse, RZ ;  /* 0x800000131414a210 */ /* 0x080fe20007ffe0ff */
[----:B------:R-:W-:Y:S02]  /*0df0*/  IMAD R18, R12, R18, R7 ;  /* 0x000000120c127224 */ /* 0x000fe400078e0207 */
[----:B------:R-:W-:Y:S01]  /*0e00*/  FMUL R11, R11, UR4 ;  /* 0x000000040b0b7c20 */ /* 0x000fe20008400000 */
[----:B------:R-:W-:-:S05]  /*0e10*/  ISETP.GE.U32.AND P1, PT, R20, R19, PT ;  /* 0x000000131400720c */ /* 0x000fca0003f26070 */
[----:B------:R-:W0:Y:S08]  /*0e20*/  FRND.FLOOR R11, R11 ;  /* 0x0000000b000b7307 */ /* 0x000e300000205000 */
[----:B------:R-:W-:-:S05]  /*0e30*/  @P1 VIADD R10, R10, 0x1 ;  /* 0x000000010a0a1836 */ /* 0x000fca0000000000 */
[----:B------:R-:W-:Y:S02]  /*0e40*/  @!P3 IADD3 R10, PT, PT, -R10, RZ, RZ ;  /* 0x000000ff0a0ab210 */ /* 0x000fe40007ffe1ff */
[----:B0-----:R-:W-:Y:S02]  /*0e50*/  FMNMX R20, R6, R11, PT ;  /* 0x0000000b06147209 */ /* 0x001fe40003800000 */
[----:B------:R-:W-:-:S04]  /*0e60*/  SEL R10, R2, R10, !P0 ;  /* 0x0000000a020a7207 */ /* 0x000fc80004000000 */
[----:B------:R-:W-:Y:S01]  /*0e70*/  F2I.TRUNC.NTZ R20, R20 ;  /* 0x0000001400147305 */ /* 0x000fe2000020f100 */
[----:B------:R-:W-:Y:S02]  /*0e80*/  IMAD.MOV R19, RZ, RZ, -R10 ;  /* 0x000000ffff137224 */ /* 0x000fe400078e0a0a */
[----:B------:R-:W-:Y:S02]  /*0e90*/  IMAD R10, R3, R10, RZ ;  /* 0x0000000a030a7224 */ /* 0x000fe400078e02ff */
[----:B------:R-:W-:-:S05]  /*0ea0*/  IMAD R17, R14, R19, R17 ;  /* 0x000000130e117224 */ /* 0x000fca00078e0211 */
[----:B------:R-:W-:-:S05]  /*0eb0*/  I2FP.F32.S32 R17, R17 ;  /* 0x0000001100117245 */ /* 0x000fca0000201400 */
[----:B------:R-:W-:-:S06]  /*0ec0*/  FMUL R17, R17, UR9 ;  /* 0x0000000911117c20 */ /* 0x000fcc0008400000 */
[----:B------:R-:W0:Y:S02]  /*0ed0*/  FRND.FLOOR R17, R17 ;  /* 0x0000001100117307 */ /* 0x000e240000205000 */
[----:B0-----:R-:W-:-:S06]  /*0ee0*/  FMNMX R19, R0, R17, PT ;  /* 0x0000001100137209 */ /* 0x001fcc0003800000 */
        /* <DEDUP_REMOVED lines=13> */
.L_x_133:
        /* <DEDUP_REMOVED lines=12> */
.L_x_276:


//--------------------- .text.nearestneighborNCHWBack --------------------------
	.section	.text.nearestneighborNCHWBack,"ax",@progbits
	.align	128
        .global         nearestneighborNCHWBack
        .type           nearestneighborNCHWBack,@function
        .size           nearestneighborNCHWBack,(.L_x_277 - nearestneighborNCHWBack)
        .other          nearestneighborNCHWBack,@"STO_CUDA_ENTRY STV_DEFAULT"
nearestneighborNCHWBack:
.text.nearestneighborNCHWBack:
        /* <DEDUP_REMOVED lines=8> */
[----:B------:R-:W0:Y:S01]  /*0080*/  LDCU UR7, c[0x0][0x380] ;  /* 0x00007000ff0777ac */ /* 0x000e220008000800 */
[----:B------:R-:W1:Y:S01]  /*0090*/  LDC.64 R2, c[0x0][0x390] ;  /* 0x0000e400ff027b82 */ /* 0x000e620000000a00 */
[----:B------:R-:W2:Y:S01]  /*00a0*/  LDCU UR4, c[0x0][0x39c] ;  /* 0x00007380ff0477ac */ /* 0x000ea20008000800 */
[----:B------:R-:W3:Y:S01]  /*00b0*/  LDCU UR5, c[0x0][0x3a0] ;  /* 0x00007400ff0577ac */ /* 0x000ee20008000800 */
[----:B------:R-:W4:Y:S01]  /*00c0*/  LDCU UR6, c[0x0][0x370] ;  /* 0x00006e00ff0677ac */ /* 0x000f220008000800 */
[----:B------:R-:W1:Y:S01]  /*00d0*/  LDCU.64 UR8, c[0x0][0x358] ;  /* 0x00006b00ff0877ac */ /* 0x000e620008000a00 */
[----:B0-----:R-:W-:Y:S02]  /*00e0*/  UISETP.NE.AND UP0, UPT, UR7, URZ, UPT ;  /* 0x000000ff0700728c */ /* 0x001fe4000bf05270 */
[----:B--2---:R-:W-:Y:S01]  /*00f0*/  UIADD3 UR4, UPT, UPT, UR4, -0x1, URZ ;  /* 0xffffffff04047890 */ /* 0x004fe2000fffe0ff */
[----:B-1----:R-:W-:Y:S01]  /*0100*/  IMAD R7, R3, R2, RZ ;  /* 0x0000000203077224 */ /* 0x002fe200078e02ff */
[----:B---3--:R-:W-:-:S04]  /*0110*/  UIADD3 UR5, UPT, UPT, UR5, -0x1, URZ ;  /* 0xffffffff05057890 */ /* 0x008fc8000fffe0ff */
[----:B------:R-:W-:Y:S01]  /*0120*/  I2FP.F32.S32 R6, UR4 ;  /* 0x0000000400067c45 */ /* 0x000fe20008201400 */
[----:B----4-:R-:W-:Y:S01]  /*0130*/  IMAD R8, R8, UR6, RZ ;  /* 0x0000000608087c24 */ /* 0x010fe2000f8e02ff */
[----:B------:R-:W-:Y:S01]  /*0140*/  I2FP.F32.S32 R0, UR5 ;  /* 0x0000000500007c45 */ /* 0x000fe20008201400 */
[----:B------:R-:W-:Y:S06]  /*0150*/  BRA.U !UP0, `(.L_x_134) ;  /* 0x0000000508d07547 */ /* 0x000fec000b800000 */
[----:B------:R-:W-:Y:S01]  /*0160*/  IABS R10, R3 ;  /* 0x00000003000a7213 */ /* 0x000fe20000000000 */
[----:B------:R-:W0:Y:S01]  /*0170*/  LDC R13, c[0x0][0x398] ;  /* 0x0000e600ff0d7b82 */ /* 0x000e220000000800 */
[----:B------:R-:W1:Y:S02]  /*0180*/  LDCU UR4, c[0x0][0x398] ;  /* 0x00007300ff0477ac */ /* 0x000e640008000800 */
[----:B------:R-:W2:Y:S01]  /*0190*/  I2F.RP R14, R10 ;  /* 0x0000000a000e7306 */ /* 0x000ea20000209400 */
[----:B------:R-:W3:Y:S04]  /*01a0*/  LDCU UR10, c[0x0][0x39c] ;  /* 0x00007380ff0a77ac */ /* 0x000ee80008000800 */
[----:B------:R-:W4:Y:S01]  /*01b0*/  LDC R12, c[0x0][0x394] ;  /* 0x0000e500ff0c7b82 */ /* 0x000f220000000800 */
[----:B------:R-:W0:Y:S01]  /*01c0*/  LDCU UR11, c[0x0][0x384] ;  /* 0x00007080ff0b77ac */ /* 0x000e220008000800 */
[----:B------:R-:W0:Y:S06]  /*01d0*/  LDCU UR5, c[0x0][0x3a8] ;  /* 0x00007500ff0577ac */ /* 0x000e2c0008000800 */
[----:B------:R-:W0:Y:S01]  /*01e0*/  LDC R11, c[0x0][0x390] ;  /* 0x0000e400ff0b7b82 */ /* 0x000e220000000800 */
[----:B------:R-:W0:Y:S01]  /*01f0*/  LDCU.64 UR12, c[0x0][0x3a0] ;  /* 0x00007400ff0c77ac */ /* 0x000e220008000a00 */
[----:B--2---:R-:W2:Y:S01]  /*0200*/  MUFU.RCP R14, R14 ;  /* 0x0000000e000e7308 */ /* 0x004ea20000001000 */
[----:B-1----:R-:W-:Y:S01]  /*0210*/  ISETP.NE.AND P0, PT, RZ, UR4, PT ;  /* 0x00000004ff007c0c */ /* 0x002fe2000bf05270 */
[----:B------:R-:W1:Y:S04]  /*0220*/  LDCU.64 UR6, c[0x0][0x388] ;  /* 0x00007100ff0677ac */ /* 0x000e680008000a00 */
[----:B------:R-:W0:Y:S01]  /*0230*/  LDC.64 R2, c[0x0][0x3b0] ;  /* 0x0000ec00ff027b82 */ /* 0x000e220000000a00 */
[----:B--2---:R-:W-:Y:S01]  /*0240*/  VIADD R4, R14, 0xffffffe ;  /* 0x0ffffffe0e047836 */ /* 0x004fe20000000000 */
[----:B------:R-:W-:-:S03]  /*0250*/  LOP3.LUT R14, RZ, UR4, RZ, 0x33, !PT ;  /* 0x00000004ff0e7c12 */ /* 0x000fc6000f8e33ff */
[----:B------:R2:W5:Y:S02]  /*0260*/  F2I.FTZ.U32.TRUNC.NTZ R5, R4 ;  /* 0x0000000400057305 */ /* 0x000564000021f000 */
[----:B--2---:R-:W-:Y:S02]  /*0270*/  IMAD.MOV.U32 R4, RZ, RZ, RZ ;  /* 0x000000ffff047224 */ /* 0x004fe400078e00ff */
[----:B-----5:R-:W-:-:S04]  /*0280*/  IMAD.MOV R15, RZ, RZ, -R5 ;  /* 0x000000ffff0f7224 */ /* 0x020fc800078e0a05 */
[----:B------:R-:W-:-:S04]  /*0290*/  IMAD R15, R15, R10, RZ ;  /* 0x0000000a0f0f7224 */ /* 0x000fc800078e02ff */
[----:B-1-34-:R-:W-:-:S07]  /*02a0*/  IMAD.HI.U32 R15, R5, R15, R4 ;  /* 0x0000000f050f7227 */ /* 0x01afce00078e0004 */
.L_x_135:
[----:B01----:R-:W-:-:S05]  /*02b0*/  IMAD.WIDE R4, R9, 0x4, R2 ;  /* 0x0000000409047825 */ /* 0x003fca00078e0202 */
[----:B------:R0:W2:Y:S01]  /*02c0*/  LDG.E R16, desc[UR8][R4.64] ;  /* 0x0000000804107981 */ /* 0x0000a2000c1e1900 */
[----:B------:R-:W-:Y:S02]  /*02d0*/  IABS R17, R11 ;  /* 0x0000000b00117213 */ /* 0x000fe40000000000 */
[----:B------:R-:W-:Y:S02]  /*02e0*/  IABS R22, R9 ;  /* 0x0000000900167213 */ /* 0x000fe40000000000 */
[----:B------:R-:W1:Y:S01]  /*02f0*/  I2F.RP R20, R17 ;  /* 0x0000001100147306 */ /* 0x000e620000209400 */
[----:B------:R-:W-:Y:S02]  /*0300*/  IABS R24, R12 ;  /* 0x0000000c00187213 */ /* 0x000fe40000000000 */
[----:B------:R-:W-:Y:S01]  /*0310*/  IMAD.HI.U32 R18, R15, R22, RZ ;  /* 0x000000160f127227 */ /* 0x000fe200078e00ff */
[----:B------:R-:W-:Y:S02]  /*0320*/  IABS R21, R13 ;  /* 0x0000000d00157213 */ /* 0x000fe40000000000 */
[----:B0-----:R-:W-:-:S02]  /*0330*/  LOP3.LUT R4, R9, R12, RZ, 0x3c, !PT ;  /* 0x0000000c09047212 */ /* 0x001fc400078e3cff */
[----:B------:R-:W-:Y:S02]  /*0340*/  IADD3 R19, PT, PT, -R18, RZ, RZ ;  /* 0x000000ff12137210 */ /* 0x000fe40007ffe1ff */
[----:B------:R-:W-:-:S03]  /*0350*/  ISETP.GE.AND P2, PT, R4, RZ, PT ;  /* 0x000000ff0400720c */ /* 0x000fc60003f46270 */
[----:B------:R-:W-:Y:S01]  /*0360*/  IMAD R19, R24, R19, R22 ;  /* 0x0000001318137224 */ /* 0x000fe200078e0216 */
[----:B-1----:R-:W0:Y:S04]  /*0370*/  MUFU.RCP R20, R20 ;  /* 0x0000001400147308 */ /* 0x002e280000001000 */
[----:B------:R-:W-:-:S13]  /*0380*/  ISETP.GT.U32.AND P3, PT, R10, R19, PT ;  /* 0x000000130a00720c */ /* 0x000fda0003f64070 */
[----:B------:R-:W-:Y:S02]  /*0390*/  @!P3 IMAD.IADD R19, R19, 0x1, -R24 ;  /* 0x000000011313b824 */ /* 0x000fe400078e0a18 */
[----:B0-----:R-:W-:Y:S02]  /*03a0*/  VIADD R5, R20, 0xffffffe ;  /* 0x0ffffffe14057836 */ /* 0x001fe40000000000 */
[----:B------:R-:W-:Y:S01]  /*03b0*/  @!P3 VIADD R18, R18, 0x1 ;  /* 0x000000011212b836 */ /* 0x000fe20000000000 */
[----:B------:R-:W-:Y:S02]  /*03c0*/  ISETP.GE.U32.AND P1, PT, R19, R10, PT ;  /* 0x0000000a1300720c */ /* 0x000fe40003f26070 */
[----:B------:R-:W-:Y:S01]  /*03d0*/  ISETP.NE.AND P3, PT, R12, RZ, PT ;  /* 0x000000ff0c00720c */ /* 0x000fe20003f65270 */
[----:B------:R-:W0:Y:S10]  /*03e0*/  F2I.FTZ.U32.TRUNC.NTZ R5, R5 ;  /* 0x0000000500057305 */ /* 0x000e34000021f000 */
[----:B------:R-:W-:Y:S01]  /*03f0*/  @P1 IADD3 R18, PT, PT, R18, 0x1, RZ ;  /* 0x0000000112121810 */ /* 0x000fe20007ffe0ff */
[----:B0-----:R-:W-:-:S04]  /*0400*/  IMAD.MOV R4, RZ, RZ, -R5 ;  /* 0x000000ffff047224 */ /* 0x001fc800078e0a05 */
[----:B------:R-:W-:Y:S01]  /*0410*/  @!P2 IMAD.MOV R18, RZ, RZ, -R18 ;  /* 0x000000ffff12a224 */ /* 0x000fe200078e0a12 */
[----:B------:R-:W-:Y:S01]  /*0420*/  @!P3 LOP3.LUT R18, RZ, R12, RZ, 0x33, !PT ;  /* 0x0000000cff12b212 */ /* 0x000fe200078e33ff */
[----:B------:R-:W-:Y:S02]  /*0430*/  IMAD R19, R4, R17, RZ ;  /* 0x0000001104137224 */ /* 0x000fe400078e02ff */
[----:B------:R-:W-:Y:S01]  /*0440*/  IMAD.MOV.U32 R4, RZ, RZ, RZ ;  /* 0x000000ffff047224 */ /* 0x000fe200078e00ff */
[----:B------:R-:W-:-:S03]  /*0450*/  IABS R20, R18 ;  /* 0x0000001200147213 */ /* 0x000fc60000000000 */
[----:B------:R-:W-:Y:S01]  /*0460*/  IMAD.HI.U32 R4, R5, R19, R4 ;  /* 0x0000001305047227 */ /* 0x000fe200078e0004 */
[----:B------:R-:W-:-:S04]  /*0470*/  MOV R19, R21 ;  /* 0x0000001500137202 */ /* 0x000fc80000000f00 */
[----:B------:R-:W0:Y:S01]  /*0480*/  I2F.RP R21, R19 ;  /* 0x0000001300157306 */ /* 0x000e220000209400 */
[----:B------:R-:W-:-:S04]  /*0490*/  IMAD.HI.U32 R4, R4, R20, RZ ;  /* 0x0000001404047227 */ /* 0x000fc800078e00ff */
[----:B------:R-:W-:-:S04]  /*04a0*/  IMAD.MOV R5, RZ, RZ, -R4 ;  /* 0x000000ffff057224 */ /* 0x000fc800078e0a04 */
[----:B------:R-:W-:-:S05]  /*04b0*/  IMAD R20, R17, R5, R20 ;  /* 0x0000000511147224 */ /* 0x000fca00078e0214 */
[----:B------:R-:W-:Y:S01]  /*04c0*/  ISETP.GT.U32.AND P3, PT, R17, R20, PT ;  /* 0x000000141100720c */ /* 0x000fe20003f64070 */
[----:B0-----:R-:W0:-:S12]  /*04d0*/  MUFU.RCP R21, R21 ;  /* 0x0000001500157308 */ /* 0x001e180000001000 */
[----:B------:R-:W-:Y:S01]  /*04e0*/  @!P3 IMAD.IADD R20, R20, 0x1, -R17 ;  /* 0x000000011414b824 */ /* 0x000fe200078e0a11 */
[----:B------:R-:W-:Y:S02]  /*04f0*/  @!P3 IADD3 R4, PT, PT, R4, 0x1, RZ ;  /* 0x000000010404b810 */ /* 0x000fe40007ffe0ff */
[----:B------:R-:W-:Y:S01]  /*0500*/  ISETP.NE.AND P3, PT, R11, RZ, PT ;  /* 0x000000ff0b00720c */ /* 0x000fe20003f65270 */
[----:B0-----:R-:W-:Y:S01]  /*0510*/  VIADD R5, R21, 0xffffffe ;  /* 0x0ffffffe15057836 */ /* 0x001fe20000000000 */
[----:B------:R-:W-:Y:S02]  /*0520*/  ISETP.GE.U32.AND P1, PT, R20, R17, PT ;  /* 0x000000111400720c */ /* 0x000fe40003f26070 */
[----:B------:R-:W-:-:S03]  /*0530*/  LOP3.LUT R17, R18, R11, RZ, 0x3c, !PT ;  /* 0x0000000b12117212 */ /* 0x000fc600078e3cff */
[----:B------:R-:W0:Y:S01]  /*0540*/  F2I.FTZ.U32.TRUNC.NTZ R5, R5 ;  /* 0x0000000500057305 */ /* 0x000e22000021f000 */
[----:B------:R-:W-:-:S07]  /*0550*/  ISETP.GE.AND P2, PT, R17, RZ, PT ;  /* 0x000000ff1100720c */ /* 0x000fce0003f46270 */
[----:B------:R-:W-:-:S04]  /*0560*/  @P1 VIADD R4, R4, 0x1 ;  /* 0x0000000104041836 */ /* 0x000fc80000000000 */
[----:B------:R-:W-:Y:S02]  /*0570*/  IMAD.MOV.U32 R17, RZ, RZ, R4 ;  /* 0x000000ffff117224 */ /* 0x000fe400078e0004 */
[----:B0-----:R-:W-:-:S03]  /*0580*/  IMAD.MOV R4, RZ, RZ, -R5 ;  /* 0x000000ffff047224 */ /* 0x001fc600078e0a05 */
[----:B------:R-:W-:Y:S01]  /*0590*/  @!P2 IADD3 R17, PT, PT, -R17, RZ, RZ ;  /* 0x000000ff1111a210 */ /* 0x000fe20007ffe1ff */
[----:B------:R-:W-:Y:S01]  /*05a0*/  IMAD R21, R4, R19, RZ ;  /* 0x0000001304157224 */ /* 0x000fe200078e02ff */
[----:B------:R-:W-:Y:S01]  /*05b0*/  @!P3 LOP3.LUT R17, RZ, R11, RZ, 0x33, !PT ;  /* 0x0000000bff11b212 */ /* 0x000fe200078e33ff */
[----:B------:R-:W-:-:S03]  /*05c0*/  IMAD.MOV.U32 R4, RZ, RZ, RZ ;  /* 0x000000ffff047224 */ /* 0x000fc600078e00ff */
[----:B------:R-:W-:Y:S01]  /*05d0*/  IABS R20, R17 ;  /* 0x0000001100147213 */ /* 0x000fe20000000000 */
[----:B------:R-:W-:Y:S01]  /*05e0*/  IMAD.HI.U32 R4, R5, R21, R4 ;  /* 0x0000001505047227 */ /* 0x000fe200078e0004 */
[----:B------:R-:W-:-:S03]  /*05f0*/  ISETP.GE.AND P2, PT, R17, RZ, PT ;  /* 0x000000ff1100720c */ /* 0x000fc60003f46270 */
[----:B------:R-:W-:Y:S02]  /*0600*/  IMAD.MOV R5, RZ, RZ, -R17 ;  /* 0x000000ffff057224 */ /* 0x000fe400078e0a11 */
[----:B------:R-:W-:-:S04]  /*0610*/  IMAD.HI.U32 R4, R4, R20, RZ ;  /* 0x0000001404047227 */ /* 0x000fc800078e00ff */
[--C-:B------:R-:W-:Y:S01]  /*0620*/  IMAD R5, R11, R5, R18.reuse ;  /* 0x000000050b057224 */ /* 0x100fe200078e0212 */
[----:B------:R-:W-:Y:S01]  /*0630*/  IADD3 R4, PT, PT, -R4, RZ, RZ ;  /* 0x000000ff04047210 */ /* 0x000fe20007ffe1ff */
[----:B------:R-:W-:Y:S02]  /*0640*/  IMAD.MOV R18, RZ, RZ, -R18 ;  /* 0x000000ffff127224 */ /* 0x000fe400078e0a12 */
[----:B------:R-:W-:Y:S01]  /*0650*/  IMAD.MOV.U32 R21, RZ, RZ, 0x3f000000 ;  /* 0x3f000000ff157424 */ /* 0x000fe200078e00ff */
[----:B------:R-:W-:Y:S01]  /*0660*/  I2FP.F32.S32 R5, R5 ;  /* 0x0000000500057245 */ /* 0x000fe20000201400 */
[----:B------:R-:W-:Y:S02]  /*0670*/  IMAD R18, R12, R18, R9 ;  /* 0x000000120c127224 */ /* 0x000fe400078e0209 */
[----:B------:R-:W-:Y:S02]  /*0680*/  IMAD R4, R19, R4, R20 ;  /* 0x0000000413047224 */ /* 0x000fe400078e0214 */
[----:B------:R-:W-:Y:S01]  /*0690*/  FMUL R5, R5, UR13 ;  /* 0x0000000d05057c20 */ /* 0x000fe20008400000 */
[----:B------:R-:W-:-:S02]  /*06a0*/  I2FP.F32.S32 R20, R18 ;  /* 0x0000001200147245 */ /* 0x000fc40000201400 */
[----:B------:R-:W-:Y:S02]  /*06b0*/  ISETP.GT.U32.AND P1, PT, R19, R4, PT ;  /* 0x000000041300720c */ /* 0x000fe40003f24070 */
[----:B------:R-:W-:Y:S01]  /*06c0*/  LOP3.LUT R18, R21, 0x80000000, R5, 0xb8, !PT ;  /* 0x8000000015127812 */ /* 0x000fe200078eb805 */
[----:B------:R-:W-:-:S04]  /*06d0*/  FMUL R20, R20, UR5 ;  /* 0x0000000514147c20 */ /* 0x000fc80008400000 */
[----:B------:R-:W-:Y:S01]  /*06e0*/  FADD.RZ R18, R5, R18 ;  /* 0x0000001205127221 */ /* 0x000fe2000000c000 */
[----:B------:R-:W-:-:S03]  /*06f0*/  LOP3.LUT R21, R21, 0x80000000, R20, 0xb8, !PT ;  /* 0x8000000015157812 */ /* 0x000fc600078eb814 */
[----:B------:R-:W0:Y:S02]  /*0700*/  FRND.TRUNC R5, R18 ;  /* 0x0000001200057307 */ /* 0x000e24000020d000 */
[----:B------:R-:W-:Y:S01]  /*0710*/  FADD.RZ R21, R20, R21 ;  /* 0x0000001514157221 */ /* 0x000fe2000000c000 */
[----:B------:R-:W-:-:S05]  /*0720*/  @!P1 IMAD.IADD R4, R4, 0x1, -R19 ;  /* 0x0000000104049824 */ /* 0x000fca00078e0a13 */
[----:B------:R-:W1:Y:S01]  /*0730*/  FRND.TRUNC R21, R21 ;  /* 0x0000001500157307 */ /* 0x000e62000020d000 */
[----:B------:R-:W-:Y:S02]  /*0740*/  ISETP.GT.U32.AND P1, PT, R19, R4, PT ;  /* 0x000000041300720c */ /* 0x000fe40003f24070 */
[----:B0-----:R-:W-:-:S06]  /*0750*/  FMNMX R5, R6, R5, PT ;  /* 0x0000000506057209 */ /* 0x001fcc0003800000 */
[----:B------:R-:W0:Y:S05]  /*0760*/  F2I.TRUNC.NTZ R5, R5 ;  /* 0x0000000500057305 */ /* 0x000e2a000020f100 */
[----:B------:R-:W-:Y:S01]  /*0770*/  @!P1 IMAD.IADD R4, R4, 0x1, -R19 ;  /* 0x0000000104049824 */ /* 0x000fe200078e0a13 */
[----:B-1----:R-:W-:-:S04]  /*0780*/  FMNMX R19, R0, R21, PT ;  /* 0x0000001500137209 */ /* 0x002fc80003800000 */
[----:B------:R-:W-:Y:S02]  /*0790*/  @!P2 IADD3 R4, PT, PT, -R4, RZ, RZ ;  /* 0x000000ff0404a210 */ /* 0x000fe40007ffe1ff */
[----:B------:R-:W1:Y:S02]  /*07a0*/  F2I.TRUNC.NTZ R19, R19 ;  /* 0x0000001300137305 */ /* 0x000e64000020f100 */
[----:B------:R-:W-:-:S05]  /*07b0*/  SEL R4, R14, R4, !P0 ;  /* 0x000000040e047207 */ /* 0x000fca0004000000 */
[----:B------:R-:W-:Y:S02]  /*07c0*/  IMAD.IADD R18, R17, 0x1, -R4 ;  /* 0x0000000111127824 */ /* 0x000fe400078e0a04 */
[----:B0-----:R-:W-:Y:S02]  /*07d0*/  IMAD R4, R4, UR10, R5 ;  /* 0x0000000a04047c24 */ /* 0x001fe4000f8e0205 */
[----:B------:R-:W-:Y:S02]  /*07e0*/  IMAD R18, R7, R18, RZ ;  /* 0x0000001207127224 */ /* 0x000fe400078e02ff */
[----:B-1----:R-:W-:-:S05]  /*07f0*/  IMAD R17, R4, UR12, R19 ;  /* 0x0000000c04117c24 */ /* 0x002fca000f8e0213 */
        /* <DEDUP_REMOVED lines=10> */
.L_x_134:
        /* <DEDUP_REMOVED lines=16> */
[----:B------:R-:W2:Y:S02]  /*09a0*/  F2I.FTZ.U32.TRUNC.NTZ R5, R4 ;  /* 0x0000000400057305 */ /* 0x000ea4000021f000 */
[----:B--2---:R-:W-:-:S05]  /*09b0*/  IADD3 R4, PT, PT, RZ, -R5, RZ ;  /* 0x80000005ff047210 */ /* 0x004fca0007ffe0ff */
[----:B------:R-:W-:Y:S02]  /*09c0*/  IMAD R15, R4, R13, RZ ;  /* 0x0000000d040f7224 */ /* 0x000fe400078e02ff */
[----:B------:R-:W-:-:S04]  /*09d0*/  IMAD.MOV.U32 R4, RZ, RZ, RZ ;  /* 0x000000ffff047224 */ /* 0x000fc800078e00ff */
[----:B-1-34-:R-:W-:-:S07]  /*09e0*/  IMAD.HI.U32 R15, R5, R15, R4 ;  /* 0x0000000f050f7227 */ /* 0x01afce00078e0004 */
.L_x_136:
[----:B01----:R-:W-:-:S06]  /*09f0*/  IMAD.WIDE R16, R9, 0x4, R2 ;  /* 0x0000000409107825 */ /* 0x003fcc00078e0202 */
[----:B------:R0:W2:Y:S01]  /*0a00*/  LDG.E R16, desc[UR8][R16.64] ;  /* 0x0000000810107981 */ /* 0x0000a2000c1e1900 */
[----:B------:R-:W-:Y:S02]  /*0a10*/  IABS R18, R10 ;  /* 0x0000000a00127213 */ /* 0x000fe40000000000 */
[----:B------:R-:W-:Y:S02]  /*0a20*/  IABS R4, R9 ;  /* 0x0000000900047213 */ /* 0x000fe40000000000 */
[----:B------:R-:W1:Y:S01]  /*0a30*/  I2F.RP R20, R18 ;  /* 0x0000001200147306 */ /* 0x000e620000209400 */
[----:B------:R-:W-:Y:S02]  /*0a40*/  IABS R21, R12 ;  /* 0x0000000c00157213 */ /* 0x000fe40000000000 */
[----:B------:R-:W-:-:S04]  /*0a50*/  IMAD.HI.U32 R19, R15, R4, RZ ;  /* 0x000000040f137227 */ /* 0x000fc800078e00ff */
[----:B------:R-:W-:-:S04]  /*0a60*/  IMAD.MOV R5, RZ, RZ, -R19 ;  /* 0x000000ffff057224 */ /* 0x000fc800078e0a13 */
[----:B------:R-:W-:Y:S01]  /*0a70*/  IMAD R4, R21, R5, R4 ;  /* 0x0000000515047224 */ /* 0x000fe200078e0204 */
[----:B-1----:R-:W1:Y:S04]  /*0a80*/  MUFU.RCP R20, R20 ;  /* 0x0000001400147308 */ /* 0x002e680000001000 */
[----:B------:R-:W-:-:S13]  /*0a90*/  ISETP.GT.U32.AND P3, PT, R13, R4, PT ;  /* 0x000000040d00720c */ /* 0x000fda0003f64070 */
[----:B------:R-:W-:Y:S01]  /*0aa0*/  @!P3 IMAD.IADD R4, R4, 0x1, -R21 ;  /* 0x000000010404b824 */ /* 0x000fe200078e0a15 */
[----:B------:R-:W-:Y:S01]  /*0ab0*/  IABS R21, R11 ;  /* 0x0000000b00157213 */ /* 0x000fe20000000000 */
[----:B------:R-:W-:Y:S01]  /*0ac0*/  @!P3 VIADD R19, R19, 0x1 ;  /* 0x000000011313b836 */ /* 0x000fe20000000000 */
[----:B-1----:R-:W-:Y:S02]  /*0ad0*/  IADD3 R5, PT, PT, R20, 0xffffffe, RZ ;  /* 0x0ffffffe14057810 */ /* 0x002fe40007ffe0ff */
[----:B------:R-:W-:Y:S02]  /*0ae0*/  ISETP.GE.U32.AND P2, PT, R4, R13, PT ;  /* 0x0000000d0400720c */ /* 0x000fe40003f46070 */
[----:B------:R-:W-:Y:S02]  /*0af0*/  LOP3.LUT R4, R9, R12, RZ, 0x3c, !PT ;  /* 0x0000000c09047212 */ /* 0x000fe400078e3cff */
[----:B------:R-:W0:Y:S01]  /*0b00*/  F2I.FTZ.U32.TRUNC.NTZ R5, R5 ;  /* 0x0000000500057305 */ /* 0x000e22000021f000 */
[----:B------:R-:W-:-:S02]  /*0b10*/  ISETP.NE.AND P3, PT, R12, RZ, PT ;  /* 0x000000ff0c00720c */ /* 0x000fc40003f65270 */
[----:B------:R-:W-:Y:S01]  /*0b20*/  ISETP.GE.AND P1, PT, R4, RZ, PT ;  /* 0x000000ff0400720c */ /* 0x000fe20003f26270 */
[----:B------:R-:W-:-:S05]  /*0b30*/  IMAD.MOV.U32 R4, RZ, RZ, RZ ;  /* 0x000000ffff047224 */ /* 0x000fca00078e00ff */
[----:B------:R-:W-:Y:S02]  /*0b40*/  @P2 VIADD R19, R19, 0x1 ;  /* 0x0000000113132836 */ /* 0x000fe40000000000 */
[----:B0-----:R-:W-:-:S05]  /*0b50*/  IMAD.MOV R17, RZ, RZ, -R5 ;  /* 0x000000ffff117224 */ /* 0x001fca00078e0a05 */
[----:B------:R-:W-:Y:S02]  /*0b60*/  @!P1 IADD3 R19, PT, PT, -R19, RZ, RZ ;  /* 0x000000ff13139210 */ /* 0x000fe40007ffe1ff */
[----:B------:R-:W-:Y:S01]  /*0b70*/  @!P3 LOP3.LUT R19, RZ, R12, RZ, 0x33, !PT ;  /* 0x0000000cff13b212 */ /* 0x000fe200078e33ff */
[----:B------:R-:W-:-:S03]  /*0b80*/  IMAD R17, R17, R18, RZ ;  /* 0x0000001211117224 */ /* 0x000fc600078e02ff */
[----:B------:R-:W-:Y:S01]  /*0b90*/  IABS R20, R19 ;  /* 0x0000001300147213 */ /* 0x000fe20000000000 */
[----:B------:R-:W-:-:S04]  /*0ba0*/  IMAD.HI.U32 R4, R5, R17, R4 ;  /* 0x0000001105047227 */ /* 0x000fc800078e0004 */
[----:B------:R-:W-:Y:S02]  /*0bb0*/  IMAD.MOV.U32 R17, RZ, RZ, R21 ;  /* 0x000000ffff117224 */ /* 0x000fe400078e0015 */
[----:B------:R-:W-:Y:S02]  /*0bc0*/  IMAD.MOV.U32 R5, RZ, RZ, R20 ;  /* 0x000000ffff057224 */ /* 0x000fe400078e0014 */
[----:B------:R-:W0:Y:S02]  /*0bd0*/  I2F.RP R21, R17 ;  /* 0x0000001100157306 */ /* 0x000e240000209400 */
[----:B------:R-:W-:-:S05]  /*0be0*/  IMAD.HI.U32 R4, R4, R5, RZ ;  /* 0x0000000504047227 */ /* 0x000fca00078e00ff */
[----:B------:R-:W-:-:S05]  /*0bf0*/  IADD3 R20, PT, PT, -R4, RZ, RZ ;  /* 0x000000ff04147210 */ /* 0x000fca0007ffe1ff */
[C---:B------:R-:W-:Y:S01]  /*0c00*/  IMAD R5, R18.reuse, R20, R5 ;  /* 0x0000001412057224 */ /* 0x040fe200078e0205 */
[----:B0-----:R-:W0:Y:S04]  /*0c10*/  MUFU.RCP R21, R21 ;  /* 0x0000001500157308 */ /* 0x001e280000001000 */
[----:B------:R-:W-:-:S13]  /*0c20*/  ISETP.GT.U32.AND P3, PT, R18, R5, PT ;  /* 0x000000051200720c */ /* 0x000fda0003f64070 */
[----:B------:R-:W-:Y:S01]  /*0c30*/  @!P3 IMAD.IADD R5, R5, 0x1, -R18 ;  /* 0x000000010505b824 */ /* 0x000fe200078e0a12 */
[----:B------:R-:W-:Y:S01]  /*0c40*/  @!P3 IADD3 R4, PT, PT, R4, 0x1, RZ ;  /* 0x000000010404b810 */ /* 0x000fe20007ffe0ff */
[----:B0-----:R-:W-:Y:S01]  /*0c50*/  VIADD R20, R21, 0xffffffe ;  /* 0x0ffffffe15147836 */ /* 0x001fe20000000000 */
[----:B------:R-:W-:Y:S02]  /*0c60*/  ISETP.NE.AND P3, PT, R10, RZ, PT ;  /* 0x000000ff0a00720c */ /* 0x000fe40003f65270 */
[----:B------:R-:W-:Y:S02]  /*0c70*/  ISETP.GE.U32.AND P2, PT, R5, R18, PT ;  /* 0x000000120500720c */ /* 0x000fe40003f46070 */
[----:B------:R-:W0:Y:S01]  /*0c80*/  F2I.FTZ.U32.TRUNC.NTZ R5, R20 ;  /* 0x0000001400057305 */ /* 0x000e22000021f000 */
[----:B------:R-:W-:-:S04]  /*0c90*/  LOP3.LUT R18, R19, R10, RZ, 0x3c, !PT ;  /* 0x0000000a13127212 */ /* 0x000fc800078e3cff */
[----:B------:R-:W-:-:S06]  /*0ca0*/  ISETP.GE.AND P1, PT, R18, RZ, PT ;  /* 0x000000ff1200720c */ /* 0x000fcc0003f26270 */
[----:B------:R-:W-:-:S04]  /*0cb0*/  @P2 VIADD R4, R4, 0x1 ;  /* 0x0000000104042836 */ /* 0x000fc80000000000 */
[----:B------:R-:W-:Y:S01]  /*0cc0*/  IMAD.MOV.U32 R18, RZ, RZ, R4 ;  /* 0x000000ffff127224 */ /* 0x000fe200078e0004 */
[----:B0-----:R-:W-:-:S03]  /*0cd0*/  IADD3 R4, PT, PT, RZ, -R5, RZ ;  /* 0x80000005ff047210 */ /* 0x001fc60007ffe0ff */
[----:B------:R-:W-:Y:S01]  /*0ce0*/  @!P1 IMAD.MOV R18, RZ, RZ, -R18 ;  /* 0x000000ffff129224 */ /* 0x000fe200078e0a12 */
[----:B------:R-:W-:Y:S01]  /*0cf0*/  @!P3 LOP3.LUT R18, RZ, R10, RZ, 0x33, !PT ;  /* 0x0000000aff12b212 */ /* 0x000fe200078e33ff */
[----:B------:R-:W-:Y:S02]  /*0d00*/  IMAD R21, R4, R17, RZ ;  /* 0x0000001104157224 */ /* 0x000fe400078e02ff */
[----:B------:R-:W-:Y:S01]  /*0d10*/  IMAD.MOV.U32 R4, RZ, RZ, RZ ;  /* 0x000000ffff047224 */ /* 0x000fe200078e00ff */
[----:B------:R-:W-:Y:S02]  /*0d20*/  IABS R20, R18 ;  /* 0x0000001200147213 */ /* 0x000fe40000000000 */
[----:B------:R-:W-:Y:S01]  /*0d30*/  ISETP.GE.AND P2, PT, R18, RZ, PT ;  /* 0x000000ff1200720c */ /* 0x000fe20003f46270 */
[----:B------:R-:W-:-:S04]  /*0d40*/  IMAD.HI.U32 R21, R5, R21, R4 ;  /* 0x0000001505157227 */ /* 0x000fc800078e0004 */
[----:B------:R-:W-:Y:S02]  /*0d50*/  IMAD.MOV R5, RZ, RZ, -R18 ;  /* 0x000000ffff057224 */ /* 0x000fe400078e0a12 */
[----:B------:R-:W-:-:S04]  /*0d60*/  IMAD.HI.U32 R4, R21, R20, RZ ;  /* 0x0000001415047227 */ /* 0x000fc800078e00ff */
[--C-:B------:R-:W-:Y:S01]  /*0d70*/  IMAD R5, R10, R5, R19.reuse ;  /* 0x000000050a057224 */ /* 0x100fe200078e0213 */
[----:B------:R-:W-:Y:S01]  /*0d80*/  IADD3 R4, PT, PT, -R4, RZ, RZ ;  /* 0x000000ff04047210 */ /* 0x000fe20007ffe1ff */
[----:B------:R-:W-:-:S03]  /*0d90*/  IMAD.MOV R19, RZ, RZ, -R19 ;  /* 0x000000ffff137224 */ /* 0x000fc600078e0a13 */
[----:B------:R-:W-:Y:S01]  /*0da0*/  I2FP.F32.S32 R5, R5 ;  /* 0x0000000500057245 */ /* 0x000fe20000201400 */
[----:B------:R-:W-:Y:S02]  /*0db0*/  IMAD R4, R17, R4, R20 ;  /* 0x0000000411047224 */ /* 0x000fe400078e0214 */
[----:B------:R-:W-:Y:S02]  /*0dc0*/  IMAD R19, R12, R19, R9 ;  /* 0x000000130c137224 */ /* 0x000fe400078e0209 */
[----:B------:R-:W-:Y:S01]  /*0dd0*/  FMUL R5, R5, UR11 ;  /* 0x0000000b05057c20 */ /* 0x000fe20008400000 */
[----:B------:R-:W-:Y:S02]  /*0de0*/  ISETP.GT.U32.AND P1, PT, R17, R4, PT ;  /* 0x000000041100720c */ /* 0x000fe40003f24070 */
[----:B------:R-:W-:-:S03]  /*0df0*/  I2FP.F32.S32 R19, R19 ;  /* 0x0000001300137245 */ /* 0x000fc60000201400 */
[----:B------:R-:W0:Y:S02]  /*0e00*/  FRND.FLOOR R5, R5 ;  /* 0x0000000500057307 */ /* 0x000e240000205000 */
[----:B------:R-:W-:-:S06]  /*0e10*/  FMUL R21, R19, UR5 ;  /* 0x0000000513157c20 */ /* 0x000fcc0008400000 */
[----:B------:R-:W-:Y:S01]  /*0e20*/  @!P1 IADD3 R4, PT, PT, R4, -R17, RZ ;  /* 0x8000001104049210 */ /* 0x000fe20007ffe0ff */
[----:B------:R-:W1:Y:S03]  /*0e30*/  FRND.FLOOR R21, R21 ;  /* 0x0000001500157307 */ /* 0x000e660000205000 */
[----:B------:R-:W-:Y:S02]  /*0e40*/  ISETP.GT.U32.AND P1, PT, R17, R4, PT ;  /* 0x000000041100720c */ /* 0x000fe40003f24070 */
[----:B0-----:R-:W-:-:S04]  /*0e50*/  FMNMX R19, R6, R5, PT ;  /* 0x0000000506137209 */ /* 0x001fc80003800000 */
[----:B------:R-:W0:Y:S07]  /*0e60*/  F2I.TRUNC.NTZ R20, R19 ;  /* 0x0000001300147305 */ /* 0x000e2e000020f100 */
[----:B------:R-:W-:Y:S01]  /*0e70*/  @!P1 IMAD.IADD R4, R4, 0x1, -R17 ;  /* 0x0000000104049824 */ /* 0x000fe200078e0a11 */
[----:B-1----:R-:W-:-:S03]  /*0e80*/  FMNMX R17, R0, R21, PT ;  /* 0x0000001500117209 */ /* 0x002fc60003800000 */
[----:B------:R-:W-:-:S03]  /*0e90*/  @!P2 IMAD.MOV R4, RZ, RZ, -R4 ;  /* 0x000000ffff04a224 */ /* 0x000fc600078e0a04 */
[----:B------:R-:W1:Y:S02]  /*0ea0*/  F2I.TRUNC.NTZ R17, R17 ;  /* 0x0000001100117305 */ /* 0x000e64000020f100 */
[----:B------:R-:W-:-:S04]  /*0eb0*/  SEL R5, R14, R4, !P0 ;  /* 0x000000040e057207 */ /* 0x000fc80004000000 */
[----:B------:R-:W-:Y:S01]  /*0ec0*/  IADD3 R18, PT, PT, R18, -R5, RZ ;  /* 0x8000000512127210 */ /* 0x000fe20007ffe0ff */
[----:B0-----:R-:W-:-:S04]  /*0ed0*/  IMAD R20, R5, UR6, R20 ;  /* 0x0000000605147c24 */ /* 0x001fc8000f8e0214 */
        /* <DEDUP_REMOVED lines=12> */
.L_x_137:
        /* <DEDUP_REMOVED lines=14> */
.L_x_277:


//--------------------- .text.nearestneighborNCHW --------------------------
	.section	.text.nearestneighborNCHW,"ax",@progbits
	.align	128
        .global         nearestneighborNCHW
        .type           nearestneighborNCHW,@function
        .size           nearestneighborNCHW,(.L_x_278 - nearestneighborNCHW)
        .other          nearestneighborNCHW,@"STO_CUDA_ENTRY STV_DEFAULT"
nearestneighborNCHW:
.text.nearestneighborNCHW:
        /* <DEDUP_REMOVED lines=9> */
[----:B------:R-:W1:Y:S01]  /*0090*/  LDCU.64 UR4, c[0x0][0x390] ;  /* 0x00007200ff0477ac */ /* 0x000e620008000a00 */
[----:B------:R-:W2:Y:S01]  /*00a0*/  LDCU UR7, c[0x0][0x370] ;  /* 0x00006e00ff0777ac */ /* 0x000ea20008000800 */
[----:B------:R-:W3:Y:S01]  /*00b0*/  LDCU.64 UR8, c[0x0][0x358] ;  /* 0x00006b00ff0877ac */ /* 0x000ee20008000a00 */
[----:B0-----:R-:W-:Y:S02]  /*00c0*/  UISETP.NE.AND UP0, UPT, UR10, URZ, UPT ;  /* 0x000000ff0a00728c */ /* 0x001fe4000bf05270 */
[----:B-1----:R-:W-:Y:S02]  /*00d0*/  UIMAD UR6, UR5, UR4, URZ ;  /* 0x00000004050672a4 */ /* 0x002fe4000f8e02ff */
[----:B------:R-:W-:Y:S02]  /*00e0*/  UIADD3 UR4, UPT, UPT, UR4, -0x1, URZ ;  /* 0xffffffff04047890 */ /* 0x000fe4000fffe0ff */
[----:B------:R-:W-:Y:S01]  /*00f0*/  UIADD3 UR5, UPT, UPT, UR5, -0x1, URZ ;  /* 0xffffffff05057890 */ /* 0x000fe2000fffe0ff */
[----:B--2---:R-:W-:-:S03]  /*0100*/  IMAD R5, R5, UR7, RZ ;  /* 0x0000000705057c24 */ /* 0x004fc6000f8e02ff */
[----:B------:R-:W-:Y:S02]  /*0110*/  I2FP.F32.S32 R4, UR4 ;  /* 0x0000000400047c45 */ /* 0x000fe40008201400 */
[----:B------:R-:W-:Y:S01]  /*0120*/  I2FP.F32.S32 R0, UR5 ;  /* 0x0000000500007c45 */ /* 0x000fe20008201400 */
[----:B---3--:R-:W-:Y:S06]  /*0130*/  BRA.U !UP0, `(.L_x_138) ;  /* 0x0000000508d47547 */ /* 0x008fec000b800000 */
[----:B------:R-:W0:Y:S01]  /*0140*/  LDC R2, c[0x0][0x3a0] ;  /* 0x0000e800ff027b82 */ /* 0x000e220000000800 */
[----:B------:R-:W1:Y:S01]  /*0150*/  LDCU UR4, c[0x0][0x398] ;  /* 0x00007300ff0477ac */ /* 0x000e620008000800 */
[----:B------:R-:W2:Y:S06]  /*0160*/  LDCU UR14, c[0x0][0x384] ;  /* 0x00007080ff0e77ac */ /* 0x000eac0008000800 */
[----:B------:R-:W3:Y:S01]  /*0170*/  LDC R11, c[0x0][0x3a0] ;  /* 0x0000e800ff0b7b82 */ /* 0x000ee20000000800 */
[----:B------:R-:W4:Y:S01]  /*0180*/  LDCU UR5, c[0x0][0x3a4] ;  /* 0x00007480ff0577ac */ /* 0x000f220008000800 */
[----:B------:R-:W0:Y:S06]  /*0190*/  LDCU UR7, c[0x0][0x3a8] ;  /* 0x00007500ff0777ac */ /* 0x000e2c0008000800 */
[----:B------:R-:W2:Y:S01]  /*01a0*/  LDC R10, c[0x0][0x398] ;  /* 0x0000e600ff0a7b82 */ /* 0x000ea20000000800 */
[----:B------:R-:W0:Y:S01]  /*01b0*/  LDCU.64 UR12, c[0x0][0x390] ;  /* 0x00007200ff0c77ac */ /* 0x000e220008000a00 */
[----:B-1----:R-:W-:-:S02]  /*01c0*/  ISETP.NE.AND P0, PT, RZ, UR4, PT ;  /* 0x00000004ff007c0c */ /* 0x002fc4000bf05270 */
[----:B------:R-:W-:Y:S01]  /*01d0*/  LOP3.LUT R13, RZ, UR4, RZ, 0x33, !PT ;  /* 0x00000004ff0d7c12 */ /* 0x000fe2000f8e33ff */
[----:B------:R-:W1:Y:S01]  /*01e0*/  LDCU.64 UR10, c[0x0][0x388] ;  /* 0x00007100ff0a77ac */ /* 0x000e620008000a00 */
[----:B0-----:R-:W-:Y:S02]  /*01f0*/  IABS R7, R2 ;  /* 0x0000000200077213 */ /* 0x001fe40000000000 */
[----:B------:R-:W0:Y:S02]  /*0200*/  LDC R12, c[0x0][0x39c] ;  /* 0x0000e700ff0c7b82 */ /* 0x000e240000000800 */
[----:B------:R-:W5:Y:S06]  /*0210*/  I2F.RP R8, R7 ;  /* 0x0000000700087306 */ /* 0x000f6c0000209400 */
[----:B------:R-:W0:Y:S02]  /*0220*/  LDC.64 R2, c[0x0][0x3b0] ;  /* 0x0000ec00ff027b82 */ /* 0x000e240000000a00 */
[----:B-----5:R-:W5:Y:S02]  /*0230*/  MUFU.RCP R8, R8 ;  /* 0x0000000800087308 */ /* 0x020f640000001000 */
[----:B-----5:R-:W-:-:S06]  /*0240*/  VIADD R14, R8, 0xffffffe ;  /* 0x0ffffffe080e7836 */ /* 0x020fcc0000000000 */
[----:B------:R5:W4:Y:S02]  /*0250*/  F2I.FTZ.U32.TRUNC.NTZ R15, R14 ;  /* 0x0000000e000f7305 */ /* 0x000b24000021f000 */
[----:B-----5:R-:W-:Y:S02]  /*0260*/  IMAD.MOV.U32 R14, RZ, RZ, RZ ;  /* 0x000000ffff0e7224 */ /* 0x020fe400078e00ff */
[----:B----4-:R-:W-:-:S04]  /*0270*/  IMAD.MOV R8, RZ, RZ, -R15 ;  /* 0x000000ffff087224 */ /* 0x010fc800078e0a0f */
[----:B------:R-:W-:-:S04]  /*0280*/  IMAD R9, R8, R7, RZ ;  /* 0x0000000708097224 */ /* 0x000fc800078e02ff */
[----:B0123--:R-:W-:-:S07]  /*0290*/  IMAD.HI.U32 R14, R15, R9, R14 ;  /* 0x000000090f0e7227 */ /* 0x00ffce00078e000e */
.L_x_139:
[----:B------:R-:W-:Y:S01]  /*02a0*/  IABS R16, R12 ;  /* 0x0000000c00107213 */ /* 0x000fe20000000000 */
[----:B------:R-:W-:Y:S01]  /*02b0*/  IMAD.MOV.U32 R20, RZ, RZ, 0x3f000000 ;  /* 0x3f000000ff147424 */ /* 0x000fe200078e00ff */
[----:B0-----:R-:W-:Y:S02]  /*02c0*/  IABS R9, R6 ;  /* 0x0000000600097213 */ /* 0x001fe40000000000 */
[----:B------:R-:W0:Y:S01]  /*02d0*/  I2F.RP R15, R16 ;  /* 0x00000010000f7306 */ /* 0x000e220000209400 */
[----:B------:R-:W-:Y:S02]  /*02e0*/  IABS R19, R11 ;  /* 0x0000000b00137213 */ /* 0x000fe40000000000 */
[----:B------:R-:W-:-:S05]  /*02f0*/  IMAD.HI.U32 R17, R14, R9, RZ ;  /* 0x000000090e117227 */ /* 0x000fca00078e00ff */
[----:B------:R-:W-:-:S05]  /*0300*/  IADD3 R8, PT, PT, -R17, RZ, RZ ;  /* 0x000000ff11087210 */ /* 0x000fca0007ffe1ff */
[----:B------:R-:W-:Y:S01]  /*0310*/  IMAD R8, R19, R8, R9 ;  /* 0x0000000813087224 */ /* 0x000fe200078e0209 */
[----:B0-----:R-:W0:Y:S04]  /*0320*/  MUFU.RCP R15, R15 ;  /* 0x0000000f000f7308 */ /* 0x001e280000001000 */
[----:B------:R-:W-:-:S13]  /*0330*/  ISETP.GT.U32.AND P3, PT, R7, R8, PT ;  /* 0x000000080700720c */ /* 0x000fda0003f64070 */
[----:B------:R-:W-:Y:S02]  /*0340*/  @!P3 IMAD.IADD R8, R8, 0x1, -R19 ;  /* 0x000000010808b824 */ /* 0x000fe400078e0a13 */
[----:B0-----:R-:W-:Y:S01]  /*0350*/  VIADD R9, R15, 0xffffffe ;  /* 0x0ffffffe0f097836 */ /* 0x001fe20000000000 */
[----:B------:R-:W-:Y:S01]  /*0360*/  IABS R15, R10 ;  /* 0x0000000a000f7213 */ /* 0x000fe20000000000 */
[----:B------:R-:W-:Y:S01]  /*0370*/  @!P3 VIADD R17, R17, 0x1 ;  /* 0x000000011111b836 */ /* 0x000fe20000000000 */
[----:B------:R-:W-:Y:S02]  /*0380*/  ISETP.GE.U32.AND P1, PT, R8, R7, PT ;  /* 0x000000070800720c */ /* 0x000fe40003f26070 */
[----:B------:R-:W-:Y:S01]  /*0390*/  LOP3.LUT R8, R6, R11, RZ, 0x3c, !PT ;  /* 0x0000000b06087212 */ /* 0x000fe200078e3cff */
[----:B------:R-:W0:Y:S01]  /*03a0*/  F2I.FTZ.U32.TRUNC.NTZ R9, R9 ;  /* 0x0000000900097305 */ /* 0x000e22000021f000 */
[----:B------:R-:W-:Y:S02]  /*03b0*/  ISETP.NE.AND P3, PT, R11, RZ, PT ;  /* 0x000000ff0b00720c */ /* 0x000fe40003f65270 */
[----:B------:R-:W-:Y:S01]  /*03c0*/  ISETP.GE.AND P2, PT, R8, RZ, PT ;  /* 0x000000ff0800720c */ /* 0x000fe20003f46270 */
[----:B------:R-:W-:-:S06]  /*03d0*/  IMAD.MOV.U32 R8, RZ, RZ, RZ ;  /* 0x000000ffff087224 */ /* 0x000fcc00078e00ff */
[----:B------:R-:W-:Y:S01]  /*03e0*/  @P1 IADD3 R17, PT, PT, R17, 0x1, RZ ;  /* 0x0000000111111810 */ /* 0x000fe20007ffe0ff */
[----:B0-----:R-:W-:-:S05]  /*03f0*/  IMAD.MOV R19, RZ, RZ, -R9 ;  /* 0x000000ffff137224 */ /* 0x001fca00078e0a09 */
[----:B------:R-:W-:Y:S01]  /*0400*/  @!P2 IMAD.MOV R17, RZ, RZ, -R17 ;  /* 0x000000ffff11a224 */ /* 0x000fe200078e0a11 */
[----:B------:R-:W-:Y:S01]  /*0410*/  @!P3 LOP3.LUT R17, RZ, R11, RZ, 0x33, !PT ;  /* 0x0000000bff11b212 */ /* 0x000fe200078e33ff */
[----:B------:R-:W-:-:S03]  /*0420*/  IMAD R19, R19, R16, RZ ;  /* 0x0000001013137224 */ /* 0x000fc600078e02ff */
[----:B------:R-:W-:Y:S01]  /*0430*/  IABS R18, R17 ;  /* 0x0000001100127213 */ /* 0x000fe20000000000 */
[----:B------:R-:W-:-:S03]  /*0440*/  IMAD.HI.U32 R8, R9, R19, R8 ;  /* 0x0000001309087227 */ /* 0x000fc600078e0008 */
[----:B------:R-:W-:Y:S02]  /*0450*/  MOV R9, R18 ;  /* 0x0000001200097202 */ /* 0x000fe40000000f00 */
[----:B------:R-:W0:Y:S03]  /*0460*/  I2F.RP R18, R15 ;  /* 0x0000000f00127306 */ /* 0x000e260000209400 */
[----:B------:R-:W-:-:S04]  /*0470*/  IMAD.HI.U32 R8, R8, R9, RZ ;  /* 0x0000000908087227 */ /* 0x000fc800078e00ff */
[----:B------:R-:W-:-:S04]  /*0480*/  IMAD.MOV R19, RZ, RZ, -R8 ;  /* 0x000000ffff137224 */ /* 0x000fc800078e0a08 */
        /* <DEDUP_REMOVED lines=30> */
[----:B------:R-:W-:Y:S02]  /*0670*/  I2FP.F32.S32 R17, R17 ;  /* 0x0000001100117245 */ /* 0x000fe40000201400 */
        /* <DEDUP_REMOVED lines=10> */
[----:B0-----:R-:W-:-:S05]  /*0720*/  FMNMX R17, R4, R9, PT ;  /* 0x0000000904117209 */ /* 0x001fca0003800000 */
[----:B------:R-:W0:Y:S06]  /*0730*/  F2I.TRUNC.NTZ R20, R17 ;  /* 0x0000001100147305 */ /* 0x000e2c000020f100 */
[----:B------:R-:W-:Y:S01]  /*0740*/  @!P1 IMAD.IADD R8, R8, 0x1, -R15 ;  /* 0x0000000108089824 */ /* 0x000fe200078e0a0f */
[----:B-1----:R-:W-:-:S04]  /*0750*/  FMNMX R15, R0, R19, PT ;  /* 0x00000013000f7209 */ /* 0x002fc80003800000 */
[----:B------:R-:W-:Y:S02]  /*0760*/  @!P2 IADD3 R8, PT, PT, -R8, RZ, RZ ;  /* 0x000000ff0808a210 */ /* 0x000fe40007ffe1ff */
[----:B------:R-:W1:Y:S02]  /*0770*/  F2I.TRUNC.NTZ R15, R15 ;  /* 0x0000000f000f7305 */ /* 0x000e64000020f100 */
[----:B------:R-:W-:-:S05]  /*0780*/  SEL R9, R13, R8, !P0 ;  /* 0x000000080d097207 */ /* 0x000fca0004000000 */
[----:B0-----:R-:W-:Y:S02]  /*0790*/  IMAD R20, R9, UR12, R20 ;  /* 0x0000000c09147c24 */ /* 0x001fe4000f8e0214 */
[----:B------:R-:W-:-:S04]  /*07a0*/  IMAD.IADD R16, R16, 0x1, -R9 ;  /* 0x0000000110107824 */ /* 0x000fc800078e0a09 */
[----:B------:R-:W-:Y:S02]  /*07b0*/  IMAD R16, R16, UR6, RZ ;  /* 0x0000000610107c24 */ /* 0x000fe4000f8e02ff */
[----:B-1----:R-:W-:-:S05]  /*07c0*/  IMAD R9, R20, UR13, R15 ;  /* 0x0000000d14097c24 */ /* 0x002fca000f8e020f */
[----:B------:R-:W-:Y:S02]  /*07d0*/  SHF.R.S32.HI R17, RZ, 0x1f, R9 ;  /* 0x0000001fff117819 */ /* 0x000fe40000011409 */
[----:B------:R-:W-:-:S04]  /*07e0*/  IADD3 R9, P1, PT, R16, R9, RZ ;  /* 0x0000000910097210 */ /* 0x000fc80007f3e0ff */
[----:B------:R-:W-:Y:S02]  /*07f0*/  LEA.HI.X.SX32 R8, R16, R17, 0x1, P1 ;  /* 0x0000001110087211 */ /* 0x000fe400008f0eff */
[----:B------:R-:W-:-:S04]  /*0800*/  LEA R16, P1, R9, UR10, 0x2 ;  /* 0x0000000a09107c11 */ /* 0x000fc8000f8210ff */
[----:B------:R-:W-:-:S06]  /*0810*/  LEA.HI.X R17, R9, UR11, R8, 0x2, P1 ;  /* 0x0000000b09117c11 */ /* 0x000fcc00088f1408 */
[----:B------:R-:W2:Y:S01]  /*0820*/  LDG.E R17, desc[UR8][R16.64] ;  /* 0x0000000810117981 */ /* 0x000ea2000c1e1900 */
[----:B------:R-:W-:-:S04]  /*0830*/  IMAD.WIDE R8, R6, 0x4, R2 ;  /* 0x0000000406087825 */ /* 0x000fc800078e0202 */
[----:B------:R-:W-:-:S05]  /*0840*/  IMAD.IADD R6, R5, 0x1, R6 ;  /* 0x0000000105067824 */ /* 0x000fca00078e0206 */
[----:B------:R-:W-:Y:S01]  /*0850*/  ISETP.GE.AND P1, PT, R6, UR14, PT ;  /* 0x0000000e06007c0c */ /* 0x000fe2000bf26270 */
[----:B--2---:R0:W-:-:S12]  /*0860*/  STG.E desc[UR8][R8.64], R17 ;  /* 0x0000001108007986 */ /* 0x0041d8000c101908 */
[----:B------:R-:W-:Y:S05]  /*0870*/  @!P1 BRA `(.L_x_139) ;  /* 0xfffffff800889947 */ /* 0x000fea000383ffff */
[----:B------:R-:W-:Y:S05]  /*0880*/  EXIT ;  /* 0x000000000000794d */ /* 0x000fea0003800000 */
.L_x_138:
        /* <DEDUP_REMOVED lines=18> */
[----:B-----5:R-:W-:Y:S01]  /*09b0*/  IMAD.MOV.U32 R14, RZ, RZ, RZ ;  /* 0x000000ffff0e7224 */ /* 0x020fe200078e00ff */
[----:B----4-:R-:W-:-:S05]  /*09c0*/  IADD3 R9, PT, PT, RZ, -R15, RZ ;  /* 0x8000000fff097210 */ /* 0x010fca0007ffe0ff */
[----:B------:R-:W-:-:S04]  /*09d0*/  IMAD R9, R9, R12, RZ ;  /* 0x0000000c09097224 */ /* 0x000fc800078e02ff */
[----:B0123--:R-:W-:-:S07]  /*09e0*/  IMAD.HI.U32 R14, R15, R9, R14 ;  /* 0x000000090f0e7227 */ /* 0x00ffce00078e000e */
.L_x_140:
[----:B------:R-:W-:Y:S02]  /*09f0*/  IABS R16, R7 ;  /* 0x0000000700107213 */ /* 0x000fe40000000000 */
[----:B0-----:R-:W-:Y:S02]  /*0a00*/  IABS R9, R6 ;  /* 0x0000000600097213 */ /* 0x001fe40000000000 */
[----:B------:R-:W0:Y:S01]  /*0a10*/  I2F.RP R15, R16 ;  /* 0x00000010000f7306 */ /* 0x000e220000209400 */
[----:B------:R-:W-:Y:S02]  /*0a20*/  IABS R20, R11 ;  /* 0x0000000b00147213 */ /* 0x000fe40000000000 */
[----:B------:R-:W-:-:S04]  /*0a30*/  IMAD.HI.U32 R18, R14, R9, RZ ;  /* 0x000000090e127227 */ /* 0x000fc800078e00ff */
[----:B------:R-:W-:-:S04]  /*0a40*/  IMAD.MOV R8, RZ, RZ, -R18 ;  /* 0x000000ffff087224 */ /* 0x000fc800078e0a12 */
[----:B------:R-:W-:Y:S01]  /*0a50*/  IMAD R9, R20, R8, R9 ;  /* 0x0000000814097224 */ /* 0x000fe200078e0209 */
[----:B------:R-:W-:Y:S01]  /*0a60*/  LOP3.LUT R8, R6, R11, RZ, 0x3c, !PT ;  /* 0x0000000b06087212 */ /* 0x000fe200078e3cff */
[----:B0-----:R-:W0:Y:S03]  /*0a70*/  MUFU.RCP R15, R15 ;  /* 0x0000000f000f7308 */ /* 0x001e260000001000 */
[----:B------:R-:W-:Y:S02]  /*0a80*/  ISETP.GT.U32.AND P3, PT, R12, R9, PT ;  /* 0x000000090c00720c */ /* 0x000fe40003f64070 */
[----:B------:R-:W-:Y:S02]  /*0a90*/  ISETP.GE.AND P1, PT, R8, RZ, PT ;  /* 0x000000ff0800720c */ /* 0x000fe40003f26270 */
[----:B------:R-:W-:-:S09]  /*0aa0*/  IABS R8, R10 ;  /* 0x0000000a00087213 */ /* 0x000fd20000000000 */
[----:B------:R-:W-:Y:S02]  /*0ab0*/  @!P3 IMAD.IADD R9, R9, 0x1, -R20 ;  /* 0x000000010909b824 */ /* 0x000fe400078e0a14 */
[----:B------:R-:W-:Y:S01]  /*0ac0*/  @!P3 VIADD R18, R18, 0x1 ;  /* 0x000000011212b836 */ /* 0x000fe20000000000 */
[----:B0-----:R-:W-:Y:S02]  /*0ad0*/  IADD3 R17, PT, PT, R15, 0xffffffe, RZ ;  /* 0x0ffffffe0f117810 */ /* 0x001fe40007ffe0ff */
[----:B------:R-:W-:Y:S02]  /*0ae0*/  ISETP.GE.U32.AND P2, PT, R9, R12, PT ;  /* 0x0000000c0900720c */ /* 0x000fe40003f46070 */
[----:B------:R-:W0:Y:S01]  /*0af0*/  F2I.FTZ.U32.TRUNC.NTZ R9, R17 ;  /* 0x0000001100097305 */ /* 0x000e22000021f000 */
[----:B------:R-:W-:-:S10]  /*0b00*/  ISETP.NE.AND P3, PT, R11, RZ, PT ;  /* 0x000000ff0b00720c */ /* 0x000fd40003f65270 */
[----:B------:R-:W-:Y:S02]  /*0b10*/  @P2 VIADD R18, R18, 0x1 ;  /* 0x0000000112122836 */ /* 0x000fe40000000000 */
[----:B0-----:R-:W-:-:S03]  /*0b20*/  IMAD.MOV R15, RZ, RZ, -R9 ;  /* 0x000000ffff0f7224 */ /* 0x001fc600078e0a09 */
[----:B------:R-:W-:Y:S02]  /*0b30*/  @!P1 IADD3 R18, PT, PT, -R18, RZ, RZ ;  /* 0x000000ff12129210 */ /* 0x000fe40007ffe1ff */
[----:B------:R-:W-:Y:S01]  /*0b40*/  @!P3 LOP3.LUT R18, RZ, R11, RZ, 0x33, !PT ;  /* 0x0000000bff12b212 */ /* 0x000fe200078e33ff */
[----:B------:R-:W-:Y:S02]  /*0b50*/  IMAD R17, R15, R16, RZ ;  /* 0x000000100f117224 */ /* 0x000fe400078e02ff */
[----:B------:R-:W-:Y:S01]  /*0b60*/  IMAD.MOV.U32 R15, RZ, RZ, R8 ;  /* 0x000000ffff0f7224 */ /* 0x000fe200078e0008 */
[----:B------:R-:W-:Y:S01]  /*0b70*/  IABS R19, R18 ;  /* 0x0000001200137213 */ /* 0x000fe20000000000 */
[----:B------:R-:W-:-:S04]  /*0b80*/  IMAD.MOV.U32 R8, RZ, RZ, RZ ;  /* 0x000000ffff087224 */ /* 0x000fc800078e00ff */
[----:B------:R-:W-:-:S04]  /*0b90*/  IMAD.HI.U32 R8, R9, R17, R8 ;  /* 0x0000001109087227 */ /* 0x000fc800078e0008 */
        /* <DEDUP_REMOVED lines=64> */
.L_x_141:
        /* <DEDUP_REMOVED lines=14> */
.L_x_278:


//--------------------- .text.nearestneighborv2NCHWAddGradient --------------------------
	.section	.text.nearestneighborv2NCHWAddGradient,"ax",@progbits
	.align	128
        .global         nearestneighborv2NCHWAddGradient
        .type           nearestneighborv2NCHWAddGradient,@function
        .size           nearestneighborv2NCHWAddGradient,(.L_x_279 - nearestneighborv2NCHWAddGradient)
        .other          nearestneighborv2NCHWAddGradient,@"STO_CUDA_ENTRY STV_DEFAULT"
nearestneighborv2NCHWAddGradient:
.text.nearestneighborv2NCHWAddGradient:
[----:B------:R-:W-:Y:S08]  /*0000*/  LDC R1, c[0x0][0x37c] ;  /* 0x0000df00ff017b82 */ /* 0x000ff00000000800 */
[----:B------:R-:W0:Y:S02]  /*0010*/  LDC R0, c[0x0][0x38c] ;  /* 0x0000e300ff007b82 */ /* 0x000e240000000800 */
[----:B0-----:R-:W-:-:S13]  /*0020*/  ISETP.GE.AND P0, PT, R0, 0x2, PT ;  /* 0x000000020000780c */ /* 0x001fda0003f06270 */
[----:B------:R-:W-:Y:S05]  /*0030*/  @!P0 EXIT ;  /* 0x000000000000894d */ /* 0x000fea0003800000 */
[----:B------:R-:W0:Y:S01]  /*0040*/  S2R R10, SR_TID.X ;  /* 0x00000000000a7919 */ /* 0x000e220000002100 */
[----:B------:R-:W0:Y:S01]  /*0050*/  LDC R15, c[0x0][0x360] ;  /* 0x0000d800ff0f7b82 */ /* 0x000e220000000800 */
[----:B------:R-:W1:Y:S01]  /*0060*/  LDCU.64 UR14, c[0x0][0x398] ;  /* 0x00007300ff0e77ac */ /* 0x000e620008000a00 */
[----:B------:R-:W2:Y:S01]  /*0070*/  S2R R11, SR_TID.Y ;  /* 0x00000000000b7919 */ /* 0x000ea20000002200 */
[----:B------:R-:W3:Y:S01]  /*0080*/  LDCU.64 UR12, c[0x0][0x358] ;  /* 0x00006b00ff0c77ac */ /* 0x000ee20008000a00 */
[----:B------:R-:W4:Y:S04]  /*0090*/  S2R R12, SR_TID.Z ;  /* 0x00000000000c7919 */ /* 0x000f280000002300 */
[----:B------:R-:W2:Y:S08]  /*00a0*/  LDC R14, c[0x0][0x364] ;  /* 0x0000d900ff0e7b82 */ /* 0x000eb00000000800 */
[----:B------:R-:W0:Y:S01]  /*00b0*/  S2UR UR5, SR_CTAID.X ;  /* 0x00000000000579c3 */ /* 0x000e220000002500 */
[----:B-1----:R-:W-:Y:S01]  /*00c0*/  I2FP.F32.S32 R0, UR14 ;  /* 0x0000000e00007c45 */ /* 0x002fe20008201400 */
[----:B------:R-:W-:-:S06]  /*00d0*/  UIMAD UR4, UR14, UR15, URZ ;  /* 0x0000000f0e0472a4 */ /* 0x000fcc000f8e02ff */
[----:B------:R-:W2:Y:S08]  /*00e0*/  S2UR UR6, SR_CTAID.Y ;  /* 0x00000000000679c3 */ /* 0x000eb00000002600 */
[----:B------:R-:W4:Y:S08]  /*00f0*/  S2UR UR7, SR_CTAID.Z ;  /* 0x00000000000779c3 */ /* 0x000f300000002700 */
[----:B------:R-:W4:Y:S01]  /*0100*/  LDC R13, c[0x0][0x368] ;  /* 0x0000da00ff0d7b82 */ /* 0x000f220000000800 */
[----:B------:R-:W1:Y:S01]  /*0110*/  LDCU UR8, c[0x0][0x378] ;  /* 0x00006f00ff0877ac */ /* 0x000e620008000800 */
[----:B0-----:R-:W-:Y:S01]  /*0120*/  IMAD R10, R15, UR5, R10 ;  /* 0x000000050f0a7c24 */ /* 0x001fe2000f8e020a */
[----:B------:R-:W0:Y:S01]  /*0130*/  LDCU UR9, c[0x0][0x374] ;  /* 0x00006e80ff0977ac */ /* 0x000e220008000800 */
[C---:B--2---:R-:W-:Y:S01]  /*0140*/  IMAD R11, R14.reuse, UR6, R11 ;  /* 0x000000060e0b7c24 */ /* 0x044fe2000f8e020b */
[----:B------:R-:W2:Y:S01]  /*0150*/  LDCU UR10, c[0x0][0x370] ;  /* 0x00006e00ff0a77ac */ /* 0x000ea20008000800 */
[----:B------:R-:W-:Y:S01]  /*0160*/  UMOV UR5, 0x1 ;  /* 0x0000000100057882 */ /* 0x000fe20000000000 */
[----:B0-----:R-:W-:-:S02]  /*0170*/  IMAD R14, R14, UR9, RZ ;  /* 0x000000090e0e7c24 */ /* 0x001fc4000f8e02ff */
[C---:B----4-:R-:W-:Y:S02]  /*0180*/  IMAD R12, R13.reuse, UR7, R12 ;  /* 0x000000070d0c7c24 */ /* 0x050fe4000f8e020c */
[----:B-1----:R-:W-:Y:S02]  /*0190*/  IMAD R13, R13, UR8, RZ ;  /* 0x000000080d0d7c24 */ /* 0x002fe4000f8e02ff */
[----:B--23--:R-:W-:-:S07]  /*01a0*/  IMAD R15, R15, UR10, RZ ;  /* 0x0000000a0f0f7c24 */ /* 0x00cfce000f8e02ff */
.L_x_151:
[----:B------:R-:W0:Y:S01]  /*01b0*/  LDCU UR6, c[0x0][0x380] ;  /* 0x00007000ff0677ac */ /* 0x000e220008000800 */
[----:B------:R-:W-:Y:S01]  /*01c0*/  BSSY.RECONVERGENT B0, `(.L_x_142) ;  /* 0x0000036000007945 */ /* 0x000fe20003800200 */
[----:B0-----:R-:W-:-:S13]  /*01d0*/  ISETP.GE.AND P0, PT, R10, UR6, PT ;  /* 0x000000060a007c0c */ /* 0x001fda000bf06270 */
[----:B--2---:R-:W-:Y:S05]  /*01e0*/  @P0 BRA `(.L_x_143) ;  /* 0x0000000000cc0947 */ /* 0x004fea0003800000 */
[----:B------:R-:W-:-:S07]  /*01f0*/  MOV R16, R10 ;  /* 0x0000000a00107202 */ /* 0x000fce0000000f00 */
.L_x_150:
[----:B------:R-:W0:Y:S01]  /*0200*/  LDCU UR6, c[0x0][0x384] ;  /* 0x00007080ff0677ac */ /* 0x000e220008000800 */
[----:B------:R-:W-:Y:S01]  /*0210*/  BSSY.RECONVERGENT B1, `(.L_x_144) ;  /* 0x000002c000017945 */ /* 0x000fe20003800200 */
[----:B0-----:R-:W-:-:S13]  /*0220*/  ISETP.GE.AND P0, PT, R11, UR6, PT ;  /* 0x000000060b007c0c */ /* 0x001fda000bf06270 */
[----:B--2---:R-:W-:Y:S05]  /*0230*/  @P0 BRA `(.L_x_145) ;  /* 0x0000000000a40947 */ /* 0x004fea0003800000 */
[----:B------:R-:W0:Y:S01]  /*0240*/  LDC R17, c[0x0][0x380] ;  /* 0x0000e000ff117b82 */ /* 0x000e220000000800 */
[----:B------:R-:W-:Y:S01]  /*0250*/  MOV R18, R11 ;  /* 0x0000000b00127202 */ /* 0x000fe20000000f00 */
[----:B0-----:R-:W-:-:S04]  /*0260*/  IMAD R17, R17, UR5, R16 ;  /* 0x0000000511117c24 */ /* 0x001fc8000f8e0210 */
[----:B------:R-:W-:-:S05]  /*0270*/  IMAD R19, R17, UR4, RZ ;  /* 0x0000000411137c24 */ /* 0x000fca000f8e02ff */
[----:B------:R-:W-:-:S07]  /*0280*/  I2FP.F32.S32 R19, R19 ;  /* 0x0000001300137245 */ /* 0x000fce0000201400 */
.L_x_149:
[----:B------:R-:W0:Y:S01]  /*0290*/  LDC R21, c[0x0][0x388] ;  /* 0x0000e200ff157b82 */ /* 0x000e220000000800 */
[----:B------:R-:W-:Y:S01]  /*02a0*/  BSSY.RECONVERGENT B2, `(.L_x_146) ;  /* 0x000001e000027945 */ /* 0x000fe20003800200 */
[----:B0-----:R-:W-:-:S13]  /*02b0*/  ISETP.GE.AND P0, PT, R12, R21, PT ;  /* 0x000000150c00720c */ /* 0x001fda0003f06270 */
[----:B--2---:R-:W-:Y:S05]  /*02c0*/  @P0 BRA `(.L_x_147) ;  /* 0x00000000006c0947 */ /* 0x004fea0003800000 */
[----:B------:R-:W0:Y:S01]  /*02d0*/  LDCU UR6, c[0x0][0x3a0] ;  /* 0x00007400ff0677ac */ /* 0x000e220008000800 */
[----:B------:R-:W-:Y:S01]  /*02e0*/  I2FP.F32.S32 R2, R18 ;  /* 0x0000001200027245 */ /* 0x000fe20000201400 */
[----:B------:R-:W1:Y:S01]  /*02f0*/  LDC.64 R4, c[0x0][0x3a8] ;  /* 0x0000ea00ff047b82 */ /* 0x000e620000000a00 */
[----:B------:R-:W-:Y:S01]  /*0300*/  MOV R20, R12 ;  /* 0x0000000c00147202 */ /* 0x000fe20000000f00 */
[----:B------:R-:W2:Y:S02]  /*0310*/  LDCU UR7, c[0x0][0x384] ;  /* 0x00007080ff0777ac */ /* 0x000ea40008000800 */
[----:B0-----:R-:W-:-:S04]  /*0320*/  FMUL R6, R2, UR6 ;  /* 0x0000000602067c20 */ /* 0x001fc80008400000 */
[----:B------:R-:W0:Y:S01]  /*0330*/  LDC.64 R2, c[0x0][0x390] ;  /* 0x0000e400ff027b82 */ /* 0x000e220000000a00 */
[----:B--2---:R-:W-:Y:S01]  /*0340*/  IMAD R22, R17, UR7, R18 ;  /* 0x0000000711167c24 */ /* 0x004fe2000f8e0212 */
[----:B------:R-:W2:Y:S03]  /*0350*/  FRND.FLOOR R6, R6 ;  /* 0x0000000600067307 */ /* 0x000ea60000205000 */
[----:B------:R-:W-:Y:S02]  /*0360*/  IMAD R22, R22, R21, R12 ;  /* 0x0000001516167224 */ /* 0x000fe400078e020c */
[----:B--2---:R-:W-:-:S07]  /*0370*/  FFMA R23, R0, R6, R19 ;  /* 0x0000000600177223 */ /* 0x004fce0000000013 */
.L_x_148:
[----:B--2---:R-:W2:Y:S01]  /*0380*/  LDCU UR6, c[0x0][0x3a4] ;  /* 0x00007480ff0677ac */ /* 0x004ea20008000800 */
[----:B------:R-:W-:-:S05]  /*0390*/  I2FP.F32.S32 R6, R20 ;  /* 0x0000001400067245 */ /* 0x000fca0000201400 */
[----:B--2---:R-:W-:Y:S01]  /*03a0*/  FMUL R24, R6, UR6 ;  /* 0x0000000606187c20 */ /* 0x004fe20008400000 */
[----:B-1----:R-:W-:-:S05]  /*03b0*/  IMAD.WIDE R6, R22, 0x4, R4 ;  /* 0x0000000416067825 */ /* 0x002fca00078e0204 */
[----:B------:R-:W1:Y:S01]  /*03c0*/  FRND.FLOOR R24, R24 ;  /* 0x0000001800187307 */ /* 0x000e620000205000 */
[----:B------:R-:W2:Y:S01]  /*03d0*/  LDG.E R27, desc[UR12][R6.64] ;  /* 0x0000000c061b7981 */ /* 0x000ea2000c1e1900 */
[----:B-1----:R-:W-:-:S06]  /*03e0*/  FADD R25, R23, R24 ;  /* 0x0000001817197221 */ /* 0x002fcc0000000000 */
[----:B------:R-:W0:Y:S02]  /*03f0*/  F2I.TRUNC.NTZ R9, R25 ;  /* 0x0000001900097305 */ /* 0x000e24000020f100 */
[----:B0-----:R-:W-:-:S06]  /*0400*/  IMAD.WIDE R8, R9, 0x4, R2 ;  /* 0x0000000409087825 */ /* 0x001fcc00078e0202 */
[----:B------:R-:W2:Y:S01]  /*0410*/  LDG.E R8, desc[UR12][R8.64] ;  /* 0x0000000c08087981 */ /* 0x000ea2000c1e1900 */
[----:B------:R-:W-:-:S04]  /*0420*/  IADD3 R20, PT, PT, R13, R20, RZ ;  /* 0x000000140d147210 */ /* 0x000fc80007ffe0ff */
[----:B------:R-:W-:Y:S02]  /*0430*/  ISETP.GE.AND P0, PT, R20, R21, PT ;  /* 0x000000151400720c */ /* 0x000fe40003f06270 */
[----:B------:R-:W-:Y:S01]  /*0440*/  IADD3 R22, PT, PT, R13, R22, RZ ;  /* 0x000000160d167210 */ /* 0x000fe20007ffe0ff */
[----:B--2---:R-:W-:-:S05]  /*0450*/  FADD R27, R8, R27 ;  /* 0x0000001b081b7221 */ /* 0x004fca0000000000 */
[----:B------:R2:W-:Y:S05]  /*0460*/  STG.E desc[UR12][R6.64], R27 ;  /* 0x0000001b06007986 */ /* 0x0005ea000c10190c */
[----:B------:R-:W-:Y:S05]  /*0470*/  @!P0 BRA `(.L_x_148) ;  /* 0xfffffffc00c08947 */ /* 0x000fea000383ffff */
.L_x_147:
[----:B------:R-:W-:Y:S05]  /*0480*/  BSYNC.RECONVERGENT B2 ;  /* 0x0000000000027941 */ /* 0x000fea0003800200 */
.L_x_146:
[----:B------:R-:W0:Y:S01]  /*0490*/  LDCU UR6, c[0x0][0x384] ;  /* 0x00007080ff0677ac */ /* 0x000e220008000800 */
[----:B------:R-:W-:-:S04]  /*04a0*/  IADD3 R18, PT, PT, R14, R18, RZ ;  /* 0x000000120e127210 */ /* 0x000fc80007ffe0ff */
[----:B0-----:R-:W-:-:S13]  /*04b0*/  ISETP.GE.AND P0, PT, R18, UR6, PT ;  /* 0x0000000612007c0c */ /* 0x001fda000bf06270 */
[----:B------:R-:W-:Y:S05]  /*04c0*/  @!P0 BRA `(.L_x_149) ;  /* 0xfffffffc00708947 */ /* 0x000fea000383ffff */
.L_x_145:
[----:B------:R-:W-:Y:S05]  /*04d0*/  BSYNC.RECONVERGENT B1 ;  /* 0x0000000000017941 */ /* 0x000fea0003800200 */
.L_x_144:
[----:B------:R-:W0:Y:S01]  /*04e0*/  LDCU UR6, c[0x0][0x380] ;  /* 0x00007000ff0677ac */ /* 0x000e220008000800 */
[----:B------:R-:W-:-:S04]  /*04f0*/  IADD3 R16, PT, PT, R15, R16, RZ ;  /* 0x000000100f107210 */ /* 0x000fc80007ffe0ff */
[----:B0-----:R-:W-:-:S13]  /*0500*/  ISETP.GE.AND P0, PT, R16, UR6, PT ;  /* 0x0000000610007c0c */ /* 0x001fda000bf06270 */
[----:B------:R-:W-:Y:S05]  /*0510*/  @!P0 BRA `(.L_x_150) ;  /* 0xfffffffc00388947 */ /* 0x000fea000383ffff */
.L_x_143:
[----:B------:R-:W-:Y:S05]  /*0520*/  BSYNC.RECONVERGENT B0 ;  /* 0x0000000000007941 */ /* 0x000fea0003800200 */
.L_x_142:
[----:B------:R-:W0:Y:S01]  /*0530*/  LDCU UR6, c[0x0][0x38c] ;  /* 0x00007180ff0677ac */ /* 0x000e220008000800 */
[----:B------:R-:W-:-:S04]  /*0540*/  UIADD3 UR5, UPT, UPT, UR5, 0x1, URZ ;  /* 0x0000000105057890 */ /* 0x000fc8000fffe0ff */
[----:B0-----:R-:W-:-:S09]  /*0550*/  UISETP.NE.AND UP0, UPT, UR5, UR6, UPT ;  /* 0x000000060500728c */ /* 0x001fd2000bf05270 */
[----:B------:R-:W-:Y:S05]  /*0560*/  BRA.U UP0, `(.L_x_151) ;  /* 0xfffffffd00107547 */ /* 0x000fea000b83ffff */
[----:B------:R-:W-:Y:S05]  /*0570*/  EXIT ;  /* 0x000000000000794d */ /* 0x000fea0003800000 */
.L_x_152:
        /* <DEDUP_REMOVED lines=16> */
.L_x_279:


//--------------------- .text.nearestneighborv2NCHW --------------------------
	.section	.text.nearestneighborv2NCHW,"ax",@progbits
	.align	128
        .global         nearestneighborv2NCHW
        .type           nearestneighborv2NCHW,@function
        .size           nearestneighborv2NCHW,(.L_x_280 - nearestneighborv2NCHW)
        .other          nearestneighborv2NCHW,@"STO_CUDA_ENTRY STV_DEFAULT"
nearestneighborv2NCHW:
.text.nearestneighborv2NCHW:
        /* <DEDUP_REMOVED lines=27> */
.L_x_162:
[----:B------:R-:W0:Y:S01]  /*01b0*/  LDCU UR6, c[0x0][0x380] ;  /* 0x00007000ff0677ac */ /* 0x000e220008000800 */
[----:B------:R-:W-:Y:S01]  /*01c0*/  BSSY.RECONVERGENT B0, `(.L_x_153) ;  /* 0x0000034000007945 */ /* 0x000fe20003800200 */
[----:B0-----:R-:W-:-:S13]  /*01d0*/  ISETP.GE.AND P0, PT, R10, UR6, PT ;  /* 0x000000060a007c0c */ /* 0x001fda000bf06270 */
[----:B--2---:R-:W-:Y:S05]  /*01e0*/  @P0 BRA `(.L_x_154) ;  /* 0x0000000000c40947 */ /* 0x004fea0003800000 */
[----:B------:R-:W-:-:S07]  /*01f0*/  MOV R16, R10 ;  /* 0x0000000a00107202 */ /* 0x000fce0000000f00 */
.L_x_161:
        /* <DEDUP_REMOVED lines=9> */
.L_x_160:
        /* <DEDUP_REMOVED lines=15> */
.L_x_159:
[----:B--2---:R-:W2:Y:S01]  /*0380*/  LDCU UR6, c[0x0][0x3a4] ;  /* 0x00007480ff0677ac */ /* 0x004ea20008000800 */
[----:B------:R-:W-:-:S05]  /*0390*/  I2FP.F32.S32 R6, R20 ;  /* 0x0000001400067245 */ /* 0x000fca0000201400 */
[----:B--2---:R-:W-:-:S06]  /*03a0*/  FMUL R23, R6, UR6 ;  /* 0x0000000606177c20 */ /* 0x004fcc0008400000 */
[----:B------:R-:W2:Y:S02]  /*03b0*/  FRND.FLOOR R23, R23 ;  /* 0x0000001700177307 */ /* 0x000ea40000205000 */
[----:B--2---:R-:W-:-:S06]  /*03c0*/  FADD R24, R26, R23 ;  /* 0x000000171a187221 */ /* 0x004fcc0000000000 */
[----:B------:R-:W0:Y:S02]  /*03d0*/  F2I.TRUNC.NTZ R7, R24 ;  /* 0x0000001800077305 */ /* 0x000e24000020f100 */
[----:B0-----:R-:W-:-:S06]  /*03e0*/  IMAD.WIDE R6, R7, 0x4, R2 ;  /* 0x0000000407067825 */ /* 0x001fcc00078e0202 */
[----:B------:R-:W2:Y:S01]  /*03f0*/  LDG.E R7, desc[UR12][R6.64] ;  /* 0x0000000c06077981 */ /* 0x000ea2000c1e1900 */
[----:B-1----:R-:W-:Y:S01]  /*0400*/  IMAD.WIDE R8, R22, 0x4, R4 ;  /* 0x0000000416087825 */ /* 0x002fe200078e0204 */
[C---:B------:R-:W-:Y:S02]  /*0410*/  IADD3 R20, PT, PT, R13.reuse, R20, RZ ;  /* 0x000000140d147210 */ /* 0x040fe40007ffe0ff */
[----:B------:R-:W-:Y:S02]  /*0420*/  IADD3 R22, PT, PT, R13, R22, RZ ;  /* 0x000000160d167210 */ /* 0x000fe40007ffe0ff */
[----:B------:R-:W-:Y:S01]  /*0430*/  ISETP.GE.AND P0, PT, R20, R21, PT ;  /* 0x000000151400720c */ /* 0x000fe20003f06270 */
[----:B--2---:R2:W-:-:S12]  /*0440*/  STG.E desc[UR12][R8.64], R7 ;  /* 0x0000000708007986 */ /* 0x0045d8000c10190c */
[----:B------:R-:W-:Y:S05]  /*0450*/  @!P0 BRA `(.L_x_159) ;  /* 0xfffffffc00c88947 */ /* 0x000fea000383ffff */
.L_x_158:
[----:B------:R-:W-:Y:S05]  /*0460*/  BSYNC.RECONVERGENT B2 ;  /* 0x0000000000027941 */ /* 0x000fea0003800200 */
.L_x_157:
[----:B------:R-:W0:Y:S01]  /*0470*/  LDCU UR6, c[0x0][0x384] ;  /* 0x00007080ff0677ac */ /* 0x000e220008000800 */
[----:B------:R-:W-:-:S04]  /*0480*/  IADD3 R18, PT, PT, R14, R18, RZ ;  /* 0x000000120e127210 */ /* 0x000fc80007ffe0ff */
[----:B0-----:R-:W-:-:S13]  /*0490*/  ISETP.GE.AND P0, PT, R18, UR6, PT ;  /* 0x0000000612007c0c */ /* 0x001fda000bf06270 */
[----:B------:R-:W-:Y:S05]  /*04a0*/  @!P0 BRA `(.L_x_160) ;  /* 0xfffffffc00788947 */ /* 0x000fea000383ffff */
.L_x_156:
[----:B------:R-:W-:Y:S05]  /*04b0*/  BSYNC.RECONVERGENT B1 ;  /* 0x0000000000017941 */ /* 0x000fea0003800200 */
.L_x_155:
[----:B------:R-:W0:Y:S01]  /*04c0*/  LDCU UR6, c[0x0][0x380] ;  /* 0x00007000ff0677ac */ /* 0x000e220008000800 */
[----:B------:R-:W-:-:S04]  /*04d0*/  IADD3 R16, PT, PT, R15, R16, RZ ;  /* 0x000000100f107210 */ /* 0x000fc80007ffe0ff */
[----:B0-----:R-:W-:-:S13]  /*04e0*/  ISETP.GE.AND P0, PT, R16, UR6, PT ;  /* 0x0000000610007c0c */ /* 0x001fda000bf06270 */
[----:B------:R-:W-:Y:S05]  /*04f0*/  @!P0 BRA `(.L_x_161) ;  /* 0xfffffffc00408947 */ /* 0x000fea000383ffff */
.L_x_154:
[----:B------:R-:W-:Y:S05]  /*0500*/  BSYNC.RECONVERGENT B0 ;  /* 0x0000000000007941 */ /* 0x000fea0003800200 */
.L_x_153:
[----:B------:R-:W0:Y:S01]  /*0510*/  LDCU UR6, c[0x0][0x38c] ;  /* 0x00007180ff0677ac */ /* 0x000e220008000800 */
[----:B------:R-:W-:-:S04]  /*0520*/  UIADD3 UR5, UPT, UPT, UR5, 0x1, URZ ;  /* 0x0000000105057890 */ /* 0x000fc8000fffe0ff */
[----:B0-----:R-:W-:-:S09]  /*0530*/  UISETP.NE.AND UP0, UPT, UR5, UR6, UPT ;  /* 0x000000060500728c */ /* 0x001fd2000bf05270 */
[----:B------:R-:W-:Y:S05]  /*0540*/  BRA.U UP0, `(.L_x_162) ;  /* 0xfffffffd00187547 */ /* 0x000fea000b83ffff */
[----:B------:R-:W-:Y:S05]  /*0550*/  EXIT ;  /* 0x000000000000794d */ /* 0x000fea0003800000 */
.L_x_163:
        /* <DEDUP_REMOVED lines=10> */
.L_x_280:


//--------------------- .text.nearestneighborNHWC --------------------------
	.section	.text.nearestneighborNHWC,"ax",@progbits
	.align	128
        .global         nearestneighborNHWC
        .type           nearestneighborNHWC,@function
        .size           nearestneighborNHWC,(.L_x_281 - nearestneighborNHWC)
        .other          nearestneighborNHWC,@"STO_CUDA_ENTRY STV_DEFAULT"
nearestneighborNHWC:
.text.nearestneighborNHWC:
        /* <DEDUP_REMOVED lines=9> */
[----:B------:R-:W1:Y:S01]  /*0090*/  LDC R2, c[0x0][0x398] ;  /* 0x0000e600ff027b82 */ /* 0x000e620000000800 */
[----:B------:R-:W2:Y:S01]  /*00a0*/  LDCU.64 UR4, c[0x0][0x390] ;  /* 0x00007200ff0477ac */ /* 0x000ea20008000a00 */
[----:B------:R-:W3:Y:S01]  /*00b0*/  LDCU UR8, c[0x0][0x370] ;  /* 0x00006e00ff0877ac */ /* 0x000ee20008000800 */
[----:B------:R-:W4:Y:S01]  /*00c0*/  LDCU.64 UR10, c[0x0][0x358] ;  /* 0x00006b00ff0a77ac */ /* 0x000f220008000a00 */
[----:B0-----:R-:W-:Y:S02]  /*00d0*/  UISETP.NE.AND UP0, UPT, UR9, URZ, UPT ;  /* 0x000000ff0900728c */ /* 0x001fe4000bf05270 */
[----:B--2---:R-:W-:Y:S02]  /*00e0*/  UIADD3 UR6, UPT, UPT, UR4, -0x1, URZ ;  /* 0xffffffff04067890 */ /* 0x004fe4000fffe0ff */
[----:B------:R-:W-:Y:S02]  /*00f0*/  UIADD3 UR7, UPT, UPT, UR5, -0x1, URZ ;  /* 0xffffffff05077890 */ /* 0x000fe4000fffe0ff */
[----:B------:R-:W-:Y:S01]  /*0100*/  UIMAD UR4, UR5, UR4, URZ ;  /* 0x00000004050472a4 */ /* 0x000fe2000f8e02ff */
[----:B---3--:R-:W-:Y:S01]  /*0110*/  IMAD R6, R6, UR8, RZ ;  /* 0x0000000806067c24 */ /* 0x008fe2000f8e02ff */
[----:B------:R-:W-:-:S02]  /*0120*/  I2FP.F32.S32 R5, UR6 ;  /* 0x0000000600057c45 */ /* 0x000fc40008201400 */
[----:B------:R-:W-:Y:S02]  /*0130*/  I2FP.F32.S32 R4, UR7 ;  /* 0x0000000700047c45 */ /* 0x000fe40008201400 */
[----:B-1----:R-:W-:Y:S01]  /*0140*/  IMAD R0, R2, UR4, RZ ;  /* 0x0000000402007c24 */ /* 0x002fe2000f8e02ff */
[----:B----4-:R-:W-:Y:S06]  /*0150*/  BRA.U !UP0, `(.L_x_164) ;  /* 0x0000000508e07547 */ /* 0x010fec000b800000 */
        /* <DEDUP_REMOVED lines=9> */
[----:B------:R-:W0:Y:S01]  /*01f0*/  LDCU UR7, c[0x0][0x394] ;  /* 0x00007280ff0777ac */ /* 0x000e220008000800 */
        /* <DEDUP_REMOVED lines=11> */
.L_x_165:
[----:B01----:R-:W-:Y:S01]  /*02b0*/  IABS R16, R13 ;  /* 0x0000000d00107213 */ /* 0x003fe20000000000 */
[----:B------:R-:W-:Y:S01]  /*02c0*/  IMAD.MOV.U32 R21, RZ, RZ, 0x3f000000 ;  /* 0x3f000000ff157424 */ /* 0x000fe200078e00ff */
[----:B------:R-:W-:Y:S02]  /*02d0*/  IABS R8, R7 ;  /* 0x0000000700087213 */ /* 0x000fe40000000000 */
[----:B------:R-:W0:Y:S01]  /*02e0*/  I2F.RP R17, R16 ;  /* 0x0000001000117306 */ /* 0x000e220000209400 */
[----:B------:R-:W-:Y:S02]  /*02f0*/  IABS R20, R12 ;  /* 0x0000000c00147213 */ /* 0x000fe40000000000 */
[----:B------:R-:W-:-:S05]  /*0300*/  IMAD.HI.U32 R18, R15, R8, RZ ;  /* 0x000000080f127227 */ /* 0x000fca00078e00ff */
[----:B------:R-:W-:-:S05]  /*0310*/  IADD3 R9, PT, PT, -R18, RZ, RZ ;  /* 0x000000ff12097210 */ /* 0x000fca0007ffe1ff */
[----:B------:R-:W-:Y:S01]  /*0320*/  IMAD R9, R20, R9, R8 ;  /* 0x0000000914097224 */ /* 0x000fe200078e0208 */
[----:B------:R-:W-:Y:S01]  /*0330*/  LOP3.LUT R8, R7, R12, RZ, 0x3c, !PT ;  /* 0x0000000c07087212 */ /* 0x000fe200078e3cff */
[----:B0-----:R-:W0:Y:S03]  /*0340*/  MUFU.RCP R17, R17 ;  /* 0x0000001100117308 */ /* 0x001e260000001000 */
[----:B------:R-:W-:Y:S02]  /*0350*/  ISETP.GT.U32.AND P3, PT, R10, R9, PT ;  /* 0x000000090a00720c */ /* 0x000fe40003f64070 */
[----:B------:R-:W-:Y:S02]  /*0360*/  ISETP.GE.AND P2, PT, R8, RZ, PT ;  /* 0x000000ff0800720c */ /* 0x000fe40003f46270 */
[----:B------:R-:W-:-:S09]  /*0370*/  IABS R8, R11 ;  /* 0x0000000b00087213 */ /* 0x000fd20000000000 */
[----:B------:R-:W-:Y:S02]  /*0380*/  @!P3 IMAD.IADD R9, R9, 0x1, -R20 ;  /* 0x000000010909b824 */ /* 0x000fe400078e0a14 */
[----:B0-----:R-:W-:Y:S02]  /*0390*/  VIADD R19, R17, 0xffffffe ;  /* 0x0ffffffe11137836 */ /* 0x001fe40000000000 */
[----:B------:R-:W-:Y:S01]  /*03a0*/  @!P3 VIADD R18, R18, 0x1 ;  /* 0x000000011212b836 */ /* 0x000fe20000000000 */
[----:B------:R-:W-:Y:S02]  /*03b0*/  ISETP.GE.U32.AND P1, PT, R9, R10, PT ;  /* 0x0000000a0900720c */ /* 0x000fe40003f26070 */
[----:B------:R-:W0:Y:S01]  /*03c0*/  F2I.FTZ.U32.TRUNC.NTZ R9, R19 ;  /* 0x0000001300097305 */ /* 0x000e22000021f000 */
[----:B------:R-:W-:-:S10]  /*03d0*/  ISETP.NE.AND P3, PT, R12, RZ, PT ;  /* 0x000000ff0c00720c */ /* 0x000fd40003f65270 */
[----:B------:R-:W-:Y:S01]  /*03e0*/  @P1 IADD3 R18, PT, PT, R18, 0x1, RZ ;  /* 0x0000000112121810 */ /* 0x000fe20007ffe0ff */
[----:B0-----:R-:W-:-:S04]  /*03f0*/  IMAD.MOV R17, RZ, RZ, -R9 ;  /* 0x000000ffff117224 */ /* 0x001fc800078e0a09 */
[----:B------:R-:W-:Y:S01]  /*0400*/  @!P2 IMAD.MOV R18, RZ, RZ, -R18 ;  /* 0x000000ffff12a224 */ /* 0x000fe200078e0a12 */
[----:B------:R-:W-:Y:S01]  /*0410*/  @!P3 LOP3.LUT R18, RZ, R12, RZ, 0x33, !PT ;  /* 0x0000000cff12b212 */ /* 0x000fe200078e33ff */
[----:B------:R-:W-:Y:S02]  /*0420*/  IMAD R19, R17, R16, RZ ;  /* 0x0000001011137224 */ /* 0x000fe400078e02ff */
[----:B------:R-:W-:Y:S02]  /*0430*/  IMAD.MOV.U32 R17, RZ, RZ, R8 ;  /* 0x000000ffff117224 */ /* 0x000fe400078e0008 */
[----:B------:R-:W-:Y:S01]  /*0440*/  HFMA2 R8, -RZ, RZ, 0, 0 ;  /* 0x00000000ff087431 */ /* 0x000fe200000001ff */
[----:B------:R-:W-:-:S04]  /*0450*/  IABS R20, R18 ;  /* 0x0000001200147213 */ /* 0x000fc80000000000 */
[----:B------:R-:W-:Y:S02]  /*0460*/  IMAD.HI.U32 R8, R9, R19, R8 ;  /* 0x0000001309087227 */ /* 0x000fe400078e0008 */
[----:B------:R-:W0:Y:S02]  /*0470*/  I2F.RP R19, R17 ;  /* 0x0000001100137306 */ /* 0x000e240000209400 */
[----:B------:R-:W-:-:S04]  /*0480*/  IMAD.MOV.U32 R9, RZ, RZ, R20 ;  /* 0x000000ffff097224 */ /* 0x000fc800078e0014 */
[----:B------:R-:W-:-:S04]  /*0490*/  IMAD.HI.U32 R8, R8, R9, RZ ;  /* 0x0000000908087227 */ /* 0x000fc800078e00ff */
[----:B------:R-:W-:-:S04]  /*04a0*/  IMAD.MOV R20, RZ, RZ, -R8 ;  /* 0x000000ffff147224 */ /* 0x000fc800078e0a08 */
[C---:B------:R-:W-:Y:S01]  /*04b0*/  IMAD R9, R16.reuse, R20, R9 ;  /* 0x0000001410097224 */ /* 0x040fe200078e0209 */
[----:B0-----:R-:W0:Y:S04]  /*04c0*/  MUFU.RCP R19, R19 ;  /* 0x0000001300137308 */ /* 0x001e280000001000 */
[----:B------:R-:W-:-:S13]  /*04d0*/  ISETP.GT.U32.AND P3, PT, R16, R9, PT ;  /* 0x000000091000720c */ /* 0x000fda0003f64070 */
[----:B------:R-:W-:Y:S01]  /*04e0*/  @!P3 IMAD.IADD R9, R9, 0x1, -R16 ;  /* 0x000000010909b824 */ /* 0x000fe200078e0a10 */
[----:B0-----:R-:W-:Y:S01]  /*04f0*/  IADD3 R20, PT, PT, R19, 0xffffffe, RZ ;  /* 0x0ffffffe13147810 */ /* 0x001fe20007ffe0ff */
[----:B------:R-:W-:Y:S01]  /*0500*/  @!P3 VIADD R8, R8, 0x1 ;  /* 0x000000010808b836 */ /* 0x000fe20000000000 */
        /* <DEDUP_REMOVED lines=12> */
[----:B------:R-:W-:-:S03]  /*05d0*/  IABS R20, R16 ;  /* 0x0000001000147213 */ /* 0x000fc60000000000 */
[----:B------:R-:W-:-:S06]  /*05e0*/  IMAD.HI.U32 R8, R9, R19, R8 ;  /* 0x0000001309087227 */ /* 0x000fcc00078e0008 */
[----:B------:R-:W-:-:S04]  /*05f0*/  IMAD.HI.U32 R8, R8, R20, RZ ;  /* 0x0000001408087227 */ /* 0x000fc800078e00ff */
[----:B------:R-:W-:-:S04]  /*0600*/  IMAD.MOV R9, RZ, RZ, -R8 ;  /* 0x000000ffff097224 */ /* 0x000fc800078e0a08 */
[----:B------:R-:W-:Y:S01]  /*0610*/  IMAD R20, R17, R9, R20 ;  /* 0x0000000911147224 */ /* 0x000fe200078e0214 */
[----:B------:R-:W-:-:S04]  /*0620*/  LOP3.LUT R9, R16, R11, RZ, 0x3c, !PT ;  /* 0x0000000b10097212 */ /* 0x000fc800078e3cff */
[----:B------:R-:W-:Y:S02]  /*0630*/  ISETP.GT.U32.AND P2, PT, R17, R20, PT ;  /* 0x000000141100720c */ /* 0x000fe40003f44070 */
[----:B------:R-:W-:-:S11]  /*0640*/  ISETP.GE.AND P3, PT, R9, RZ, PT ;  /* 0x000000ff0900720c */ /* 0x000fd60003f66270 */
[----:B------:R-:W-:Y:S01]  /*0650*/  @!P2 IADD3 R20, PT, PT, R20, -R17, RZ ;  /* 0x800000111414a210 */ /* 0x000fe20007ffe0ff */
[----:B------:R-:W-:-:S03]  /*0660*/  @!P2 VIADD R8, R8, 0x1 ;  /* 0x000000010808a836 */ /* 0x000fc60000000000 */
[----:B------:R-:W-:Y:S02]  /*0670*/  ISETP.GE.U32.AND P1, PT, R20, R17, PT ;  /* 0x000000111400720c */ /* 0x000fe40003f26070 */
[----:B------:R-:W-:-:S11]  /*0680*/  IADD3 R17, PT, PT, -R16, RZ, RZ ;  /* 0x000000ff10117210 */ /* 0x000fd60007ffe1ff */
[----:B------:R-:W-:-:S04]  /*0690*/  @P1 VIADD R8, R8, 0x1 ;  /* 0x0000000108081836 */ /* 0x000fc80000000000 */
[----:B------:R-:W-:-:S05]  /*06a0*/  @!P3 IMAD.MOV R8, RZ, RZ, -R8 ;  /* 0x000000ffff08b224 */ /* 0x000fca00078e0a08 */
[----:B------:R-:W-:Y:S01]  /*06b0*/  SEL R9, R14, R8, !P0 ;  /* 0x000000080e097207 */ /* 0x000fe20004000000 */
[--C-:B------:R-:W-:Y:S02]  /*06c0*/  IMAD R8, R13, R17, R18.reuse ;  /* 0x000000110d087224 */ /* 0x100fe400078e0212 */
[----:B------:R-:W-:Y:S02]  /*06d0*/  IMAD.MOV R18, RZ, RZ, -R18 ;  /* 0x000000ffff127224 */ /* 0x000fe400078e0a12 */
[----:B------:R-:W-:Y:S01]  /*06e0*/  IMAD.MOV R17, RZ, RZ, -R9 ;  /* 0x000000ffff117224 */ /* 0x000fe200078e0a09 */
[----:B------:R-:W-:Y:S01]  /*06f0*/  I2FP.F32.S32 R8, R8 ;  /* 0x0000000800087245 */ /* 0x000fe20000201400 */
[----:B------:R-:W-:Y:S02]  /*0700*/  IMAD R9, R0, R9, RZ ;  /* 0x0000000900097224 */ /* 0x000fe400078e02ff */
[----:B------:R-:W-:Y:S02]  /*0710*/  IMAD R16, R11, R17, R16 ;  /* 0x000000110b107224 */ /* 0x000fe400078e0210 */
[----:B------:R-:W-:-:S03]  /*0720*/  FMUL R8, R8, UR6 ;  /* 0x0000000608087c20 */ /* 0x000fc60008400000 */
[----:B------:R-:W-:Y:S02]  /*0730*/  I2FP.F32.S32 R16, R16 ;  /* 0x0000001000107245 */ /* 0x000fe40000201400 */
[----:B------:R-:W-:-:S03]  /*0740*/  LOP3.LUT R17, R21, 0x80000000, R8, 0xb8, !PT ;  /* 0x8000000015117812 */ /* 0x000fc600078eb808 */
[----:B------:R-:W-:Y:S02]  /*0750*/  FMUL R16, R16, UR5 ;  /* 0x0000000510107c20 */ /* 0x000fe40008400000 */
[----:B------:R-:W-:-:S03]  /*0760*/  FADD.RZ R19, R8, R17 ;  /* 0x0000001108137221 */ /* 0x000fc6000000c000 */
[----:B------:R-:W-:-:S03]  /*0770*/  LOP3.LUT R17, R21, 0x80000000, R16, 0xb8, !PT ;  /* 0x8000000015117812 */ /* 0x000fc600078eb810 */
[----:B------:R-:W0:Y:S02]  /*0780*/  FRND.TRUNC R19, R19 ;  /* 0x0000001300137307 */ /* 0x000e24000020d000 */
[----:B------:R-:W-:-:S06]  /*0790*/  FADD.RZ R17, R16, R17 ;  /* 0x0000001110117221 */ /* 0x000fcc000000c000 */
[----:B------:R-:W1:Y:S01]  /*07a0*/  FRND.TRUNC R8, R17 ;  /* 0x0000001100087307 */ /* 0x000e62000020d000 */
[----:B0-----:R-:W-:-:S07]  /*07b0*/  FMNMX R20, R4, R19, PT ;  /* 0x0000001304147209 */ /* 0x001fce0003800000 */
[----:B------:R-:W-:Y:S01]  /*07c0*/  F2I.TRUNC.NTZ R21, R20 ;  /* 0x0000001400157305 */ /* 0x000fe2000020f100 */
[----:B-1----:R-:W-:Y:S01]  /*07d0*/  FMNMX R16, R5, R8, PT ;  /* 0x0000000805107209 */ /* 0x002fe20003800000 */
[----:B------:R-:W-:-:S06]  /*07e0*/  IMAD R8, R12, R18, R7 ;  /* 0x000000120c087224 */ /* 0x000fcc00078e0207 */
[----:B------:R-:W0:Y:S02]  /*07f0*/  F2I.TRUNC.NTZ R16, R16 ;  /* 0x0000001000107305 */ /* 0x000e24000020f100 */
[----:B0-----:R-:W-:-:S04]  /*0800*/  IMAD R21, R16, UR7, R21 ;  /* 0x0000000710157c24 */ /* 0x001fc8000f8e0215 */
[----:B------:R-:W-:-:S05]  /*0810*/  IMAD R8, R21, R12, R8 ;  /* 0x0000000c15087224 */ /* 0x000fca00078e0208 */
[----:B------:R-:W-:Y:S02]  /*0820*/  SHF.R.S32.HI R18, RZ, 0x1f, R8 ;  /* 0x0000001fff127819 */ /* 0x000fe40000011408 */
[----:B------:R-:W-:-:S04]  /*0830*/  IADD3 R17, P1, PT, R9, R8, RZ ;  /* 0x0000000809117210 */ /* 0x000fc80007f3e0ff */
[----:B------:R-:W-:Y:S02]  /*0840*/  LEA.HI.X.SX32 R18, R9, R18, 0x1, P1 ;  /* 0x0000001209127211 */ /* 0x000fe400008f0eff */
[----:B------:R-:W-:-:S04]  /*0850*/  LEA R8, P1, R17, UR8, 0x2 ;  /* 0x0000000811087c11 */ /* 0x000fc8000f8210ff */
[----:B------:R-:W-:-:S06]  /*0860*/  LEA.HI.X R9, R17, UR9, R18, 0x2, P1 ;  /* 0x0000000911097c11 */ /* 0x000fcc00088f1412 */
[----:B------:R-:W2:Y:S01]  /*0870*/  LDG.E R9, desc[UR10][R8.64] ;  /* 0x0000000a08097981 */ /* 0x000ea2000c1e1900 */
[----:B------:R-:W-:Y:S01]  /*0880*/  IMAD.WIDE R16, R7, 0x4, R2 ;  /* 0x0000000407107825 */ /* 0x000fe200078e0202 */
[----:B------:R-:W-:-:S04]  /*0890*/  IADD3 R7, PT, PT, R6, R7, RZ ;  /* 0x0000000706077210 */ /* 0x000fc80007ffe0ff */
[----:B------:R-:W-:Y:S01]  /*08a0*/  ISETP.GE.AND P1, PT, R7, UR12, PT ;  /* 0x0000000c07007c0c */ /* 0x000fe2000bf26270 */
[----:B--2---:R1:W-:-:S12]  /*08b0*/  STG.E desc[UR10][R16.64], R9 ;  /* 0x0000000910007986 */ /* 0x0043d8000c10190a */
[----:B------:R-:W-:Y:S05]  /*08c0*/  @!P1 BRA `(.L_x_165) ;  /* 0xfffffff800789947 */ /* 0x000fea000383ffff */
[----:B------:R-:W-:Y:S05]  /*08d0*/  EXIT ;  /* 0x000000000000794d */ /* 0x000fea0003800000 */
.L_x_164:
        /* <DEDUP_REMOVED lines=17> */
[----:B--2---:R-:W-:Y:S01]  /*09f0*/  MOV R8, RZ ;  /* 0x000000ff00087202 */ /* 0x004fe20000000f00 */
[----:B-----5:R-:W-:-:S04]  /*0a00*/  IMAD.MOV R15, RZ, RZ, -R9 ;  /* 0x000000ffff0f7224 */ /* 0x020fc800078e0a09 */
[----:B------:R-:W-:-:S04]  /*0a10*/  IMAD R15, R15, R10, RZ ;  /* 0x0000000a0f0f7224 */ /* 0x000fc800078e02ff */
[----:B-1-34-:R-:W-:-:S07]  /*0a20*/  IMAD.HI.U32 R15, R9, R15, R8 ;  /* 0x0000000f090f7227 */ /* 0x01afce00078e0008 */
.L_x_166:
[----:B0-----:R-:W-:Y:S02]  /*0a30*/  IABS R18, R13 ;  /* 0x0000000d00127213 */ /* 0x001fe40000000000 */
[----:B------:R-:W-:Y:S02]  /*0a40*/  IABS R8, R7 ;  /* 0x0000000700087213 */ /* 0x000fe40000000000 */
[----:B-1----:R-:W0:Y:S01]  /*0a50*/  I2F.RP R17, R18 ;  /* 0x0000001200117306 */ /* 0x002e220000209400 */
        /* <DEDUP_REMOVED lines=15> */
[----:B------:R-:W-:Y:S01]  /*0b50*/  @P2 VIADD R16, R16, 0x1 ;  /* 0x0000000110102836 */ /* 0x000fe20000000000 */
[----:B0-----:R-:W-:-:S03]  /*0b60*/  IADD3 R17, PT, PT, RZ, -R9, RZ ;  /* 0x80000009ff117210 */ /* 0x001fc60007ffe0ff */
[----:B------:R-:W-:Y:S01]  /*0b70*/  @!P1 IMAD.MOV R16, RZ, RZ, -R16 ;  /* 0x000000ffff109224 */ /* 0x000fe200078e0a10 */
[----:B------:R-:W-:Y:S01]  /*0b80*/  @!P3 LOP3.LUT R16, RZ, R12, RZ, 0x33, !PT ;  /* 0x0000000cff10b212 */ /* 0x000fe200078e33ff */
[----:B------:R-:W-:-:S03]  /*0b90*/  IMAD R19, R17, R18, RZ ;  /* 0x0000001211137224 */ /* 0x000fc600078e02ff */
[----:B------:R-:W-:Y:S01]  /*0ba0*/  IABS R20, R16 ;  /* 0x0000001000147213 */ /* 0x000fe20000000000 */
[----:B------:R-:W-:Y:S02]  /*0bb0*/  IMAD.MOV.U32 R17, RZ, RZ, R8 ;  /* 0x000000ffff117224 */ /* 0x000fe400078e0008 */
[----:B------:R-:W-:-:S05]  /*0bc0*/  HFMA2 R8, -RZ, RZ, 0, 0 ;  /* 0x00000000ff087431 */ /* 0x000fca00000001ff */
[----:B------:R-:W-:-:S04]  /*0bd0*/  IMAD.HI.U32 R8, R9, R19, R8 ;  /* 0x0000001309087227 */ /* 0x000fc800078e0008 */
[----:B------:R-:W-:Y:S02]  /*0be0*/  IMAD.MOV.U32 R9, RZ, RZ, R20 ;  /* 0x000000ffff097224 */ /* 0x000fe400078e0014 */
[----:B------:R-:W0:Y:S02]  /*0bf0*/  I2F.RP R20, R17 ;  /* 0x0000001100147306 */ /* 0x000e240000209400 */
[----:B------:R-:W-:-:S04]  /*0c00*/  IMAD.HI.U32 R8, R8, R9, RZ ;  /* 0x0000000908087227 */ /* 0x000fc800078e00ff */
[----:B------:R-:W-:-:S04]  /*0c10*/  IMAD.MOV R19, RZ, RZ, -R8 ;  /* 0x000000ffff137224 */ /* 0x000fc800078e0a08 */
[C---:B------:R-:W-:Y:S01]  /*0c20*/  IMAD R9, R18.reuse, R19, R9 ;  /* 0x0000001312097224 */ /* 0x040fe200078e0209 */
[----:B0-----:R-:W0:Y:S04]  /*0c30*/  MUFU.RCP R20, R20 ;  /* 0x0000001400147308 */ /* 0x001e280000001000 */
[----:B------:R-:W-:-:S13]  /*0c40*/  ISETP.GT.U32.AND P3, PT, R18, R9, PT ;  /* 0x000000091200720c */ /* 0x000fda0003f64070 */
[-C--:B------:R-:W-:Y:S01]  /*0c50*/  @!P3 IADD3 R9, PT, PT, R9, -R18.reuse, RZ ;  /* 0x800000120909b210 */ /* 0x080fe20007ffe0ff */
[----:B------:R-:W-:Y:S01]  /*0c60*/  @!P3 VIADD R8, R8, 0x1 ;  /* 0x000000010808b836 */ /* 0x000fe20000000000 */
[----:B------:R-:W-:Y:S01]  /*0c70*/  ISETP.NE.AND P3, PT, R13, RZ, PT ;  /* 0x000000ff0d00720c */ /* 0x000fe20003f65270 */
[----:B0-----:R-:W-:Y:S01]  /*0c80*/  VIADD R19, R20, 0xffffffe ;  /* 0x0ffffffe14137836 */ /* 0x001fe20000000000 */
[----:B------:R-:W-:Y:S02]  /*0c90*/  ISETP.GE.U32.AND P2, PT, R9, R18, PT ;  /* 0x000000120900720c */ /* 0x000fe40003f46070 */
[----:B------:R-:W-:Y:S01]  /*0ca0*/  LOP3.LUT R18, R16, R13, RZ, 0x3c, !PT ;  /* 0x0000000d10127212 */ /* 0x000fe200078e3cff */
[----:B------:R-:W0:Y:S03]  /*0cb0*/  F2I.FTZ.U32.TRUNC.NTZ R9, R19 ;  /* 0x0000001300097305 */ /* 0x000e26000021f000 */
[----:B------:R-:W-:-:S07]  /*0cc0*/  ISETP.GE.AND P1, PT, R18, RZ, PT ;  /* 0x000000ff1200720c */ /* 0x000fce0003f26270 */
[----:B------:R-:W-:-:S05]  /*0cd0*/  @P2 IADD3 R8, PT, PT, R8, 0x1, RZ ;  /* 0x0000000108082810 */ /* 0x000fca0007ffe0ff */
[----:B------:R-:W-:Y:S02]  /*0ce0*/  IMAD.MOV.U32 R18, RZ, RZ, R8 ;  /* 0x000000ffff127224 */ /* 0x000fe400078e0008 */
[----:B0-----:R-:W-:-:S03]  /*0cf0*/  IMAD.MOV R8, RZ, RZ, -R9 ;  /* 0x000000ffff087224 */ /* 0x001fc600078e0a09 */
[----:B------:R-:W-:Y:S01]  /*0d00*/  @!P1 IADD3 R18, PT, PT, -R18, RZ, RZ ;  /* 0x000000ff12129210 */ /* 0x000fe20007ffe1ff */
[----:B------:R-:W-:Y:S01]  /*0d10*/  IMAD R19, R8, R17, RZ ;  /* 0x0000001108137224 */ /* 0x000fe200078e02ff */
[----:B------:R-:W-:Y:S01]  /*0d20*/  @!P3 LOP3.LUT R18, RZ, R13, RZ, 0x33, !PT ;  /* 0x0000000dff12b212 */ /* 0x000fe200078e33ff */
[----:B------:R-:W-:-:S03]  /*0d30*/  IMAD.MOV.U32 R8, RZ, RZ, RZ ;  /* 0x000000ffff087224 */ /* 0x000fc600078e00ff */
[----:B------:R-:W-:Y:S01]  /*0d40*/  IABS R20, R18 ;  /* 0x0000001200147213 */ /* 0x000fe20000000000 */
        /* <DEDUP_REMOVED lines=9> */
[----:B------:R-:W-:Y:S01]  /*0de0*/  ISETP.GE.U32.AND P1, PT, R20, R17, PT ;  /* 0x000000111400720c */ /* 0x000fe20003f26070 */
[----:B------:R-:W-:-:S12]  /*0df0*/  IMAD.MOV R17, RZ, RZ, -R18 ;  /* 0x000000ffff117224 */ /* 0x000fd800078e0a12 */
[----:B------:R-:W-:-:S05]  /*0e00*/  @P1 VIADD R8, R8, 0x1 ;  /* 0x0000000108081836 */ /* 0x000fca0000000000 */
[----:B------:R-:W-:-:S04]  /*0e10*/  @!P3 IADD3 R8, PT, PT, -R8, RZ, RZ ;  /* 0x000000ff0808b210 */ /* 0x000fc80007ffe1ff */
[----:B------:R-:W-:Y:S01]  /*0e20*/  SEL R9, R14, R8, !P0 ;  /* 0x000000080e097207 */ /* 0x000fe20004000000 */
[----:B------:R-:W-:Y:S01]  /*0e30*/  IMAD R8, R13, R17, R16 ;  /* 0x000000110d087224 */ /* 0x000fe200078e0210 */
[----:B------:R-:W-:-:S03]  /*0e40*/  IADD3 R16, PT, PT, -R16, RZ, RZ ;  /* 0x000000ff10107210 */ /* 0x000fc60007ffe1ff */
[----:B------:R-:W-:Y:S01]  /*0e50*/  IMAD.MOV R17, RZ, RZ, -R9 ;  /* 0x000000ffff117224 */ /* 0x000fe200078e0a09 */
[----:B------:R-:W-:Y:S01]  /*0e60*/  I2FP.F32.S32 R8, R8 ;  /* 0x0000000800087245 */ /* 0x000fe20000201400 */
[----:B------:R-:W-:Y:S02]  /*0e70*/  IMAD R16, R12, R16, R7 ;  /* 0x000000100c107224 */ /* 0x000fe400078e0207 */
[----:B------:R-:W-:Y:S02]  /*0e80*/  IMAD R18, R11, R17, R18 ;  /* 0x000000110b127224 */ /* 0x000fe400078e0212 */
[----:B------:R-:W-:Y:S01]  /*0e90*/  FMUL R8, R8, UR6 ;  /* 0x0000000608087c20 */ /* 0x000fe20008400000 */
[----:B------:R-:W-:Y:S02]  /*0ea0*/  IMAD R9, R0, R9, RZ ;  /* 0x0000000900097224 */ /* 0x000fe400078e02ff */
[----:B------:R-:W-:Y:S01]  /*0eb0*/  I2FP.F32.S32 R18, R18 ;  /* 0x0000001200127245 */ /* 0x000fe20000201400 */
[----:B------:R-:W0:Y:S04]  /*0ec0*/  FRND.FLOOR R17, R8 ;  /* 0x0000000800117307 */ /* 0x000e280000205000 */
[----:B------:R-:W-:-:S06]  /*0ed0*/  FMUL R18, R18, UR5 ;  /* 0x0000000512127c20 */ /* 0x000fcc0008400000 */
[----:B------:R-:W1:Y:S01]  /*0ee0*/  FRND.FLOOR R18, R18 ;  /* 0x0000001200127307 */ /* 0x000e620000205000 */
[----:B0-----:R-:W-:-:S07]  /*0ef0*/  FMNMX R19, R4, R17, PT ;  /* 0x0000001104137209 */ /* 0x001fce0003800000 */
[----:B------:R-:W-:Y:S01]  /*0f00*/  F2I.TRUNC.NTZ R20, R19 ;  /* 0x0000001300147305 */ /* 0x000fe2000020f100 */
[----:B-1----:R-:W-:-:S07]  /*0f10*/  FMNMX R17, R5, R18, PT ;  /* 0x0000001205117209 */ /* 0x002fce0003800000 */
        /* <DEDUP_REMOVED lines=15> */
.L_x_167:
        /* <DEDUP_REMOVED lines=15> */
.L_x_281:


//--------------------- .text.ShapetoBatch4DNCHW  --------------------------
	.section	.text.ShapetoBatch4DNCHW,"ax",@progbits
	.align	128
        .global         ShapetoBatch4DNCHW
        .type           ShapetoBatch4DNCHW,@function
        .size           ShapetoBatch4DNCHW,(.L_x_282 - ShapetoBatch4DNCHW)
        .other          ShapetoBatch4DNCHW,@"STO_CUDA_ENTRY STV_DEFAULT"
ShapetoBatch4DNCHW:
.text.ShapetoBatch4DNCHW:
[----:B------:R-:W-:Y:S08]  /*0000*/  LDC R1, c[0x0][0x37c] ;  /* 0x0000df00ff017b82 */ /* 0x000ff00000000800 */
[----:B------:R-:W0:Y:S02]  /*0010*/  LDC R0, c[0x0][0x39c] ;  /* 0x0000e700ff007b82 */ /* 0x000e240000000800 */
[----:B0-----:R-:W-:-:S13]  /*0020*/  ISETP.GE.AND P0, PT, R0, 0x1, PT ;  /* 0x000000010000780c */ /* 0x001fda0003f06270 */
[----:B------:R-:W-:Y:S05]  /*0030*/  @!P0 EXIT ;  /* 0x000000000000894d */ /* 0x000fea0003800000 */
[----:B------:R-:W0:Y:S01]  /*0040*/  LDC R10, c[0x0][0x3a0] ;  /* 0x0000e800ff0a7b82 */ /* 0x000e220000000800 */
[----:B------:R-:W1:Y:S01]  /*0050*/  S2R R3, SR_TID.X ;  /* 0x0000000000037919 */ /* 0x000e620000002100 */
[----:B------:R-:W2:Y:S06]  /*0060*/  S2R R2, SR_TID.Y ;  /* 0x0000000000027919 */ /* 0x000eac0000002200 */
[----:B------:R-:W3:Y:S08]  /*0070*/  S2UR UR12, SR_CTAID.X ;  /* 0x00000000000c79c3 */ /* 0x000ef00000002500 */
[----:B------:R-:W4:Y:S01]  /*0080*/  S2UR UR13, SR_CTAID.Y ;  /* 0x00000000000d79c3 */ /* 0x000f220000002600 */
[----:B0-----:R-:W-:-:S07]  /*0090*/  ISETP.GE.AND P0, PT, R10, 0x1, PT ;  /* 0x000000010a00780c */ /* 0x001fce0003f06270 */
[----:B------:R-:W0:Y:S06]  /*00a0*/  S2UR UR4, SR_CTAID.Z ;  /* 0x00000000000479c3 */ /* 0x000e2c0000002700 */
[----:B01234-:R-:W-:Y:S05]  /*00b0*/  @!P0 EXIT ;  /* 0x000000000000894d */ /* 0x01ffea0003800000 */
[----:B------:R-:W0:Y:S01]  /*00c0*/  S2R R7, SR_TID.Z ;  /* 0x0000000000077919 */ /* 0x000e220000002300 */
[----:B------:R-:W1:Y:S01]  /*00d0*/  LDCU UR16, c[0x0][0x3c0] ;  /* 0x00007800ff1077ac */ /* 0x000e620008000800 */
[----:B------:R-:W2:Y:S01]  /*00e0*/  LDC R4, c[0x0][0x360] ;  /* 0x0000d800ff047b82 */ /* 0x000ea20000000800 */
[----:B------:R-:W3:Y:S01]  /*00f0*/  LDCU.64 UR8, c[0x0][0x380] ;  /* 0x00007000ff0877ac */ /* 0x000ee20008000a00 */
[----:B------:R-:W4:Y:S06]  /*0100*/  LDCU.64 UR10, c[0x0][0x358] ;  /* 0x00006b00ff0a77ac */ /* 0x000f2c0008000a00 */
[----:B------:R-:W5:Y:S01]  /*0110*/  LDC R5, c[0x0][0x364] ;  /* 0x0000d900ff057b82 */ /* 0x000f620000000800 */
[----:B------:R-:W3:Y:S01]  /*0120*/  LDCU UR6, c[0x0][0x368] ;  /* 0x00006d00ff0677ac */ /* 0x000ee20008000800 */
[----:B------:R-:W4:Y:S01]  /*0130*/  LDCU UR7, c[0x0][0x378] ;  /* 0x00006f00ff0777ac */ /* 0x000f220008000800 */
[----:B------:R-:W0:Y:S01]  /*0140*/  LDCU UR14, c[0x0][0x374] ;  /* 0x00006e80ff0e77ac */ /* 0x000e220008000800 */
[----:B------:R-:W0:Y:S01]  /*0150*/  LDCU UR15, c[0x0][0x370] ;  /* 0x00006e00ff0f77ac */ /* 0x000e220008000800 */
[----:B--2---:R-:W-:Y:S01]  /*0160*/  IMAD R0, R4, UR12, R3 ;  /* 0x0000000c04007c24 */ /* 0x004fe2000f8e0203 */
[----:B-1----:R-:W-:-:S02]  /*0170*/  UISETP.GT.AND UP0, UPT, UR16, URZ, UPT ;  /* 0x000000ff1000728c */ /* 0x002fc4000bf04270 */
[----:B---3--:R-:W-:Y:S02]  /*0180*/  UIMAD UR4, UR4, UR6, URZ ;  /* 0x00000006040472a4 */ /* 0x008fe4000f8e02ff */
[----:B------:R-:W-:Y:S01]  /*0190*/  UIMAD UR5, UR9, UR8, URZ ;  /* 0x00000008090572a4 */ /* 0x000fe2000f8e02ff */
[C---:B-----5:R-:W-:Y:S01]  /*01a0*/  IMAD R2, R5.reuse, UR13, R2 ;  /* 0x0000000d05027c24 */ /* 0x060fe2000f8e0202 */
[----:B----4-:R-:W-:Y:S01]  /*01b0*/  UIMAD UR6, UR6, UR7, URZ ;  /* 0x00000007060672a4 */ /* 0x010fe2000f8e02ff */
[----:B0-----:R-:W-:Y:S01]  /*01c0*/  IMAD R3, R5, UR14, RZ ;  /* 0x0000000e05037c24 */ /* 0x001fe2000f8e02ff */
[----:B------:R-:W-:Y:S01]  /*01d0*/  IADD3 R5, PT, PT, R7, UR4, RZ ;  /* 0x0000000407057c10 */ /* 0x000fe2000fffe0ff */
[----:B------:R-:W-:Y:S01]  /*01e0*/  IMAD R4, R4, UR15, RZ ;  /* 0x0000000f04047c24 */ /* 0x000fe2000f8e02ff */
[----:B------:R-:W-:Y:S08]  /*01f0*/  BRA.U UP0, `(.L_x_168) ;  /* 0x0000000500147547 */ /* 0x000ff0000b800000 */
[----:B------:R-:W0:Y:S01]  /*0200*/  LDCU UR7, c[0x0][0x388] ;  /* 0x00007100ff0777ac */ /* 0x000e220008000800 */
[----:B------:R-:W-:Y:S01]  /*0210*/  UMOV UR4, URZ ;  /* 0x000000ff00047c82 */ /* 0x000fe20008000000 */
[----:B0-----:R-:W-:-:S06]  /*0220*/  UIMAD UR7, UR5, UR7, URZ ;  /* 0x00000007050772a4 */ /* 0x001fcc000f8e02ff */
[----:B------:R-:W-:-:S07]  /*0230*/  IMAD R10, R10, UR7, RZ ;  /* 0x000000070a0a7c24 */ /* 0x000fce000f8e02ff */
.L_x_179:
[----:B0-----:R-:W0:Y:S01]  /*0240*/  LDC R7, c[0x0][0x394] ;  /* 0x0000e500ff077b82 */ /* 0x001e220000000800 */
[----:B------:R-:W1:Y:S01]  /*0250*/  LDCU UR8, c[0x0][0x3a4] ;  /* 0x00007480ff0877ac */ /* 0x000e620008000800 */
[----:B------:R-:W-:Y:S01]  /*0260*/  IMAD.MOV.U32 R11, RZ, RZ, RZ ;  /* 0x000000ffff0b7224 */ /* 0x000fe200078e00ff */
[----:B-1----:R-:W-:Y:S02]  /*0270*/  UIMAD UR8, UR4, UR8, URZ ;  /* 0x00000008040872a4 */ /* 0x002fe4000f8e02ff */
[----:B0-----:R-:W-:-:S10]  /*0280*/  IMAD R12, R10, UR4, R7 ;  /* 0x000000040a0c7c24 */ /* 0x001fd4000f8e0207 */
.L_x_178:
[----:B0-----:R-:W0:Y:S01]  /*0290*/  LDCU UR9, c[0x0][0x380] ;  /* 0x00007000ff0977ac */ /* 0x001e220008000800 */
[----:B------:R-:W-:Y:S01]  /*02a0*/  BSSY.RECONVERGENT B0, `(.L_x_169) ;  /* 0x0000031000007945 */ /* 0x000fe20003800200 */
[----:B0-----:R-:W-:-:S13]  /*02b0*/  ISETP.GE.AND P0, PT, R0, UR9, PT ;  /* 0x0000000900007c0c */ /* 0x001fda000bf06270 */
[----:B------:R-:W-:Y:S05]  /*02c0*/  @P0 BRA `(.L_x_170) ;  /* 0x0000000000b80947 */ /* 0x000fea0003800000 */
[----:B------:R-:W0:Y:S01]  /*02d0*/  LDC R6, c[0x0][0x398] ;  /* 0x0000e600ff067b82 */ /* 0x000e220000000800 */
[----:B------:R-:W0:Y:S01]  /*02e0*/  LDCU UR9, c[0x0][0x3a8] ;  /* 0x00007500ff0977ac */ /* 0x000e220008000800 */
[C---:B------:R-:W-:Y:S01]  /*02f0*/  IMAD R13, R11.reuse, UR7, R12 ;  /* 0x000000070b0d7c24 */ /* 0x040fe2000f8e020c */
[----:B------:R-:W-:Y:S01]  /*0300*/  MOV R14, R0 ;  /* 0x00000000000e7202 */ /* 0x000fe20000000f00 */
[----:B0-----:R-:W-:-:S07]  /*0310*/  IMAD R15, R11, UR9, R6 ;  /* 0x000000090b0f7c24 */ /* 0x001fce000f8e0206 */
.L_x_177:
[----:B0-----:R-:W0:Y:S01]  /*0320*/  LDCU UR9, c[0x0][0x384] ;  /* 0x00007080ff0977ac */ /* 0x001e220008000800 */
[----:B------:R-:W-:Y:S01]  /*0330*/  BSSY.RECONVERGENT B1, `(.L_x_171) ;  /* 0x0000023000017945 */ /* 0x000fe20003800200 */
[----:B0-----:R-:W-:-:S13]  /*0340*/  ISETP.GE.AND P0, PT, R2, UR9, PT ;  /* 0x0000000902007c0c */ /* 0x001fda000bf06270 */
[----:B------:R-:W-:Y:S05]  /*0350*/  @P0 BRA `(.L_x_172) ;  /* 0x0000000000800947 */ /* 0x000fea0003800000 */
[----:B------:R-:W0:Y:S01]  /*0360*/  LDC R7, c[0x0][0x38c] ;  /* 0x0000e300ff077b82 */ /* 0x000e220000000800 */
[C---:B------:R-:W-:Y:S02]  /*0370*/  IMAD R16, R14.reuse, UR5, R13 ;  /* 0x000000050e107c24 */ /* 0x040fe4000f8e020d */
[----:B------:R-:W-:Y:S02]  /*0380*/  IMAD.MOV.U32 R17, RZ, RZ, R2 ;  /* 0x000000ffff117224 */ /* 0x000fe400078e0002 */
[----:B0-----:R-:W-:-:S07]  /*0390*/  IMAD R18, R14, R7, UR8 ;  /* 0x000000080e127e24 */ /* 0x001fce000f8e0207 */
.L_x_176:
[----:B0-----:R-:W0:Y:S01]  /*03a0*/  LDC R20, c[0x0][0x388] ;  /* 0x0000e200ff147b82 */ /* 0x001e220000000800 */
[----:B------:R-:W-:Y:S01]  /*03b0*/  BSSY.RECONVERGENT B2, `(.L_x_173) ;  /* 0x0000016000027945 */ /* 0x000fe20003800200 */
[----:B0-----:R-:W-:-:S13]  /*03c0*/  ISETP.GE.AND P0, PT, R5, R20, PT ;  /* 0x000000140500720c */ /* 0x001fda0003f06270 */
[----:B------:R-:W-:Y:S05]  /*03d0*/  @P0 BRA `(.L_x_174) ;  /* 0x00000000004c0947 */ /* 0x000fea0003800000 */
[----:B------:R-:W0:Y:S01]  /*03e0*/  LDCU UR9, c[0x0][0x390] ;  /* 0x00007200ff0977ac */ /* 0x000e220008000800 */
[----:B------:R-:W-:Y:S01]  /*03f0*/  IADD3 R6, PT, PT, R18, R17, RZ ;  /* 0x0000001112067210 */ /* 0x000fe20007ffe0ff */
[----:B------:R-:W-:Y:S01]  /*0400*/  IMAD.MOV.U32 R22, RZ, RZ, R5 ;  /* 0x000000ffff167224 */ /* 0x000fe200078e0005 */
[----:B------:R-:W1:Y:S03]  /*0410*/  LDCU UR12, c[0x0][0x384] ;  /* 0x00007080ff0c77ac */ /* 0x000e660008000800 */
[----:B0-----:R-:W-:Y:S02]  /*0420*/  IMAD R21, R6, UR9, R15 ;  /* 0x0000000906157c24 */ /* 0x001fe4000f8e020f */
[----:B-1----:R-:W-:-:S07]  /*0430*/  IMAD R19, R17, UR12, R16 ;  /* 0x0000000c11137c24 */ /* 0x002fce000f8e0210 */
.L_x_175:
[----:B0-----:R-:W0:Y:S01]  /*0440*/  LDC.64 R8, c[0x0][0x3b8] ;  /* 0x0000ee00ff087b82 */ /* 0x001e220000000a00 */
[----:B------:R-:W-:Y:S01]  /*0450*/  IADD3 R23, PT, PT, R19, R22, RZ ;  /* 0x0000001613177210 */ /* 0x000fe20007ffe0ff */
[----:B------:R-:W-:-:S06]  /*0460*/  IMAD.IADD R25, R21, 0x1, R22 ;  /* 0x0000000115197824 */ /* 0x000fcc00078e0216 */
[----:B------:R-:W1:Y:S01]  /*0470*/  LDC.64 R6, c[0x0][0x3b0] ;  /* 0x0000ec00ff067b82 */ /* 0x000e620000000a00 */
[----:B0-----:R-:W-:-:S06]  /*0480*/  IMAD.WIDE R8, R23, 0x4, R8 ;  /* 0x0000000417087825 */ /* 0x001fcc00078e0208 */
[----:B------:R-:W2:Y:S01]  /*0490*/  LDG.E R8, desc[UR10][R8.64] ;  /* 0x0000000a08087981 */ /* 0x000ea2000c1e1900 */
[----:B-1----:R-:W-:-:S05]  /*04a0*/  IMAD.WIDE R6, R25, 0x4, R6 ;  /* 0x0000000419067825 */ /* 0x002fca00078e0206 */
[----:B------:R-:W2:Y:S01]  /*04b0*/  LDG.E R23, desc[UR10][R6.64] ;  /* 0x0000000a06177981 */ /* 0x000ea2000c1e1900 */
[----:B------:R-:W-:-:S04]  /*04c0*/  IADD3 R22, PT, PT, R22, UR6, RZ ;  /* 0x0000000616167c10 */ /* 0x000fc8000fffe0ff */
[----:B------:R-:W-:Y:S01]  /*04d0*/  ISETP.GE.AND P0, PT, R22, R20, PT ;  /* 0x000000141600720c */ /* 0x000fe20003f06270 */
[----:B--2---:R-:W-:-:S05]  /*04e0*/  FADD R23, R8, R23 ;  /* 0x0000001708177221 */ /* 0x004fca0000000000 */
[----:B------:R0:W-:Y:S07]  /*04f0*/  STG.E desc[UR10][R6.64], R23 ;  /* 0x0000001706007986 */ /* 0x0001ee000c10190a */
[----:B------:R-:W-:Y:S05]  /*0500*/  @!P0 BRA `(.L_x_175) ;  /* 0xfffffffc00cc8947 */ /* 0x000fea000383ffff */
.L_x_174:
[----:B------:R-:W-:Y:S05]  /*0510*/  BSYNC.RECONVERGENT B2 ;  /* 0x0000000000027941 */ /* 0x000fea0003800200 */
.L_x_173:
[----:B------:R-:W1:Y:S01]  /*0520*/  LDCU UR9, c[0x0][0x384] ;  /* 0x00007080ff0977ac */ /* 0x000e620008000800 */
[----:B------:R-:W-:-:S05]  /*0530*/  IMAD.IADD R17, R3, 0x1, R17 ;  /* 0x0000000103117824 */ /* 0x000fca00078e0211 */
[----:B-1----:R-:W-:-:S13]  /*0540*/  ISETP.GE.AND P0, PT, R17, UR9, PT ;  /* 0x0000000911007c0c */ /* 0x002fda000bf06270 */
[----:B------:R-:W-:Y:S05]  /*0550*/  @!P0 BRA `(.L_x_176) ;  /* 0xfffffffc00908947 */ /* 0x000fea000383ffff */
.L_x_172:
[----:B------:R-:W-:Y:S05]  /*0560*/  BSYNC.RECONVERGENT B1 ;  /* 0x0000000000017941 */ /* 0x000fea0003800200 */
.L_x_171:
[----:B------:R-:W1:Y:S01]  /*0570*/  LDCU UR9, c[0x0][0x380] ;  /* 0x00007000ff0977ac */ /* 0x000e620008000800 */
[----:B------:R-:W-:-:S04]  /*0580*/  IADD3 R14, PT, PT, R4, R14, RZ ;  /* 0x0000000e040e7210 */ /* 0x000fc80007ffe0ff */
[----:B-1----:R-:W-:-:S13]  /*0590*/  ISETP.GE.AND P0, PT, R14, UR9, PT ;  /* 0x000000090e007c0c */ /* 0x002fda000bf06270 */
[----:B------:R-:W-:Y:S05]  /*05a0*/  @!P0 BRA `(.L_x_177) ;  /* 0xfffffffc005c8947 */ /* 0x000fea000383ffff */
.L_x_170:
[----:B------:R-:W-:Y:S05]  /*05b0*/  BSYNC.RECONVERGENT B0 ;  /* 0x0000000000007941 */ /* 0x000fea0003800200 */
.L_x_169:
[----:B------:R-:W1:Y:S01]  /*05c0*/  LDCU UR9, c[0x0][0x3a0] ;  /* 0x00007400ff0977ac */ /* 0x000e620008000800 */
[----:B------:R-:W-:-:S04]  /*05d0*/  IADD3 R11, PT, PT, R11, 0x1, RZ ;  /* 0x000000010b0b7810 */ /* 0x000fc80007ffe0ff */
[----:B-1----:R-:W-:-:S13]  /*05e0*/  ISETP.NE.AND P0, PT, R11, UR9, PT ;  /* 0x000000090b007c0c */ /* 0x002fda000bf05270 */
[----:B------:R-:W-:Y:S05]  /*05f0*/  @P0 BRA `(.L_x_178) ;  /* 0xfffffffc00240947 */ /* 0x000fea000383ffff */
[----:B------:R-:W1:Y:S01]  /*0600*/  LDCU UR8, c[0x0][0x39c] ;  /* 0x00007380ff0877ac */ /* 0x000e620008000800 */
[----:B------:R-:W-:-:S04]  /*0610*/  UIADD3 UR4, UPT, UPT, UR4, 0x1, URZ ;  /* 0x0000000104047890 */ /* 0x000fc8000fffe0ff */
[----:B-1----:R-:W-:-:S09]  /*0620*/  UISETP.NE.AND UP0, UPT, UR4, UR8, UPT ;  /* 0x000000080400728c */ /* 0x002fd2000bf05270 */
[----:B------:R-:W-:Y:S05]  /*0630*/  BRA.U UP0, `(.L_x_179) ;  /* 0xfffffffd00007547 */ /* 0x000fea000b83ffff */
[----:B------:R-:W-:Y:S05]  /*0640*/  EXIT ;  /* 0x000000000000794d */ /* 0x000fea0003800000 */
.L_x_168:
[----:B------:R-:W0:Y:S08]  /*0650*/  LDC R6, c[0x0][0x394] ;  /* 0x0000e500ff067b82 */ /* 0x000e300000000800 */
[----:B------:R-:W1:Y:S01]  /*0660*/  LDC R8, c[0x0][0x398] ;  /* 0x0000e600ff087b82 */ /* 0x000e620000000800 */
[--C-:B0-----:R-:W-:Y:S02]  /*0670*/  IADD3 R6, PT, PT, R6, UR4, R7.reuse ;  /* 0x0000000406067c10 */ /* 0x101fe4000fffe007 */
[----:B-1----:R-:W-:Y:S01]  /*0680*/  IADD3 R7, PT, PT, R8, UR4, R7 ;  /* 0x0000000408077c10 */ /* 0x002fe2000fffe007 */
[----:B------:R-:W-:-:S06]  /*0690*/  UMOV UR4, URZ ;  /* 0x000000ff00047c82 */ /* 0x000fcc0008000000 */
.L_x_190:
[----:B------:R-:W-:-:S07]  /*06a0*/  IMAD.MOV.U32 R8, RZ, RZ, RZ ;  /* 0x000000ffff087224 */ /* 0x000fce00078e00ff */
.L_x_189:
[----:B------:R-:W0:Y:S01]  /*06b0*/  LDCU UR5, c[0x0][0x380] ;  /* 0x00007000ff0577ac */ /* 0x000e220008000800 */
[----:B------:R-:W-:Y:S01]  /*06c0*/  BSSY.RECONVERGENT B0, `(.L_x_180) ;  /* 0x000003c000007945 */ /* 0x000fe20003800200 */
[----:B0-----:R-:W-:-:S13]  /*06d0*/  ISETP.GE.AND P0, PT, R0, UR5, PT ;  /* 0x0000000500007c0c */ /* 0x001fda000bf06270 */
[----:B------:R-:W-:Y:S05]  /*06e0*/  @P0 BRA `(.L_x_181) ;  /* 0x0000000000e40947 */ /* 0x000fea0003800000 */
[----:B------:R-:W0:Y:S01]  /*06f0*/  LDC R13, c[0x0][0x3a0] ;  /* 0x0000e800ff0d7b82 */ /* 0x000e220000000800 */
[----:B------:R-:W1:Y:S01]  /*0700*/  LDCU UR5, c[0x0][0x3a8] ;  /* 0x00007500ff0577ac */ /* 0x000e620008000800 */
[----:B------:R-:W-:Y:S01]  /*0710*/  MOV R9, R0 ;  /* 0x0000000000097202 */ /* 0x000fe20000000f00 */
[C---:B-1----:R-:W-:Y:S02]  /*0720*/  IMAD R10, R8.reuse, UR5, R7 ;  /* 0x00000005080a7c24 */ /* 0x042fe4000f8e0207 */
[----:B------:R-:W-:Y:S02]  /*0730*/  IMAD R11, R8, UR5, R5 ;  /* 0x00000005080b7c24 */ /* 0x000fe4000f8e0205 */
[----:B0-----:R-:W-:-:S07]  /*0740*/  IMAD R12, R13, UR4, R8 ;  /* 0x000000040d0c7c24 */ /* 0x001fce000f8e0208 */
.L_x_188:
[----:B------:R-:W0:Y:S01]  /*0750*/  LDCU UR5, c[0x0][0x384] ;  /* 0x00007080ff0577ac */ /* 0x000e220008000800 */
[----:B------:R-:W-:Y:S01]  /*0760*/  BSSY.RECONVERGENT B1, `(.L_x_182) ;  /* 0x000002d000017945 */ /* 0x000fe20003800200 */
[----:B0-----:R-:W-:-:S13]  /*0770*/  ISETP.GE.AND P0, PT, R2, UR5, PT ;  /* 0x0000000502007c0c */ /* 0x001fda000bf06270 */
[----:B------:R-:W-:Y:S05]  /*0780*/  @P0 BRA `(.L_x_183) ;  /* 0x0000000000a80947 */ /* 0x000fea0003800000 */
[----:B------:R-:W0:Y:S01]  /*0790*/  LDCU UR5, c[0x0][0x388] ;  /* 0x00007100ff0577ac */ /* 0x000e220008000800 */
[----:B------:R-:W-:Y:S01]  /*07a0*/  MOV R18, R2 ;  /* 0x0000000200127202 */ /* 0x000fe20000000f00 */
[----:B0-----:R-:W-:-:S07]  /*07b0*/  IMAD R13, R12, UR5, R9 ;  /* 0x000000050c0d7c24 */ /* 0x001fce000f8e0209 */
.L_x_187:
[----:B------:R-:W0:Y:S01]  /*07c0*/  LDCU UR5, c[0x0][0x388] ;  /* 0x00007100ff0577ac */ /* 0x000e220008000800 */
[----:B------:R-:W-:Y:S01]  /*07d0*/  BSSY.RECONVERGENT B2, `(.L_x_184) ;  /* 0x0000021000027945 */ /* 0x000fe20003800200 */
[----:B0-----:R-:W-:-:S13]  /*07e0*/  ISETP.GE.AND P0, PT, R5, UR5, PT ;  /* 0x0000000505007c0c */ /* 0x001fda000bf06270 */
[----:B------:R-:W-:Y:S05]  /*07f0*/  @P0 BRA `(.L_x_185) ;  /* 0x0000000000780947 */ /* 0x000fea0003800000 */
[----:B------:R-:W0:Y:S01]  /*0800*/  LDC R15, c[0x0][0x3a4] ;  /* 0x0000e900ff0f7b82 */ /* 0x000e220000000800 */
[----:B------:R-:W1:Y:S01]  /*0810*/  LDCU.64 UR8, c[0x0][0x380] ;  /* 0x00007000ff0877ac */ /* 0x000e620008000a00 */
[----:B------:R-:W-:Y:S01]  /*0820*/  IMAD.MOV.U32 R24, RZ, RZ, R11 ;  /* 0x000000ffff187224 */ /* 0x000fe200078e000b */
[----:B------:R-:W-:Y:S01]  /*0830*/  MOV R25, R5 ;  /* 0x0000000500197202 */ /* 0x000fe20000000f00 */
[----:B------:R-:W2:Y:S01]  /*0840*/  LDCU UR5, c[0x0][0x38c] ;  /* 0x00007180ff0577ac */ /* 0x000ea20008000800 */
[----:B------:R-:W3:Y:S01]  /*0850*/  LDCU UR7, c[0x0][0x390] ;  /* 0x00007200ff0777ac */ /* 0x000ee20008000800 */
[----:B-1----:R-:W-:-:S04]  /*0860*/  IMAD R19, R13, UR8, R18 ;  /* 0x000000080d137c24 */ /* 0x002fc8000f8e0212 */
[----:B------:R-:W-:Y:S02]  /*0870*/  IMAD R19, R19, UR9, R6 ;  /* 0x0000000913137c24 */ /* 0x000fe4000f8e0206 */
[----:B0-----:R-:W-:-:S04]  /*0880*/  IMAD R22, R15, UR4, R18 ;  /* 0x000000040f167c24 */ /* 0x001fc8000f8e0212 */
[----:B--2---:R-:W-:-:S04]  /*0890*/  IMAD R23, R9, UR5, R22 ;  /* 0x0000000509177c24 */ /* 0x004fc8000f8e0216 */
[----:B---3--:R-:W-:-:S07]  /*08a0*/  IMAD R23, R23, UR7, R10 ;  /* 0x0000000717177c24 */ /* 0x008fce000f8e020a */
.L_x_186:
[----:B------:R-:W0:Y:S01]  /*08b0*/  LDCU UR5, c[0x0][0x390] ;  /* 0x00007200ff0577ac */ /* 0x000e220008000800 */
[----:B------:R-:W1:Y:S01]  /*08c0*/  LDC.64 R14, c[0x0][0x3b0] ;  /* 0x0000ec00ff0e7b82 */ /* 0x000e620000000a00 */
[----:B------:R-:W2:Y:S07]  /*08d0*/  LDCU.64 UR8, c[0x0][0x388] ;  /* 0x00007100ff0877ac */ /* 0x000eae0008000a00 */
[----:B------:R-:W3:Y:S01]  /*08e0*/  LDC.64 R20, c[0x0][0x3b8] ;  /* 0x0000ee00ff147b82 */ /* 0x000ee20000000a00 */
[----:B0-----:R-:W-:-:S04]  /*08f0*/  ISETP.GE.AND P0, PT, R24, UR5, PT ;  /* 0x0000000518007c0c */ /* 0x001fc8000bf06270 */
[----:B--2---:R-:W-:-:S13]  /*0900*/  ISETP.LT.AND P0, PT, R22, UR9, !P0 ;  /* 0x0000000916007c0c */ /* 0x004fda000c701270 */
[----:B------:R-:W0:Y:S01]  /*0910*/  @!P0 LDC.64 R16, c[0x0][0x3b8] ;  /* 0x0000ee00ff108b82 */ /* 0x000e220000000a00 */
[----:B-1----:R-:W-:-:S04]  /*0920*/  @P0 IMAD.WIDE R14, R23, 0x4, R14 ;  /* 0x00000004170e0825 */ /* 0x002fc800078e020e */
[----:B0-----:R-:W-:-:S05]  /*0930*/  @!P0 IMAD.WIDE R16, R19, 0x4, R16 ;  /* 0x0000000413108825 */ /* 0x001fca00078e0210 */
[----:B------:R0:W-:Y:S04]  /*0940*/  @!P0 STG.E desc[UR10][R16.64], RZ ;  /* 0x000000ff10008986 */ /* 0x0001e8000c10190a */
[----:B------:R-:W2:Y:S01]  /*0950*/  @P0 LDG.E R15, desc[UR10][R14.64] ;  /* 0x0000000a0e0f0981 */ /* 0x000ea2000c1e1900 */
[----:B---3--:R-:W-:Y:S01]  /*0960*/  @P0 IMAD.WIDE R20, R19, 0x4, R20 ;  /* 0x0000000413140825 */ /* 0x008fe200078e0214 */
[----:B------:R-:W-:Y:S02]  /*0970*/  IADD3 R25, PT, PT, R25, UR6, RZ ;  /* 0x0000000619197c10 */ /* 0x000fe4000fffe0ff */
[----:B------:R-:W-:Y:S01]  /*0980*/  IADD3 R23, PT, PT, R23, UR6, RZ ;  /* 0x0000000617177c10 */ /* 0x000fe2000fffe0ff */
[----:B------:R-:W-:Y:S01]  /*0990*/  VIADD R24, R24, UR6 ;  /* 0x0000000618187c36 */ /* 0x000fe20008000000 */
[----:B------:R-:W-:Y:S01]  /*09a0*/  IADD3 R19, PT, PT, R19, UR6, RZ ;  /* 0x0000000613137c10 */ /* 0x000fe2000fffe0ff */
[----:B--2---:R0:W-:Y:S01]  /*09b0*/  @P0 STG.E desc[UR10][R20.64], R15 ;  /* 0x0000000f14000986 */ /* 0x0041e2000c10190a */
[----:B------:R-:W-:-:S13]  /*09c0*/  ISETP.GE.AND P0, PT, R25, UR8, PT ;  /* 0x0000000819007c0c */ /* 0x000fda000bf06270 */
[----:B0-----:R-:W-:Y:S05]  /*09d0*/  @!P0 BRA `(.L_x_186) ;  /* 0xfffffffc00b48947 */ /* 0x001fea000383ffff */
.L_x_185:
[----:B------:R-:W-:Y:S05]  /*09e0*/  BSYNC.RECONVERGENT B2 ;  /* 0x0000000000027941 */ /* 0x000fea0003800200 */
.L_x_184:
[----:B------:R-:W0:Y:S01]  /*09f0*/  LDCU UR5, c[0x0][0x384] ;  /* 0x00007080ff0577ac */ /* 0x000e220008000800 */
[----:B------:R-:W-:-:S05]  /*0a00*/  IMAD.IADD R18, R3, 0x1, R18 ;  /* 0x0000000103127824 */ /* 0x000fca00078e0212 */
[----:B0-----:R-:W-:-:S13]  /*0a10*/  ISETP.GE.AND P0, PT, R18, UR5, PT ;  /* 0x0000000512007c0c */ /* 0x001fda000bf06270 */
[----:B------:R-:W-:Y:S05]  /*0a20*/  @!P0 BRA `(.L_x_187) ;  /* 0xfffffffc00648947 */ /* 0x000fea000383ffff */
.L_x_183:
[----:B------:R-:W-:Y:S05]  /*0a30*/  BSYNC.RECONVERGENT B1 ;  /* 0x0000000000017941 */ /* 0x000fea0003800200 */
.L_x_182:
[----:B------:R-:W0:Y:S01]  /*0a40*/  LDCU UR5, c[0x0][0x380] ;  /* 0x00007000ff0577ac */ /* 0x000e220008000800 */
[----:B------:R-:W-:-:S04]  /*0a50*/  IADD3 R9, PT, PT, R4, R9, RZ ;  /* 0x0000000904097210 */ /* 0x000fc80007ffe0ff */
[----:B0-----:R-:W-:-:S13]  /*0a60*/  ISETP.GE.AND P0, PT, R9, UR5, PT ;  /* 0x0000000509007c0c */ /* 0x001fda000bf06270 */
[----:B------:R-:W-:Y:S05]  /*0a70*/  @!P0 BRA `(.L_x_188) ;  /* 0xfffffffc00348947 */ /* 0x000fea000383ffff */
.L_x_181:
[----:B------:R-:W-:Y:S05]  /*0a80*/  BSYNC.RECONVERGENT B0 ;  /* 0x0000000000007941 */ /* 0x000fea0003800200 */
.L_x_180:
[----:B------:R-:W0:Y:S01]  /*0a90*/  LDCU UR5, c[0x0][0x3a0] ;  /* 0x00007400ff0577ac */ /* 0x000e220008000800 */
[----:B------:R-:W-:-:S04]  /*0aa0*/  IADD3 R8, PT, PT, R8, 0x1, RZ ;  /* 0x0000000108087810 */ /* 0x000fc80007ffe0ff */
[----:B0-----:R-:W-:-:S13]  /*0ab0*/  ISETP.NE.AND P0, PT, R8, UR5, PT ;  /* 0x0000000508007c0c */ /* 0x001fda000bf05270 */
[----:B------:R-:W-:Y:S05]  /*0ac0*/  @P0 BRA `(.L_x_189) ;  /* 0xfffffff800f80947 */ /* 0x000fea000383ffff */
[----:B------:R-:W0:Y:S01]  /*0ad0*/  LDC R8, c[0x0][0x39c] ;  /* 0x0000e700ff087b82 */ /* 0x000e220000000800 */
[----:B------:R-:W-:-:S06]  /*0ae0*/  UIADD3 UR5, UPT, UPT, UR4, 0x1, URZ ;  /* 0x0000000104057890 */ /* 0x000fcc000fffe0ff */
[----:B0-----:R-:W-:-:S13]  /*0af0*/  ISETP.NE.AND P0, PT, R8, UR5, PT ;  /* 0x0000000508007c0c */ /* 0x001fda000bf05270 */
[----:B------:R-:W-:Y:S05]  /*0b00*/  @!P0 EXIT ;  /* 0x000000000000894d */ /* 0x000fea0003800000 */
[----:B------:R-:W-:Y:S01]  /*0b10*/  UMOV UR4, UR5 ;  /* 0x0000000500047c82 */ /* 0x000fe20008000000 */
[----:B------:R-:W-:Y:S05]  /*0b20*/  BRA `(.L_x_190) ;  /* 0xfffffff800dc7947 */ /* 0x000fea000383ffff */
.L_x_191:
        /* <DEDUP_REMOVED lines=13> */
.L_x_282:


//--------------------- .text.ShapetoBatch4DNHWC  --------------------------
	.section	.text.ShapetoBatch4DNHWC,"ax",@progbits
	.align	128
        .global         ShapetoBatch4DNHWC
        .type           ShapetoBatch4DNHWC,@function
        .size           ShapetoBatch4DNHWC,(.L_x_283 - ShapetoBatch4DNHWC)
        .other          ShapetoBatch4DNHWC,@"STO_CUDA_ENTRY STV_DEFAULT"
ShapetoBatch4DNHWC:
.text.ShapetoBatch4DNHWC:
[----:B------:R-:W-:Y:S08]  /*0000*/  LDC R1, c[0x0][0x37c] ;  /* 0x0000df00ff017b82 */ /* 0x000ff00000000800 */
[----:B------:R-:W0:Y:S02]  /*0010*/  LDC R0, c[0x0][0x39c] ;  /* 0x0000e700ff007b82 */ /* 0x000e240000000800 */
[----:B0-----:R-:W-:-:S13]  /*0020*/  ISETP.GE.AND P0, PT, R0, 0x1, PT ;  /* 0x000000010000780c */ /* 0x001fda0003f06270 */
[----:B------:R-:W-:Y:S05]  /*0030*/  @!P0 EXIT ;  /* 0x000000000000894d */ /* 0x000fea0003800000 */
[----:B------:R-:W0:Y:S01]  /*0040*/  LDC R0, c[0x0][0x3a0] ;  /* 0x0000e800ff007b82 */ /* 0x000e220000000800 */
[----:B------:R-:W1:Y:S07]  /*0050*/  S2R R3, SR_TID.Y ;  /* 0x0000000000037919 */ /* 0x000e6e0000002200 */
[----:B------:R-:W2:Y:S08]  /*0060*/  S2UR UR9, SR_CTAID.Y ;  /* 0x00000000000979c3 */ /* 0x000eb00000002600 */
[----:B------:R-:W3:Y:S01]  /*0070*/  S2UR UR4, SR_CTAID.Z ;  /* 0x00000000000479c3 */ /* 0x000ee20000002700 */
[----:B0-----:R-:W-:-:S13]  /*0080*/  ISETP.GE.AND P0, PT, R0, 0x1, PT ;  /* 0x000000010000780c */ /* 0x001fda0003f06270 */
[----:B-123--:R-:W-:Y:S05]  /*0090*/  @!P0 EXIT ;  /* 0x000000000000894d */ /* 0x00efea0003800000 */
[----:B------:R-:W0:Y:S01]  /*00a0*/  S2R R8, SR_TID.Z ;  /* 0x0000000000087919 */ /* 0x000e220000002300 */
[----:B------:R-:W1:Y:S01]  /*00b0*/  LDCU UR11, c[0x0][0x3c0] ;  /* 0x00007800ff0b77ac */ /* 0x000e620008000800 */
[----:B------:R-:W2:Y:S01]  /*00c0*/  LDCU UR8, c[0x0][0x360] ;  /* 0x00006c00ff0877ac */ /* 0x000ea20008000800 */
[----:B------:R-:W3:Y:S01]  /*00d0*/  LDC R2, c[0x0][0x364] ;  /* 0x0000d900ff027b82 */ /* 0x000ee20000000800 */
[----:B------:R-:W4:Y:S01]  /*00e0*/  LDCU UR6, c[0x0][0x368] ;  /* 0x00006d00ff0677ac */ /* 0x000f220008000800 */
[----:B------:R-:W5:Y:S01]  /*00f0*/  LDCU UR5, c[0x0][0x378] ;  /* 0x00006f00ff0577ac */ /* 0x000f620008000800 */
[----:B------:R-:W2:Y:S01]  /*0100*/  LDCU UR10, c[0x0][0x374] ;  /* 0x00006e80ff0a77ac */ /* 0x000ea20008000800 */
[----:B------:R-:W2:Y:S01]  /*0110*/  LDCU UR7, c[0x0][0x370] ;  /* 0x00006e00ff0777ac */ /* 0x000ea20008000800 */
[----:B-1----:R-:W-:Y:S02]  /*0120*/  UISETP.GT.AND UP0, UPT, UR11, URZ, UPT ;  /* 0x000000ff0b00728c */ /* 0x002fe4000bf04270 */
[----:B----4-:R-:W-:Y:S01]  /*0130*/  UIMAD UR4, UR4, UR6, URZ ;  /* 0x00000006040472a4 */ /* 0x010fe2000f8e02ff */
[----:B------:R-:W1:Y:S01]  /*0140*/  LDCU.64 UR12, c[0x0][0x358] ;  /* 0x00006b00ff0c77ac */ /* 0x000e620008000a00 */
[----:B---3--:R-:W-:-:S04]  /*0150*/  IMAD R0, R2, UR9, R3 ;  /* 0x0000000902007c24 */ /* 0x008fc8000f8e0203 */
[----:B0-----:R-:W-:Y:S01]  /*0160*/  IADD3 R3, PT, PT, R8, UR4, RZ ;  /* 0x0000000408037c10 */ /* 0x001fe2000fffe0ff */
[----:B-----5:R-:W-:Y:S01]  /*0170*/  UIMAD UR6, UR6, UR5, URZ ;  /* 0x00000005060672a4 */ /* 0x020fe2000f8e02ff */
[----:B--2---:R-:W-:Y:S01]  /*0180*/  IMAD R2, R2, UR10, RZ ;  /* 0x0000000a02027c24 */ /* 0x004fe2000f8e02ff */
[----:B------:R-:W-:Y:S01]  /*0190*/  UIMAD UR7, UR8, UR7, URZ ;  /* 0x00000007080772a4 */ /* 0x000fe2000f8e02ff */
[----:B-1----:R-:W-:Y:S11]  /*01a0*/  BRA.U UP0, `(.L_x_192) ;  /* 0x00000005001c7547 */ /* 0x002ff6000b800000 */
[----:B------:R-:W0:Y:S01]  /*01b0*/  S2R R8, SR_CTAID.X ;  /* 0x0000000000087919 */ /* 0x000e220000002500 */
[----:B------:R-:W-:Y:S01]  /*01c0*/  UMOV UR4, URZ ;  /* 0x000000ff00047c82 */ /* 0x000fe20008000000 */
[----:B------:R-:W0:Y:S02]  /*01d0*/  S2R R5, SR_TID.X ;  /* 0x0000000000057919 */ /* 0x000e240000002100 */
[----:B0-----:R-:W-:-:S07]  /*01e0*/  IMAD R8, R8, UR8, R5 ;  /* 0x0000000808087c24 */ /* 0x001fce000f8e0205 */
.L_x_203:
[----:B-1----:R-:W-:-:S05]  /*01f0*/  UMOV UR5, URZ ;  /* 0x000000ff00057c82 */ /* 0x002fca0008000000 */
.L_x_202:
[----:B------:R-:W0:Y:S01]  /*0200*/  LDCU UR8, c[0x0][0x380] ;  /* 0x00007000ff0877ac */ /* 0x000e220008000800 */
[----:B------:R-:W-:Y:S01]  /*0210*/  BSSY.RECONVERGENT B0, `(.L_x_193) ;  /* 0x0000037000007945 */ /* 0x000fe20003800200 */
[----:B0-----:R-:W-:-:S13]  /*0220*/  ISETP.GE.AND P0, PT, R8, UR8, PT ;  /* 0x0000000808007c0c */ /* 0x001fda000bf06270 */
[----:B-1----:R-:W-:Y:S05]  /*0230*/  @P0 BRA `(.L_x_194) ;  /* 0x0000000000d00947 */ /* 0x002fea0003800000 */
[----:B------:R-:W-:-:S07]  /*0240*/  MOV R10, R8 ;  /* 0x00000008000a7202 */ /* 0x000fce0000000f00 */
.L_x_201:
[----:B------:R-:W0:Y:S01]  /*0250*/  LDC R5, c[0x0][0x384] ;  /* 0x0000e100ff057b82 */ /* 0x000e220000000800 */
[----:B------:R-:W-:Y:S01]  /*0260*/  BSSY.RECONVERGENT B1, `(.L_x_195) ;  /* 0x000002d000017945 */ /* 0x000fe20003800200 */
[----:B0-----:R-:W-:-:S13]  /*0270*/  ISETP.GE.AND P0, PT, R0, R5, PT ;  /* 0x000000050000720c */ /* 0x001fda0003f06270 */
[----:B-1----:R-:W-:Y:S05]  /*0280*/  @P0 BRA `(.L_x_196) ;  /* 0x0000000000a80947 */ /* 0x002fea0003800000 */
[----:B------:R-:W0:Y:S01]  /*0290*/  LDCU.64 UR8, c[0x0][0x388] ;  /* 0x00007100ff0877ac */ /* 0x000e220008000a00 */
[----:B------:R-:W1:Y:S01]  /*02a0*/  LDC.64 R12, c[0x0][0x3a0] ;  /* 0x0000e800ff0c7b82 */ /* 0x000e620000000a00 */
[----:B------:R-:W2:Y:S07]  /*02b0*/  LDCU UR10, c[0x0][0x380] ;  /* 0x00007000ff0a77ac */ /* 0x000eae0008000800 */
[----:B------:R-:W3:Y:S08]  /*02c0*/  LDC R9, c[0x0][0x394] ;  /* 0x0000e500ff097b82 */ /* 0x000ef00000000800 */
[----:B------:R-:W4:Y:S01]  /*02d0*/  LDC R11, c[0x0][0x3a8] ;  /* 0x0000ea00ff0b7b82 */ /* 0x000f220000000800 */
[----:B0-----:R-:W-:-:S04]  /*02e0*/  IMAD R5, R5, UR8, RZ ;  /* 0x0000000805057c24 */ /* 0x001fc8000f8e02ff */
[----:B--2---:R-:W-:Y:S02]  /*02f0*/  IMAD R7, R5, UR10, RZ ;  /* 0x0000000a05077c24 */ /* 0x004fe4000f8e02ff */
[----:B-1----:R-:W-:Y:S02]  /*0300*/  IMAD R4, R13, UR4, R10 ;  /* 0x000000040d047c24 */ /* 0x002fe4000f8e020a */
[----:B------:R-:W-:Y:S02]  /*0310*/  IMAD R6, R7, R12, RZ ;  /* 0x0000000c07067224 */ /* 0x000fe400078e02ff */
[----:B------:R-:W-:Y:S02]  /*0320*/  IMAD R4, R4, UR9, RZ ;  /* 0x0000000904047c24 */ /* 0x000fe4000f8e02ff */
[----:B---3--:R-:W-:Y:S02]  /*0330*/  IMAD R6, R6, UR4, R9 ;  /* 0x0000000406067c24 */ /* 0x008fe4000f8e0209 */
[----:B------:R-:W-:-:S02]  /*0340*/  IMAD.MOV.U32 R9, RZ, RZ, R0 ;  /* 0x000000ffff097224 */ /* 0x000fc400078e0000 */
[----:B------:R-:W-:Y:S02]  /*0350*/  IMAD R6, R7, UR5, R6 ;  /* 0x0000000507067c24 */ /* 0x000fe4000f8e0206 */
[----:B----4-:R-:W-:Y:S02]  /*0360*/  IMAD R18, R11, UR5, R4 ;  /* 0x000000050b127c24 */ /* 0x010fe4000f8e0204 */
[----:B------:R-:W-:-:S07]  /*0370*/  IMAD R16, R5, R10, R6 ;  /* 0x0000000a05107224 */ /* 0x000fce00078e0206 */
.L_x_200:
[----:B------:R-:W0:Y:S01]  /*0380*/  LDC R24, c[0x0][0x388] ;  /* 0x0000e200ff187b82 */ /* 0x000e220000000800 */
[----:B------:R-:W-:Y:S01]  /*0390*/  BSSY.RECONVERGENT B2, `(.L_x_197) ;  /* 0x0000015000027945 */ /* 0x000fe20003800200 */
[----:B0-----:R-:W-:-:S13]  /*03a0*/  ISETP.GE.AND P0, PT, R3, R24, PT ;  /* 0x000000180300720c */ /* 0x001fda0003f06270 */
[----:B-1----:R-:W-:Y:S05]  /*03b0*/  @P0 BRA `(.L_x_198) ;  /* 0x0000000000480947 */ /* 0x002fea0003800000 */
[----:B------:R-:W0:Y:S01]  /*03c0*/  LDC.64 R4, c[0x0][0x3b0] ;  /* 0x0000ec00ff047b82 */ /* 0x000e220000000a00 */
[----:B------:R-:W1:Y:S01]  /*03d0*/  LDCU UR8, c[0x0][0x398] ;  /* 0x00007300ff0877ac */ /* 0x000e620008000800 */
[----:B------:R-:W-:Y:S01]  /*03e0*/  IADD3 R12, PT, PT, R18, R9, RZ ;  /* 0x00000009120c7210 */ /* 0x000fe20007ffe0ff */
[----:B------:R-:W-:Y:S01]  /*03f0*/  IMAD R20, R9, R24, R16 ;  /* 0x0000001809147224 */ /* 0x000fe200078e0210 */
[----:B------:R-:W-:-:S04]  /*0400*/  MOV R11, R3 ;  /* 0x00000003000b7202 */ /* 0x000fc80000000f00 */
[----:B------:R-:W2:Y:S01]  /*0410*/  LDC.64 R6, c[0x0][0x3b8] ;  /* 0x0000ee00ff067b82 */ /* 0x000ea20000000a00 */
[----:B-1----:R-:W-:-:S07]  /*0420*/  IMAD R22, R12, R24, UR8 ;  /* 0x000000080c167e24 */ /* 0x002fce000f8e0218 */
.L_x_199:
[----:B------:R-:W-:Y:S01]  /*0430*/  IMAD.IADD R15, R20, 0x1, R11 ;  /* 0x00000001140f7824 */ /* 0x000fe200078e020b */
[----:B-1----:R-:W-:-:S03]  /*0440*/  IADD3 R13, PT, PT, R22, R11, RZ ;  /* 0x0000000b160d7210 */ /* 0x002fc60007ffe0ff */
[----:B--2---:R-:W-:-:S04]  /*0450*/  IMAD.WIDE R14, R15, 0x4, R6 ;  /* 0x000000040f0e7825 */ /* 0x004fc800078e0206 */
[----:B0-----:R-:W-:Y:S02]  /*0460*/  IMAD.WIDE R12, R13, 0x4, R4 ;  /* 0x000000040d0c7825 */ /* 0x001fe400078e0204 */
[----:B------:R-:W2:Y:S04]  /*0470*/  LDG.E R14, desc[UR12][R14.64] ;  /* 0x0000000c0e0e7981 */ /* 0x000ea8000c1e1900 */
[----:B------:R-:W2:Y:S01]  /*0480*/  LDG.E R17, desc[UR12][R12.64] ;  /* 0x0000000c0c117981 */ /* 0x000ea2000c1e1900 */
[----:B------:R-:W-:-:S04]  /*0490*/  IADD3 R11, PT, PT, R11, UR6, RZ ;  /* 0x000000060b0b7c10 */ /* 0x000fc8000fffe0ff */
[----:B------:R-:W-:Y:S01]  /*04a0*/  ISETP.GE.AND P0, PT, R11, R24, PT ;  /* 0x000000180b00720c */ /* 0x000fe20003f06270 */
[----:B--2---:R-:W-:-:S05]  /*04b0*/  FADD R17, R14, R17 ;  /* 0x000000110e117221 */ /* 0x004fca0000000000 */
[----:B------:R1:W-:Y:S07]  /*04c0*/  STG.E desc[UR12][R12.64], R17 ;  /* 0x000000110c007986 */ /* 0x0003ee000c10190c */
[----:B------:R-:W-:Y:S05]  /*04d0*/  @!P0 BRA `(.L_x_199) ;  /* 0xfffffffc00d48947 */ /* 0x000fea000383ffff */
.L_x_198:
[----:B------:R-:W-:Y:S05]  /*04e0*/  BSYNC.RECONVERGENT B2 ;  /* 0x0000000000027941 */ /* 0x000fea0003800200 */
.L_x_197:
[----:B------:R-:W0:Y:S01]  /*04f0*/  LDCU UR8, c[0x0][0x384] ;  /* 0x00007080ff0877ac */ /* 0x000e220008000800 */
[----:B------:R-:W-:-:S05]  /*0500*/  IMAD.IADD R9, R2, 0x1, R9 ;  /* 0x0000000102097824 */ /* 0x000fca00078e0209 */
[----:B0-----:R-:W-:-:S13]  /*0510*/  ISETP.GE.AND P0, PT, R9, UR8, PT ;  /* 0x0000000809007c0c */ /* 0x001fda000bf06270 */
[----:B------:R-:W-:Y:S05]  /*0520*/  @!P0 BRA `(.L_x_200) ;  /* 0xfffffffc00948947 */ /* 0x000fea000383ffff */
.L_x_196:
[----:B------:R-:W-:Y:S05]  /*0530*/  BSYNC.RECONVERGENT B1 ;  /* 0x0000000000017941 */ /* 0x000fea0003800200 */
.L_x_195:
[----:B------:R-:W0:Y:S01]  /*0540*/  LDCU UR8, c[0x0][0x380] ;  /* 0x00007000ff0877ac */ /* 0x000e220008000800 */
[----:B------:R-:W-:-:S04]  /*0550*/  IADD3 R10, PT, PT, R10, UR7, RZ ;  /* 0x000000070a0a7c10 */ /* 0x000fc8000fffe0ff */
[----:B0-----:R-:W-:-:S13]  /*0560*/  ISETP.GE.AND P0, PT, R10, UR8, PT ;  /* 0x000000080a007c0c */ /* 0x001fda000bf06270 */
[----:B------:R-:W-:Y:S05]  /*0570*/  @!P0 BRA `(.L_x_201) ;  /* 0xfffffffc00348947 */ /* 0x000fea000383ffff */
.L_x_194:
[----:B------:R-:W-:Y:S05]  /*0580*/  BSYNC.RECONVERGENT B0 ;  /* 0x0000000000007941 */ /* 0x000fea0003800200 */
.L_x_193:
[----:B------:R-:W0:Y:S01]  /*0590*/  LDCU UR8, c[0x0][0x3a0] ;  /* 0x00007400ff0877ac */ /* 0x000e220008000800 */
[----:B------:R-:W-:-:S04]  /*05a0*/  UIADD3 UR5, UPT, UPT, UR5, 0x1, URZ ;  /* 0x0000000105057890 */ /* 0x000fc8000fffe0ff */
[----:B0-----:R-:W-:-:S09]  /*05b0*/  UISETP.NE.AND UP0, UPT, UR5, UR8, UPT ;  /* 0x000000080500728c */ /* 0x001fd2000bf05270 */
[----:B------:R-:W-:Y:S05]  /*05c0*/  BRA.U UP0, `(.L_x_202) ;  /* 0xfffffffd000c7547 */ /* 0x000fea000b83ffff */
[----:B------:R-:W0:Y:S01]  /*05d0*/  LDCU UR5, c[0x0][0x39c] ;  /* 0x00007380ff0577ac */ /* 0x000e220008000800 */
[----:B------:R-:W-:-:S04]  /*05e0*/  UIADD3 UR4, UPT, UPT, UR4, 0x1, URZ ;  /* 0x0000000104047890 */ /* 0x000fc8000fffe0ff */
[----:B0-----:R-:W-:-:S09]  /*05f0*/  UISETP.NE.AND UP0, UPT, UR4, UR5, UPT ;  /* 0x000000050400728c */ /* 0x001fd2000bf05270 */
[----:B------:R-:W-:Y:S05]  /*0600*/  BRA.U UP0, `(.L_x_203) ;  /* 0xfffffff900f87547 */ /* 0x000fea000b83ffff */
[----:B------:R-:W-:Y:S05]  /*0610*/  EXIT ;  /* 0x000000000000794d */ /* 0x000fea0003800000 */
.L_x_192:
[----:B------:R-:W0:Y:S08]  /*0620*/  LDC R5, c[0x0][0x394] ;  /* 0x0000e500ff057b82 */ /* 0x000e300000000800 */
[----:B------:R-:W1:Y:S01]  /*0630*/  LDC R7, c[0x0][0x398] ;  /* 0x0000e600ff077b82 */ /* 0x000e620000000800 */
[--C-:B0-----:R-:W-:Y:S02]  /*0640*/  IADD3 R10, PT, PT, R5, UR4, R8.reuse ;  /* 0x00000004050a7c10 */ /* 0x101fe4000fffe008 */
[----:B-1----:R-:W-:Y:S01]  /*0650*/  IADD3 R8, PT, PT, R7, UR4, R8 ;  /* 0x0000000407087c10 */ /* 0x002fe2000fffe008 */
[----:B------:R-:W-:-:S06]  /*0660*/  UMOV UR4, URZ ;  /* 0x000000ff00047c82 */ /* 0x000fcc0008000000 */
.L_x_214:
[----:B0-----:R-:W-:-:S07]  /*0670*/  HFMA2 R9, -RZ, RZ, 0, 0 ;  /* 0x00000000ff097431 */ /* 0x001fce00000001ff */
.L_x_213:
[----:B0-----:R-:W0:Y:S01]  /*0680*/  S2R R5, SR_TID.X ;  /* 0x0000000000057919 */ /* 0x001e220000002100 */
[----:B------:R-:W0:Y:S01]  /*0690*/  S2UR UR5, SR_CTAID.X ;  /* 0x00000000000579c3 */ /* 0x000e220000002500 */
[----:B------:R-:W1:Y:S01]  /*06a0*/  LDCU UR8, c[0x0][0x380] ;  /* 0x00007000ff0877ac */ /* 0x000e620008000800 */
[----:B------:R-:W-:Y:S06]  /*06b0*/  BSSY.RECONVERGENT B0, `(.L_x_204) ;  /* 0x0000038000007945 */ /* 0x000fec0003800200 */
[----:B------:R-:W0:Y:S02]  /*06c0*/  LDC R12, c[0x0][0x360] ;  /* 0x0000d800ff0c7b82 */ /* 0x000e240000000800 */
[----:B0-----:R-:W-:-:S05]  /*06d0*/  IMAD R12, R12, UR5, R5 ;  /* 0x000000050c0c7c24 */ /* 0x001fca000f8e0205 */
[----:B-1----:R-:W-:-:S13]  /*06e0*/  ISETP.GE.AND P0, PT, R12, UR8, PT ;  /* 0x000000080c007c0c */ /* 0x002fda000bf06270 */
[----:B------:R-:W-:Y:S05]  /*06f0*/  @P0 BRA `(.L_x_205) ;  /* 0x0000000000cc0947 */ /* 0x000fea0003800000 */
.L_x_212:
[----:B0-----:R-:W0:Y:S01]  /*0700*/  LDCU UR5, c[0x0][0x384] ;  /* 0x00007080ff0577ac */ /* 0x001e220008000800 */
[----:B------:R-:W-:Y:S01]  /*0710*/  BSSY.RECONVERGENT B1, `(.L_x_206) ;  /* 0x000002d000017945 */ /* 0x000fe20003800200 */
[----:B0-----:R-:W-:-:S13]  /*0720*/  ISETP.GE.AND P0, PT, R0, UR5, PT ;  /* 0x0000000500007c0c */ /* 0x001fda000bf06270 */
[----:B------:R-:W-:Y:S05]  /*0730*/  @P0 BRA `(.L_x_207) ;  /* 0x0000000000a80947 */ /* 0x000fea0003800000 */
[----:B------:R-:W0:Y:S01]  /*0740*/  LDC.64 R6, c[0x0][0x3a0] ;  /* 0x0000e800ff067b82 */ /* 0x000e220000000a00 */
[----:B------:R-:W1:Y:S01]  /*0750*/  LDCU UR5, c[0x0][0x380] ;  /* 0x00007000ff0577ac */ /* 0x000e620008000800 */
[----:B------:R-:W-:Y:S02]  /*0760*/  IMAD.MOV.U32 R13, RZ, RZ, R0 ;  /* 0x000000ffff0d7224 */ /* 0x000fe400078e0000 */
[----:B0-----:R-:W-:Y:S02]  /*0770*/  IMAD R5, R6, UR4, R9 ;  /* 0x0000000406057c24 */ /* 0x001fe4000f8e0209 */
[--C-:B------:R-:W-:Y:S02]  /*0780*/  IMAD R11, R7, UR4, R12.reuse ;  /* 0x00000004070b7c24 */ /* 0x100fe4000f8e020c */
[----:B-1----:R-:W-:-:S07]  /*0790*/  IMAD R16, R5, UR5, R12 ;  /* 0x0000000505107c24 */ /* 0x002fce000f8e020c */
.L_x_211:
[----:B0-----:R-:W0:Y:S01]  /*07a0*/  LDC R6, c[0x0][0x388] ;  /* 0x0000e200ff067b82 */ /* 0x001e220000000800 */
[----:B------:R-:W-:Y:S01]  /*07b0*/  BSSY.RECONVERGENT B2, `(.L_x_208) ;  /* 0x000001e000027945 */ /* 0x000fe20003800200 */
[----:B0-----:R-:W-:-:S13]  /*07c0*/  ISETP.GE.AND P0, PT, R3, R6, PT ;  /* 0x000000060300720c */ /* 0x001fda0003f06270 */
[----:B------:R-:W-:Y:S05]  /*07d0*/  @P0 BRA `(.L_x_209) ;  /* 0x00000000006c0947 */ /* 0x000fea0003800000 */
[----:B------:R-:W0:Y:S01]  /*07e0*/  LDCU UR8, c[0x0][0x3a8] ;  /* 0x00007500ff0877ac */ /* 0x000e220008000800 */
[----:B------:R-:W-:Y:S01]  /*07f0*/  MOV R18, R3 ;  /* 0x0000000300127202 */ /* 0x000fe20000000f00 */
[----:B------:R-:W1:Y:S01]  /*0800*/  LDCU UR5, c[0x0][0x390] ;  /* 0x00007200ff0577ac */ /* 0x000e620008000800 */
[----:B------:R-:W2:Y:S01]  /*0810*/  LDCU UR10, c[0x0][0x384] ;  /* 0x00007080ff0a77ac */ /* 0x000ea20008000800 */
[----:B------:R-:W3:Y:S01]  /*0820*/  LDCU UR9, c[0x0][0x38c] ;  /* 0x00007180ff0977ac */ /* 0x000ee20008000800 */
[----:B0-----:R-:W-:-:S05]  /*0830*/  IMAD R4, R9, UR8, R13 ;  /* 0x0000000809047c24 */ /* 0x001fca000f8e020d */
[----:B-1----:R-:W-:Y:S01]  /*0840*/  ISETP.GE.AND P0, PT, R4, UR5, PT ;  /* 0x0000000504007c0c */ /* 0x002fe2000bf06270 */
[----:B--2---:R-:W-:Y:S02]  /*0850*/  IMAD R7, R16, UR10, R13 ;  /* 0x0000000a10077c24 */ /* 0x004fe4000f8e020d */
[C---:B---3--:R-:W-:Y:S01]  /*0860*/  IMAD R5, R11.reuse, UR9, R4 ;  /* 0x000000090b057c24 */ /* 0x048fe2000f8e0204 */
[----:B------:R-:W-:Y:S01]  /*0870*/  ISETP.LT.AND P0, PT, R11, UR9, !P0 ;  /* 0x000000090b007c0c */ /* 0x000fe2000c701270 */
[-C--:B------:R-:W-:Y:S02]  /*0880*/  IMAD R17, R7, R6.reuse, R10 ;  /* 0x0000000607117224 */ /* 0x080fe400078e020a */
[----:B------:R-:W-:-:S10]  /*0890*/  IMAD R19, R5, R6, R8 ;  /* 0x0000000605137224 */ /* 0x000fd400078e0208 */
.L_x_210:
[----:B0-----:R-:W0:Y:S01]  /*08a0*/  @!P0 LDC.64 R6, c[0x0][0x3b8] ;  /* 0x0000ee00ff068b82 */ /* 0x001e220000000a00 */
[----:B------:R-:W1:Y:S07]  /*08b0*/  LDCU UR5, c[0x0][0x388] ;  /* 0x00007100ff0577ac */ /* 0x000e6e0008000800 */
[----:B------:R-:W2:Y:S08]  /*08c0*/  LDC.64 R4, c[0x0][0x3b0] ;  /* 0x0000ec00ff047b82 */ /* 0x000eb00000000a00 */
[----:B------:R-:W3:Y:S01]  /*08d0*/  LDC.64 R14, c[0x0][0x3b8] ;  /* 0x0000ee00ff0e7b82 */ /* 0x000ee20000000a00 */
[----:B0-----:R-:W-:-:S05]  /*08e0*/  @!P0 IMAD.WIDE R6, R17, 0x4, R6 ;  /* 0x0000000411068825 */ /* 0x001fca00078e0206 */
[----:B------:R0:W-:Y:S01]  /*08f0*/  @!P0 STG.E desc[UR12][R6.64], RZ ;  /* 0x000000ff06008986 */ /* 0x0001e2000c10190c */
[----:B--2---:R-:W-:-:S06]  /*0900*/  @P0 IMAD.WIDE R4, R19, 0x4, R4 ;  /* 0x0000000413040825 */ /* 0x004fcc00078e0204 */
[----:B------:R-:W2:Y:S01]  /*0910*/  @P0 LDG.E R5, desc[UR12][R4.64] ;  /* 0x0000000c04050981 */ /* 0x000ea2000c1e1900 */
[----:B------:R-:W-:Y:S01]  /*0920*/  IADD3 R18, PT, PT, R18, UR6, RZ ;  /* 0x0000000612127c10 */ /* 0x000fe2000fffe0ff */
[----:B---3--:R-:W-:Y:S01]  /*0930*/  @P0 IMAD.WIDE R14, R17, 0x4, R14 ;  /* 0x00000004110e0825 */ /* 0x008fe200078e020e */
[----:B------:R-:W-:Y:S02]  /*0940*/  IADD3 R19, PT, PT, R19, UR6, RZ ;  /* 0x0000000613137c10 */ /* 0x000fe4000fffe0ff */
[----:B-1----:R-:W-:Y:S01]  /*0950*/  ISETP.GE.AND P1, PT, R18, UR5, PT ;  /* 0x0000000512007c0c */ /* 0x002fe2000bf26270 */
[----:B------:R-:W-:Y:S01]  /*0960*/  VIADD R17, R17, UR6 ;  /* 0x0000000611117c36 */ /* 0x000fe20008000000 */
[----:B--2---:R0:W-:Y:S11]  /*0970*/  @P0 STG.E desc[UR12][R14.64], R5 ;  /* 0x000000050e000986 */ /* 0x0041f6000c10190c */
[----:B------:R-:W-:Y:S05]  /*0980*/  @!P1 BRA `(.L_x_210) ;  /* 0xfffffffc00c49947 */ /* 0x000fea000383ffff */
.L_x_209:
[----:B------:R-:W-:Y:S05]  /*0990*/  BSYNC.RECONVERGENT B2 ;  /* 0x0000000000027941 */ /* 0x000fea0003800200 */
.L_x_208:
[----:B------:R-:W1:Y:S01]  /*09a0*/  LDCU UR5, c[0x0][0x384] ;  /* 0x00007080ff0577ac */ /* 0x000e620008000800 */
[----:B------:R-:W-:-:S04]  /*09b0*/  IADD3 R13, PT, PT, R2, R13, RZ ;  /* 0x0000000d020d7210 */ /* 0x000fc80007ffe0ff */
[----:B-1----:R-:W-:-:S13]  /*09c0*/  ISETP.GE.AND P0, PT, R13, UR5, PT ;  /* 0x000000050d007c0c */ /* 0x002fda000bf06270 */
[----:B------:R-:W-:Y:S05]  /*09d0*/  @!P0 BRA `(.L_x_211) ;  /* 0xfffffffc00708947 */ /* 0x000fea000383ffff */
.L_x_207:
[----:B------:R-:W-:Y:S05]  /*09e0*/  BSYNC.RECONVERGENT B1 ;  /* 0x0000000000017941 */ /* 0x000fea0003800200 */
.L_x_206:
[----:B------:R-:W1:Y:S01]  /*09f0*/  LDCU UR5, c[0x0][0x380] ;  /* 0x00007000ff0577ac */ /* 0x000e620008000800 */
[----:B------:R-:W-:-:S04]  /*0a00*/  IADD3 R12, PT, PT, R12, UR7, RZ ;  /* 0x000000070c0c7c10 */ /* 0x000fc8000fffe0ff */
[----:B-1----:R-:W-:-:S13]  /*0a10*/  ISETP.GE.AND P0, PT, R12, UR5, PT ;  /* 0x000000050c007c0c */ /* 0x002fda000bf06270 */
[----:B------:R-:W-:Y:S05]  /*0a20*/  @!P0 BRA `(.L_x_212) ;  /* 0xfffffffc00348947 */ /* 0x000fea000383ffff */
.L_x_205:
[----:B------:R-:W-:Y:S05]  /*0a30*/  BSYNC.RECONVERGENT B0 ;  /* 0x0000000000007941 */ /* 0x000fea0003800200 */
.L_x_204:
[----:B------:R-:W1:Y:S01]  /*0a40*/  LDCU UR5, c[0x0][0x3a0] ;  /* 0x00007400ff0577ac */ /* 0x000e620008000800 */
[----:B------:R-:W-:-:S04]  /*0a50*/  IADD3 R9, PT, PT, R9, 0x1, RZ ;  /* 0x0000000109097810 */ /* 0x000fc80007ffe0ff */
[----:B-1----:R-:W-:-:S13]  /*0a60*/  ISETP.NE.AND P0, PT, R9, UR5, PT ;  /* 0x0000000509007c0c */ /* 0x002fda000bf05270 */
[----:B------:R-:W-:Y:S05]  /*0a70*/  @P0 BRA `(.L_x_213) ;  /* 0xfffffffc00000947 */ /* 0x000fea000383ffff */
[----:B------:R-:W1:Y:S01]  /*0a80*/  LDC R4, c[0x0][0x39c] ;  /* 0x0000e700ff047b82 */ /* 0x000e620000000800 */
[----:B------:R-:W-:-:S06]  /*0a90*/  UIADD3 UR5, UPT, UPT, UR4, 0x1, URZ ;  /* 0x0000000104057890 */ /* 0x000fcc000fffe0ff */
[----:B-1----:R-:W-:-:S13]  /*0aa0*/  ISETP.NE.AND P0, PT, R4, UR5, PT ;  /* 0x0000000504007c0c */ /* 0x002fda000bf05270 */
[----:B------:R-:W-:Y:S05]  /*0ab0*/  @!P0 EXIT ;  /* 0x000000000000894d */ /* 0x000fea0003800000 */
[----:B------:R-:W-:Y:S01]  /*0ac0*/  UMOV UR4, UR5 ;  /* 0x0000000500047c82 */ /* 0x000fe20008000000 */
[----:B------:R-:W-:Y:S05]  /*0ad0*/  BRA `(.L_x_214) ;  /* 0xfffffff800e47947 */ /* 0x000fea000383ffff */
.L_x_215:
        /* <DEDUP_REMOVED lines=10> */
.L_x_283:


//--------------------- .text.InnerSwapBatch      --------------------------
	.section	.text.InnerSwapBatch,"ax",@progbits
	.align	128
        .global         InnerSwapBatch
        .type           InnerSwapBatch,@function
        .size           InnerSwapBatch,(.L_x_284 - InnerSwapBatch)
        .other          InnerSwapBatch,@"STO_CUDA_ENTRY STV_DEFAULT"
InnerSwapBatch:
.text.InnerSwapBatch:
[----:B------:R-:W-:Y:S01]  /*0000*/  LDC R1, c[0x0][0x37c] ;  /* 0x0000df00ff017b82 */ /* 0x000fe20000000800 */
[----:B------:R-:W-:Y:S05]  /*0010*/  EXIT ;  /* 0x000000000000794d */ /* 0x000fea0003800000 */
.L_x_216:
        /* <DEDUP_REMOVED lines=14> */
.L_x_284:


//--------------------- .text.SwapUpperLower      --------------------------
	.section	.text.SwapUpperLower,"ax",@progbits
	.align	128
        .global         SwapUpperLower
        .type           SwapUpperLower,@function
        .size           SwapUpperLower,(.L_x_285 - SwapUpperLower)
        .other          SwapUpperLower,@"STO_CUDA_ENTRY STV_DEFAULT"
SwapUpperLower:
.text.SwapUpperLower:
[----:B------:R-:W-:Y:S01]  /*0000*/  LDC R1, c[0x0][0x37c] ;  /* 0x0000df00ff017b82 */ /* 0x000fe20000000800 */
[----:B------:R-:W0:Y:S01]  /*0010*/  LDCU UR4, c[0x0][0x398] ;  /* 0x00007300ff0477ac */ /* 0x000e220008000800 */
[----:B------:R-:W1:Y:S01]  /*0020*/  LDCU.64 UR6, c[0x0][0x358] ;  /* 0x00006b00ff0677ac */ /* 0x000e620008000a00 */
[----:B0-----:R-:W-:-:S09]  /*0030*/  UISETP.GE.AND UP0, UPT, UR4, 0x1, UPT ;  /* 0x000000010400788c */ /* 0x001fd2000bf06270 */
[----:B-1----:R-:W-:Y:S05]  /*0040*/  BRA.U !UP0, `(.L_x_217) ;  /* 0x00000001088c7547 */ /* 0x002fea000b800000 */
[----:B------:R-:W0:Y:S02]  /*0050*/  LDC R0, c[0x0][0x384] ;  /* 0x0000e100ff007b82 */ /* 0x000e240000000800 */
[----:B0-----:R-:W-:-:S13]  /*0060*/  ISETP.GE.AND P0, PT, R0, 0x2, PT ;  /* 0x000000020000780c */ /* 0x001fda0003f06270 */
[----:B------:R-:W-:Y:S05]  /*0070*/  @!P0 EXIT ;  /* 0x000000000000894d */ /* 0x000fea0003800000 */
[----:B------:R-:W0:Y:S01]  /*0080*/  S2R R3, SR_TID.X ;  /* 0x0000000000037919 */ /* 0x000e220000002100 */
[----:B------:R-:W0:Y:S01]  /*0090*/  S2UR UR4, SR_CTAID.X ;  /* 0x00000000000479c3 */ /* 0x000e220000002500 */
[----:B------:R-:W-:-:S04]  /*00a0*/  LEA.HI R0, R0, R0, RZ, 0x1 ;  /* 0x0000000000007211 */ /* 0x000fc800078f08ff */
[----:B------:R-:W-:-:S03]  /*00b0*/  SHF.R.S32.HI R11, RZ, 0x1, R0 ;  /* 0x00000001ff0b7819 */ /* 0x000fc60000011400 */
[----:B------:R-:W0:Y:S01]  /*00c0*/  LDC R10, c[0x0][0x360] ;  /* 0x0000d800ff0a7b82 */ /* 0x000e220000000800 */
[----:B------:R-:W1:Y:S01]  /*00d0*/  LDCU UR5, c[0x0][0x370] ;  /* 0x00006e00ff0577ac */ /* 0x000e620008000800 */
[C---:B0-----:R-:W-:Y:S01]  /*00e0*/  IMAD R0, R10.reuse, UR4, R3 ;  /* 0x000000040a007c24 */ /* 0x041fe2000f8e0203 */
[----:B------:R-:W-:Y:S01]  /*00f0*/  UMOV UR4, URZ ;  /* 0x000000ff00047c82 */ /* 0x000fe20008000000 */
[----:B-1----:R-:W-:-:S07]  /*0100*/  IMAD R10, R10, UR5, RZ ;  /* 0x000000050a0a7c24 */ /* 0x002fce000f8e02ff */
.L_x_221:
[----:B------:R-:W0:Y:S01]  /*0110*/  LDC R12, c[0x0][0x380] ;  /* 0x0000e000ff0c7b82 */ /* 0x000e220000000800 */
[----:B------:R-:W-:Y:S01]  /*0120*/  BSSY.RECONVERGENT B0, `(.L_x_218) ;  /* 0x0000010000007945 */ /* 0x000fe20003800200 */
[----:B0-----:R-:W-:-:S13]  /*0130*/  ISETP.GE.AND P0, PT, R0, R12, PT ;  /* 0x0000000c0000720c */ /* 0x001fda0003f06270 */
[----:B--2---:R-:W-:Y:S05]  /*0140*/  @P0 BRA `(.L_x_219) ;  /* 0x0000000000340947 */ /* 0x004fea0003800000 */
[----:B------:R-:W0:Y:S01]  /*0150*/  LDC.64 R6, c[0x0][0x388] ;  /* 0x0000e200ff067b82 */ /* 0x000e220000000a00 */
[----:B------:R-:W-:-:S07]  /*0160*/  IMAD.MOV.U32 R13, RZ, RZ, R0 ;  /* 0x000000ffff0d7224 */ /* 0x000fce00078e0000 */
[----:B------:R-:W1:Y:S02]  /*0170*/  LDC.64 R8, c[0x0][0x390] ;  /* 0x0000e400ff087b82 */ /* 0x000e640000000a00 */
.L_x_220:
[----:B--2---:R-:W-:-:S04]  /*0180*/  IMAD R3, R12, UR4, R13 ;  /* 0x000000040c037c24 */ /* 0x004fc8000f8e020d */
[----:B-1----:R-:W-:-:S04]  /*0190*/  IMAD.WIDE R4, R3, 0x4, R8 ;  /* 0x0000000403047825 */ /* 0x002fc800078e0208 */
[----:B0-----:R-:W-:Y:S01]  /*01a0*/  IMAD.WIDE R2, R3, 0x4, R6 ;  /* 0x0000000403027825 */ /* 0x001fe200078e0206 */
[----:B------:R-:W2:Y:S04]  /*01b0*/  LDG.E R17, desc[UR6][R4.64] ;  /* 0x0000000604117981 */ /* 0x000ea8000c1e1900 */
[----:B------:R-:W3:Y:S01]  /*01c0*/  LDG.E R15, desc[UR6][R2.64] ;  /* 0x00000006020f7981 */ /* 0x000ee2000c1e1900 */
[----:B------:R-:W-:-:S04]  /*01d0*/  IADD3 R13, PT, PT, R10, R13, RZ ;  /* 0x0000000d0a0d7210 */ /* 0x000fc80007ffe0ff */
[----:B------:R-:W-:Y:S01]  /*01e0*/  ISETP.GE.AND P0, PT, R13, R12, PT ;  /* 0x0000000c0d00720c */ /* 0x000fe20003f06270 */
[----:B--2---:R2:W-:Y:S04]  /*01f0*/  STG.E desc[UR6][R2.64], R17 ;  /* 0x0000001102007986 */ /* 0x0045e8000c101906 */
[----:B---3--:R2:W-:Y:S08]  /*0200*/  STG.E desc[UR6][R4.64], R15 ;  /* 0x0000000f04007986 */ /* 0x0085f0000c101906 */
[----:B------:R-:W-:Y:S05]  /*0210*/  @!P0 BRA `(.L_x_220) ;  /* 0xfffffffc00d88947 */ /* 0x000fea000383ffff */
.L_x_219:
[----:B------:R-:W-:Y:S05]  /*0220*/  BSYNC.RECONVERGENT B0 ;  /* 0x0000000000007941 */ /* 0x000fea0003800200 */
.L_x_218:
[----:B------:R-:W-:-:S06]  /*0230*/  UIADD3 UR5, UPT, UPT, UR4, 0x1, URZ ;  /* 0x0000000104057890 */ /* 0x000fcc000fffe0ff */
[----:B------:R-:W-:-:S13]  /*0240*/  ISETP.NE.AND P0, PT, R11, UR5, PT ;  /* 0x000000050b007c0c */ /* 0x000fda000bf05270 */
[----:B------:R-:W-:Y:S05]  /*0250*/  @!P0 EXIT ;  /* 0x000000000000894d */ /* 0x000fea0003800000 */
[----:B------:R-:W-:Y:S01]  /*0260*/  UMOV UR4, UR5 ;  /* 0x0000000500047c82 */ /* 0x000fe20008000000 */
[----:B------:R-:W-:Y:S05]  /*0270*/  BRA `(.L_x_221) ;  /* 0xfffffffc00a47947 */ /* 0x000fea000383ffff */
.L_x_217:
[----:B------:R-:W0:Y:S02]  /*0280*/  LDC R11, c[0x0][0x384] ;  /* 0x0000e100ff0b7b82 */ /* 0x000e240000000800 */
[----:B0-----:R-:W-:-:S13]  /*0290*/  ISETP.GE.AND P0, PT, R11, 0x1, PT ;  /* 0x000000010b00780c */ /* 0x001fda0003f06270 */
[----:B------:R-:W-:Y:S05]  /*02a0*/  @!P0 EXIT ;  /* 0x000000000000894d */ /* 0x000fea0003800000 */
[----:B------:R-:W0:Y:S01]  /*02b0*/  S2R R3, SR_TID.X ;  /* 0x0000000000037919 */ /* 0x000e220000002100 */
[----:B------:R-:W0:Y:S01]  /*02c0*/  S2UR UR5, SR_CTAID.X ;  /* 0x00000000000579c3 */ /* 0x000e220000002500 */
[----:B------:R-:W-:-:S07]  /*02d0*/  SHF.R.U32.HI R11, RZ, 0x1, R11 ;  /* 0x00000001ff0b7819 */ /* 0x000fce000001160b */
[----:B------:R-:W0:Y:S01]  /*02e0*/  LDC R10, c[0x0][0x360] ;  /* 0x0000d800ff0a7b82 */ /* 0x000e220000000800 */
[----:B------:R-:W1:Y:S01]  /*02f0*/  LDCU UR4, c[0x0][0x370] ;  /* 0x00006e00ff0477ac */ /* 0x000e620008000800 */
[C---:B0-----:R-:W-:Y:S02]  /*0300*/  IMAD R0, R10.reuse, UR5, R3 ;  /* 0x000000050a007c24 */ /* 0x041fe4000f8e0203 */
[----:B-1----:R-:W-:-:S07]  /*0310*/  IMAD R10, R10, UR4, RZ ;  /* 0x000000040a0a7c24 */ /* 0x002fce000f8e02ff */
.L_x_225:
[----:B------:R-:W0:Y:S01]  /*0320*/  LDCU UR4, c[0x0][0x380] ;  /* 0x00007000ff0477ac */ /* 0x000e220008000800 */
[----:B------:R-:W-:Y:S01]  /*0330*/  BSSY.RECONVERGENT B0, `(.L_x_222) ;  /* 0x0000010000007945 */ /* 0x000fe20003800200 */
[----:B0-----:R-:W-:-:S13]  /*0340*/  ISETP.GE.AND P0, PT, R0, UR4, PT ;  /* 0x0000000400007c0c */ /* 0x001fda000bf06270 */
[----:B--2---:R-:W-:Y:S05]  /*0350*/  @P0 BRA `(.L_x_223) ;  /* 0x0000000000340947 */ /* 0x004fea0003800000 */
[----:B------:R-:W0:Y:S01]  /*0360*/  LDC.64 R6, c[0x0][0x388] ;  /* 0x0000e200ff067b82 */ /* 0x000e220000000a00 */
[----:B------:R-:W-:-:S07]  /*0370*/  IMAD.MOV.U32 R12, RZ, RZ, R0 ;  /* 0x000000ffff0c7224 */ /* 0x000fce00078e0000 */
[----:B------:R-:W1:Y:S02]  /*0380*/  LDC.64 R8, c[0x0][0x390] ;  /* 0x0000e400ff087b82 */ /* 0x000e640000000a00 */
.L_x_224:
[----:B--2---:R-:W-:-:S04]  /*0390*/  IMAD R3, R11, UR4, R12 ;  /* 0x000000040b037c24 */ /* 0x004fc8000f8e020c */
[----:B-1----:R-:W-:-:S04]  /*03a0*/  IMAD.WIDE R4, R3, 0x4, R8 ;  /* 0x0000000403047825 */ /* 0x002fc800078e0208 */
[----:B0-----:R-:W-:Y:S01]  /*03b0*/  IMAD.WIDE R2, R3, 0x4, R6 ;  /* 0x0000000403027825 */ /* 0x001fe200078e0206 */
[----:B------:R-:W2:Y:S04]  /*03c0*/  LDG.E R15, desc[UR6][R4.64] ;  /* 0x00000006040f7981 */ /* 0x000ea8000c1e1900 */
[----:B------:R-:W3:Y:S01]  /*03d0*/  LDG.E R13, desc[UR6][R2.64] ;  /* 0x00000006020d7981 */ /* 0x000ee2000c1e1900 */
[----:B------:R-:W-:-:S04]  /*03e0*/  IADD3 R12, PT, PT, R10, R12, RZ ;  /* 0x0000000c0a0c7210 */ /* 0x000fc80007ffe0ff */
[----:B------:R-:W-:Y:S01]  /*03f0*/  ISETP.GE.AND P0, PT, R12, UR4, PT ;  /* 0x000000040c007c0c */ /* 0x000fe2000bf06270 */
[----:B--2---:R2:W-:Y:S04]  /*0400*/  STG.E desc[UR6][R2.64], R15 ;  /* 0x0000000f02007986 */ /* 0x0045e8000c101906 */
[----:B---3--:R2:W-:Y:S08]  /*0410*/  STG.E desc[UR6][R4.64], R13 ;  /* 0x0000000d04007986 */ /* 0x0085f0000c101906 */
[----:B------:R-:W-:Y:S05]  /*0420*/  @!P0 BRA `(.L_x_224) ;  /* 0xfffffffc00d88947 */ /* 0x000fea000383ffff */
.L_x_223:
[----:B------:R-:W-:Y:S05]  /*0430*/  BSYNC.RECONVERGENT B0 ;  /* 0x0000000000007941 */ /* 0x000fea0003800200 */
.L_x_222:
[----:B------:R-:W0:Y:S01]  /*0440*/  LDCU UR4, c[0x0][0x384] ;  /* 0x00007080ff0477ac */ /* 0x000e220008000800 */
[----:B------:R-:W-:-:S05]  /*0450*/  VIADD R11, R11, 0x1 ;  /* 0x000000010b0b7836 */ /* 0x000fca0000000000 */
[----:B0-----:R-:W-:-:S13]  /*0460*/  ISETP.GE.AND P0, PT, R11, UR4, PT ;  /* 0x000000040b007c0c */ /* 0x001fda000bf06270 */
[----:B------:R-:W-:Y:S05]  /*0470*/  @!P0 BRA `(.L_x_225) ;  /* 0xfffffffc00a88947 */ /* 0x000fea000383ffff */
[----:B------:R-:W-:Y:S05]  /*0480*/  EXIT ;  /* 0x000000000000794d */ /* 0x000fea0003800000 */
.L_x_226:
        /* <DEDUP_REMOVED lines=15> */
.L_x_285:


//--------------------- .text.InnerSwapLowerUpper --------------------------
	.section	.text.InnerSwapLowerUpper,"ax",@progbits
	.align	128
        .global         InnerSwapLowerUpper
        .type           InnerSwapLowerUpper,@function
        .size           InnerSwapLowerUpper,(.L_x_286 - InnerSwapLowerUpper)
        .other          InnerSwapLowerUpper,@"STO_CUDA_ENTRY STV_DEFAULT"
InnerSwapLowerUpper:
.text.InnerSwapLowerUpper:
[----:B------:R-:W-:Y:S01]  /*0000*/  LDC R1, c[0x0][0x37c] ;  /* 0x0000df00ff017b82 */ /* 0x000fe20000000800 */
[----:B------:R-:W0:Y:S01]  /*0010*/  LDCU UR4, c[0x0][0x390] ;  /* 0x00007200ff0477ac */ /* 0x000e220008000800 */
[----:B------:R-:W1:Y:S01]  /*0020*/  LDCU.64 UR6, c[0x0][0x358] ;  /* 0x00006b00ff0677ac */ /* 0x000e620008000a00 */
[----:B0-----:R-:W-:-:S09]  /*0030*/  UISETP.GT.AND UP0, UPT, UR4, URZ, UPT ;  /* 0x000000ff0400728c */ /* 0x001fd2000bf04270 */
[----:B-1----:R-:W-:Y:S05]  /*0040*/  BRA.U UP0, `(.L_x_227) ;  /* 0x0000000100907547 */ /* 0x002fea000b800000 */
        /* <DEDUP_REMOVED lines=12> */
.L_x_231:
[----:B------:R-:W0:Y:S01]  /*0110*/  LDC.64 R10, c[0x0][0x380] ;  /* 0x0000e000ff0a7b82 */ /* 0x000e220000000a00 */
[----:B------:R-:W-:Y:S01]  /*0120*/  VIADD R12, R8, UR4 ;  /* 0x00000004080c7c36 */ /* 0x000fe20008000000 */
[----:B------:R-:W-:Y:S01]  /*0130*/  BSSY.RECONVERGENT B0, `(.L_x_228) ;  /* 0x0000011000007945 */ /* 0x000fe20003800200 */
[----:B0-----:R-:W-:-:S04]  /*0140*/  ISETP.GE.AND P0, PT, R9, R10, PT ;  /* 0x0000000a0900720c */ /* 0x001fc80003f06270 */
[----:B------:R-:W-:-:S13]  /*0150*/  ISETP.GE.OR P0, PT, R12, R11, P0 ;  /* 0x0000000b0c00720c */ /* 0x000fda0000706670 */
[----:B-1----:R-:W-:Y:S05]  /*0160*/  @P0 BRA `(.L_x_229) ;  /* 0x0000000000340947 */ /* 0x002fea0003800000 */
[----:B------:R-:W0:Y:S01]  /*0170*/  LDC.64 R6, c[0x0][0x388] ;  /* 0x0000e200ff067b82 */ /* 0x000e220000000a00 */
[----:B------:R-:W-:-:S07]  /*0180*/  IMAD.MOV.U32 R11, RZ, RZ, R9 ;  /* 0x000000ffff0b7224 */ /* 0x000fce00078e0009 */
.L_x_230:
[--C-:B-1----:R-:W-:Y:S02]  /*0190*/  IMAD R5, R12, R10, R11.reuse ;  /* 0x0000000a0c057224 */ /* 0x102fe400078e020b */
[----:B------:R-:W-:Y:S02]  /*01a0*/  IMAD R3, R10, UR4, R11 ;  /* 0x000000040a037c24 */ /* 0x000fe4000f8e020b */
[----:B0-----:R-:W-:-:S04]  /*01b0*/  IMAD.WIDE R4, R5, 0x4, R6 ;  /* 0x0000000405047825 */ /* 0x001fc800078e0206 */
[----:B------:R-:W-:Y:S01]  /*01c0*/  IMAD.WIDE R2, R3, 0x4, R6 ;  /* 0x0000000403027825 */ /* 0x000fe200078e0206 */
[----:B------:R-:W2:Y:S04]  /*01d0*/  LDG.E R15, desc[UR6][R4.64] ;  /* 0x00000006040f7981 */ /* 0x000ea8000c1e1900 */
[----:B------:R-:W3:Y:S01]  /*01e0*/  LDG.E R13, desc[UR6][R2.64] ;  /* 0x00000006020d7981 */ /* 0x000ee2000c1e1900 */
[----:B------:R-:W-:-:S04]  /*01f0*/  IADD3 R11, PT, PT, R0, R11, RZ ;  /* 0x0000000b000b7210 */ /* 0x000fc80007ffe0ff */
[----:B------:R-:W-:Y:S01]  /*0200*/  ISETP.GE.AND P0, PT, R11, R10, PT ;  /* 0x0000000a0b00720c */ /* 0x000fe20003f06270 */
[----:B--2---:R1:W-:Y:S04]  /*0210*/  STG.E desc[UR6][R2.64], R15 ;  /* 0x0000000f02007986 */ /* 0x0043e8000c101906 */
[----:B---3--:R1:W-:Y:S08]  /*0220*/  STG.E desc[UR6][R4.64], R13 ;  /* 0x0000000d04007986 */ /* 0x0083f0000c101906 */
[----:B------:R-:W-:Y:S05]  /*0230*/  @!P0 BRA `(.L_x_230) ;  /* 0xfffffffc00d48947 */ /* 0x000fea000383ffff */
.L_x_229:
[----:B------:R-:W-:Y:S05]  /*0240*/  BSYNC.RECONVERGENT B0 ;  /* 0x0000000000007941 */ /* 0x000fea0003800200 */
.L_x_228:
[----:B------:R-:W-:-:S06]  /*0250*/  UIADD3 UR4, UPT, UPT, UR4, 0x1, URZ ;  /* 0x0000000104047890 */ /* 0x000fcc000fffe0ff */
[----:B------:R-:W-:-:S13]  /*0260*/  ISETP.NE.AND P0, PT, R8, UR4, PT ;  /* 0x0000000408007c0c */ /* 0x000fda000bf05270 */
[----:B------:R-:W-:Y:S05]  /*0270*/  @P0 BRA `(.L_x_231) ;  /* 0xfffffffc00a40947 */ /* 0x000fea000383ffff */
[----:B------:R-:W-:Y:S05]  /*0280*/  EXIT ;  /* 0x000000000000794d */ /* 0x000fea0003800000 */
.L_x_227:
[----:B------:R-:W0:Y:S02]  /*0290*/  LDC R0, c[0x0][0x384] ;  /* 0x0000e100ff007b82 */ /* 0x000e240000000800 */
[----:B0-----:R-:W-:-:S13]  /*02a0*/  ISETP.GE.AND P0, PT, R0, 0x2, PT ;  /* 0x000000020000780c */ /* 0x001fda0003f06270 */
[----:B------:R-:W-:Y:S05]  /*02b0*/  @!P0 EXIT ;  /* 0x000000000000894d */ /* 0x000fea0003800000 */
[----:B------:R-:W0:Y:S01]  /*02c0*/  S2R R8, SR_TID.X ;  /* 0x0000000000087919 */ /* 0x000e220000002100 */
[----:B------:R-:W0:Y:S01]  /*02d0*/  S2UR UR5, SR_CTAID.X ;  /* 0x00000000000579c3 */ /* 0x000e220000002500 */
[C---:B------:R-:W-:Y:S01]  /*02e0*/  LEA.HI R2, R0.reuse, R0, RZ, 0x1 ;  /* 0x0000000000027211 */ /* 0x040fe200078f08ff */
[----:B------:R-:W-:-:S03]  /*02f0*/  VIADD R0, R0, 0xfffffffe ;  /* 0xfffffffe00007836 */ /* 0x000fc60000000000 */
[----:B------:R-:W-:-:S03]  /*0300*/  SHF.R.S32.HI R12, RZ, 0x1, R2 ;  /* 0x00000001ff0c7819 */ /* 0x000fc60000011402 */
[----:B------:R-:W0:Y:S01]  /*0310*/  LDC R9, c[0x0][0x360] ;  /* 0x0000d800ff097b82 */ /* 0x000e220000000800 */
[----:B------:R-:W1:Y:S01]  /*0320*/  LDCU UR4, c[0x0][0x370] ;  /* 0x00006e00ff0477ac */ /* 0x000e620008000800 */
[C---:B0-----:R-:W-:Y:S02]  /*0330*/  IMAD R8, R9.reuse, UR5, R8 ;  /* 0x0000000509087c24 */ /* 0x041fe4000f8e0208 */
[----:B-1----:R-:W-:Y:S01]  /*0340*/  IMAD R9, R9, UR4, RZ ;  /* 0x0000000409097c24 */ /* 0x002fe2000f8e02ff */
[----:B------:R-:W-:-:S06]  /*0350*/  UMOV UR4, URZ ;  /* 0x000000ff00047c82 */ /* 0x000fcc0008000000 */
.L_x_235:
[----:B------:R-:W0:Y:S01]  /*0360*/  LDC R15, c[0x0][0x380] ;  /* 0x0000e000ff0f7b82 */ /* 0x000e220000000800 */
[----:B------:R-:W-:Y:S01]  /*0370*/  BSSY.RECONVERGENT B0, `(.L_x_232) ;  /* 0x0000011000007945 */ /* 0x000fe20003800200 */
[----:B0-----:R-:W-:-:S04]  /*0380*/  ISETP.GE.AND P0, PT, R8, R15, PT ;  /* 0x0000000f0800720c */ /* 0x001fc80003f06270 */
[----:B------:R-:W-:-:S13]  /*0390*/  ISETP.EQ.OR P0, PT, R0, UR4, P0 ;  /* 0x0000000400007c0c */ /* 0x000fda0008702670 */
[----:B-1----:R-:W-:Y:S05]  /*03a0*/  @P0 BRA `(.L_x_233) ;  /* 0x0000000000340947 */ /* 0x002fea0003800000 */
[----:B------:R-:W0:Y:S01]  /*03b0*/  LDC.64 R6, c[0x0][0x388] ;  /* 0x0000e200ff067b82 */ /* 0x000e220000000a00 */
[----:B------:R-:W-:-:S07]  /*03c0*/  MOV R10, R8 ;  /* 0x00000008000a7202 */ /* 0x000fce0000000f00 */
.L_x_234:
[--C-:B-1----:R-:W-:Y:S02]  /*03d0*/  IMAD R5, R0, R15, R10.reuse ;  /* 0x0000000f00057224 */ /* 0x102fe400078e020a */
[----:B------:R-:W-:Y:S02]  /*03e0*/  IMAD R3, R15, UR4, R10 ;  /* 0x000000040f037c24 */ /* 0x000fe4000f8e020a */
[----:B0-----:R-:W-:-:S04]  /*03f0*/  IMAD.WIDE R4, R5, 0x4, R6 ;  /* 0x0000000405047825 */ /* 0x001fc800078e0206 */
[----:B------:R-:W-:Y:S01]  /*0400*/  IMAD.WIDE R2, R3, 0x4, R6 ;  /* 0x0000000403027825 */ /* 0x000fe200078e0206 */
[----:B------:R-:W2:Y:S04]  /*0410*/  LDG.E R13, desc[UR6][R4.64] ;  /* 0x00000006040d7981 */ /* 0x000ea8000c1e1900 */
[----:B------:R-:W3:Y:S01]  /*0420*/  LDG.E R11, desc[UR6][R2.64] ;  /* 0x00000006020b7981 */ /* 0x000ee2000c1e1900 */
[----:B------:R-:W-:-:S05]  /*0430*/  IMAD.IADD R10, R9, 0x1, R10 ;  /* 0x00000001090a7824 */ /* 0x000fca00078e020a */
[----:B------:R-:W-:Y:S01]  /*0440*/  ISETP.GE.AND P0, PT, R10, R15, PT ;  /* 0x0000000f0a00720c */ /* 0x000fe20003f06270 */
[----:B--2---:R1:W-:Y:S04]  /*0450*/  STG.E desc[UR6][R2.64], R13 ;  /* 0x0000000d02007986 */ /* 0x0043e8000c101906 */
[----:B---3--:R1:W-:Y:S08]  /*0460*/  STG.E desc[UR6][R4.64], R11 ;  /* 0x0000000b04007986 */ /* 0x0083f0000c101906 */
[----:B------:R-:W-:Y:S05]  /*0470*/  @!P0 BRA `(.L_x_234) ;  /* 0xfffffffc00d48947 */ /* 0x000fea000383ffff */
.L_x_233:
[----:B------:R-:W-:Y:S05]  /*0480*/  BSYNC.RECONVERGENT B0 ;  /* 0x0000000000007941 */ /* 0x000fea0003800200 */
.L_x_232:
[----:B------:R-:W-:-:S06]  /*0490*/  UIADD3 UR5, UPT, UPT, UR4, 0x1, URZ ;  /* 0x0000000104057890 */ /* 0x000fcc000fffe0ff */
[----:B------:R-:W-:-:S13]  /*04a0*/  ISETP.NE.AND P0, PT, R12, UR5, PT ;  /* 0x000000050c007c0c */ /* 0x000fda000bf05270 */
[----:B------:R-:W-:Y:S05]  /*04b0*/  @!P0 EXIT ;  /* 0x000000000000894d */ /* 0x000fea0003800000 */
[----:B------:R-:W-:Y:S01]  /*04c0*/  UMOV UR4, UR5 ;  /* 0x0000000500047c82 */ /* 0x000fe20008000000 */
[----:B------:R-:W-:Y:S05]  /*04d0*/  BRA `(.L_x_235) ;  /* 0xfffffffc00a07947 */ /* 0x000fea000383ffff */
.L_x_236:
        /* <DEDUP_REMOVED lines=10> */
.L_x_286:


//--------------------- .text.SwapEveryOther      --------------------------
	.section	.text.SwapEveryOther,"ax",@progbits
	.align	128
        .global         SwapEveryOther
        .type           SwapEveryOther,@function
        .size           SwapEveryOther,(.L_x_287 - SwapEveryOther)
        .other          SwapEveryOther,@"STO_CUDA_ENTRY STV_DEFAULT"
SwapEveryOther:
.text.SwapEveryOther:
[----:B------:R-:W-:Y:S08]  /*0000*/  LDC R1, c[0x0][0x37c] ;  /* 0x0000df00ff017b82 */ /* 0x000ff00000000800 */
[----:B------:R-:W0:Y:S02]  /*0010*/  LDC R0, c[0x0][0x384] ;  /* 0x0000e100ff007b82 */ /* 0x000e240000000800 */
[----:B0-----:R-:W-:-:S13]  /*0020*/  ISETP.GE.AND P0, PT, R0, 0x1, PT ;  /* 0x000000010000780c */ /* 0x001fda0003f06270 */
[----:B------:R-:W-:Y:S05]  /*0030*/  @!P0 EXIT ;  /* 0x000000000000894d */ /* 0x000fea0003800000 */
[----:B------:R-:W0:Y:S01]  /*0040*/  S2R R3, SR_TID.X ;  /* 0x0000000000037919 */ /* 0x000e220000002100 */
[----:B------:R-:W1:Y:S01]  /*0050*/  LDCU UR8, c[0x0][0x398] ;  /* 0x00007300ff0877ac */ /* 0x000e620008000800 */
[----:B------:R-:W0:Y:S01]  /*0060*/  S2UR UR4, SR_CTAID.X ;  /* 0x00000000000479c3 */ /* 0x000e220000002500 */
[----:B------:R-:W2:Y:S07]  /*0070*/  LDCU.64 UR6, c[0x0][0x358] ;  /* 0x00006b00ff0677ac */ /* 0x000eae0008000a00 */
[----:B------:R-:W0:Y:S01]  /*0080*/  LDC R2, c[0x0][0x360] ;  /* 0x0000d800ff027b82 */ /* 0x000e220000000800 */
[----:B------:R-:W3:Y:S01]  /*0090*/  LDCU UR5, c[0x0][0x370] ;  /* 0x00006e00ff0577ac */ /* 0x000ee20008000800 */
[----:B-1----:R-:W-:Y:S01]  /*00a0*/  UISETP.GT.AND UP0, UPT, UR8, URZ, UPT ;  /* 0x000000ff0800728c */ /* 0x002fe2000bf04270 */
[----:B0-----:R-:W-:-:S02]  /*00b0*/  IMAD R0, R2, UR4, R3 ;  /* 0x0000000402007c24 */ /* 0x001fc4000f8e0203 */
[----:B---3--:R-:W-:-:S06]  /*00c0*/  IMAD R2, R2, UR5, RZ ;  /* 0x0000000502027c24 */ /* 0x008fcc000f8e02ff */
[----:B--2---:R-:W-:Y:S05]  /*00d0*/  BRA.U UP0, `(.L_x_237) ;  /* 0x0000000100687547 */ /* 0x004fea000b800000 */
[----:B------:R-:W-:-:S07]  /*00e0*/  IMAD.MOV.U32 R3, RZ, RZ, RZ ;  /* 0x000000ffff037224 */ /* 0x000fce00078e00ff */
.L_x_241:
[----:B------:R-:W0:Y:S01]  /*00f0*/  LDCU UR4, c[0x0][0x380] ;  /* 0x00007000ff0477ac */ /* 0x000e220008000800 */
[----:B--2---:R-:W-:Y:S01]  /*0100*/  LOP3.LUT R4, R3, 0x1, RZ, 0xc0, !PT ;  /* 0x0000000103047812 */ /* 0x004fe200078ec0ff */
[----:B------:R-:W-:Y:S01]  /*0110*/  BSSY.RECONVERGENT B0, `(.L_x_238) ;  /* 0x0000011000007945 */ /* 0x000fe20003800200 */
[----:B0-----:R-:W-:-:S04]  /*0120*/  ISETP.GE.AND P0, PT, R0, UR4, PT ;  /* 0x0000000400007c0c */ /* 0x001fc8000bf06270 */
[----:B------:R-:W-:-:S13]  /*0130*/  ISETP.NE.U32.OR P0, PT, R4, 0x1, P0 ;  /* 0x000000010400780c */ /* 0x000fda0000705470 */
[----:B------:R-:W-:Y:S05]  /*0140*/  @P0 BRA `(.L_x_239) ;  /* 0x0000000000340947 */ /* 0x000fea0003800000 */
[----:B------:R-:W0:Y:S01]  /*0150*/  LDC.64 R8, c[0x0][0x388] ;  /* 0x0000e200ff087b82 */ /* 0x000e220000000a00 */
[----:B------:R-:W-:-:S07]  /*0160*/  IMAD.MOV.U32 R12, RZ, RZ, R0 ;  /* 0x000000ffff0c7224 */ /* 0x000fce00078e0000 */
[----:B------:R-:W1:Y:S02]  /*0170*/  LDC.64 R10, c[0x0][0x390] ;  /* 0x0000e400ff0a7b82 */ /* 0x000e640000000a00 */
.L_x_240:
        /* <DEDUP_REMOVED lines=10> */
.L_x_239:
[----:B------:R-:W-:Y:S05]  /*0220*/  BSYNC.RECONVERGENT B0 ;  /* 0x0000000000007941 */ /* 0x000fea0003800200 */
.L_x_238:
[----:B------:R-:W0:Y:S01]  /*0230*/  LDCU UR4, c[0x0][0x384] ;  /* 0x00007080ff0477ac */ /* 0x000e220008000800 */
[----:B------:R-:W-:-:S05]  /*0240*/  VIADD R3, R3, 0x1 ;  /* 0x0000000103037836 */ /* 0x000fca0000000000 */
[----:B0-----:R-:W-:-:S13]  /*0250*/  ISETP.NE.AND P0, PT, R3, UR4, PT ;  /* 0x0000000403007c0c */ /* 0x001fda000bf05270 */
[----:B------:R-:W-:Y:S05]  /*0260*/  @P0 BRA `(.L_x_241) ;  /* 0xfffffffc00a00947 */ /* 0x000fea000383ffff */
[----:B------:R-:W-:Y:S05]  /*0270*/  EXIT ;  /* 0x000000000000794d */ /* 0x000fea0003800000 */
.L_x_237:
[----:B------:R-:W-:-:S07]  /*0280*/  HFMA2 R3, -RZ, RZ, 0, 0 ;  /* 0x00000000ff037431 */ /* 0x000fce00000001ff */
.L_x_245:
[----:B------:R-:W0:Y:S01]  /*0290*/  LDCU UR4, c[0x0][0x380] ;  /* 0x00007000ff0477ac */ /* 0x000e220008000800 */
[----:B--2---:R-:W-:Y:S01]  /*02a0*/  LOP3.LUT R4, R3, 0x1, RZ, 0xc0, !PT ;  /* 0x0000000103047812 */ /* 0x004fe200078ec0ff */
[----:B------:R-:W-:Y:S01]  /*02b0*/  BSSY.RECONVERGENT B0, `(.L_x_242) ;  /* 0x0000011000007945 */ /* 0x000fe20003800200 */
[----:B0-----:R-:W-:-:S04]  /*02c0*/  ISETP.GE.AND P0, PT, R0, UR4, PT ;  /* 0x0000000400007c0c */ /* 0x001fc8000bf06270 */
[----:B------:R-:W-:-:S13]  /*02d0*/  ISETP.EQ.U32.OR P0, PT, R4, 0x1, P0 ;  /* 0x000000010400780c */ /* 0x000fda0000702470 */
[----:B------:R-:W-:Y:S05]  /*02e0*/  @P0 BRA `(.L_x_243) ;  /* 0x0000000000340947 */ /* 0x000fea0003800000 */
[----:B------:R-:W0:Y:S01]  /*02f0*/  LDC.64 R8, c[0x0][0x388] ;  /* 0x0000e200ff087b82 */ /* 0x000e220000000a00 */
[----:B------:R-:W-:-:S07]  /*0300*/  IMAD.MOV.U32 R12, RZ, RZ, R0 ;  /* 0x000000ffff0c7224 */ /* 0x000fce00078e0000 */
[----:B------:R-:W1:Y:S02]  /*0310*/  LDC.64 R10, c[0x0][0x390] ;  /* 0x0000e400ff0a7b82 */ /* 0x000e640000000a00 */
.L_x_244:
        /* <DEDUP_REMOVED lines=10> */
.L_x_243:
[----:B------:R-:W-:Y:S05]  /*03c0*/  BSYNC.RECONVERGENT B0 ;  /* 0x0000000000007941 */ /* 0x000fea0003800200 */
.L_x_242:
[----:B------:R-:W0:Y:S01]  /*03d0*/  LDCU UR5, c[0x0][0x384] ;  /* 0x00007080ff0577ac */ /* 0x000e220008000800 */
[----:B------:R-:W-:-:S05]  /*03e0*/  VIADD R3, R3, 0x1 ;  /* 0x0000000103037836 */ /* 0x000fca0000000000 */
[----:B0-----:R-:W-:-:S13]  /*03f0*/  ISETP.NE.AND P0, PT, R3, UR5, PT ;  /* 0x0000000503007c0c */ /* 0x001fda000bf05270 */
[----:B------:R-:W-:Y:S05]  /*0400*/  @!P0 EXIT ;  /* 0x000000000000894d */ /* 0x000fea0003800000 */
[----:B------:R-:W-:Y:S05]  /*0410*/  BRA `(.L_x_245) ;  /* 0xfffffffc009c7947 */ /* 0x000fea000383ffff */
.L_x_246:
        /* <DEDUP_REMOVED lines=14> */
.L_x_287:


//--------------------- .text.Transpose           --------------------------
	.section	.text.Transpose,"ax",@progbits
	.align	128
        .global         Transpose
        .type           Transpose,@function
        .size           Transpose,(.L_x_288 - Transpose)
        .other          Transpose,@"STO_CUDA_ENTRY STV_DEFAULT"
Transpose:
.text.Transpose:
        /* <DEDUP_REMOVED lines=9> */
[----:B------:R-:W1:Y:S01]  /*0090*/  LDCU UR5, c[0x0][0x370] ;  /* 0x00006e00ff0577ac */ /* 0x000e620008000800 */
[----:B------:R-:W2:Y:S01]  /*00a0*/  LDCU.64 UR14, c[0x0][0x358] ;  /* 0x00006b00ff0e77ac */ /* 0x000ea20008000a00 */
[----:B0-----:R-:W-:Y:S01]  /*00b0*/  UISETP.GT.AND UP0, UPT, UR4, URZ, UPT ;  /* 0x000000ff0400728c */ /* 0x001fe2000bf04270 */
[----:B-1----:R-:W-:-:S08]  /*00c0*/  IMAD R3, R3, UR5, RZ ;  /* 0x0000000503037c24 */ /* 0x002fd0000f8e02ff */
[----:B--2---:R-:W-:Y:S05]  /*00d0*/  BRA.U UP0, `(.L_x_247) ;  /* 0x0000000100247547 */ /* 0x004fea000b800000 */
[----:B------:R-:W0:Y:S08]  /*00e0*/  LDC.64 R4, c[0x0][0x388] ;  /* 0x0000e200ff047b82 */ /* 0x000e300000000a00 */
[----:B------:R-:W1:Y:S01]  /*00f0*/  LDC.64 R6, c[0x0][0x3a0] ;  /* 0x0000e800ff067b82 */ /* 0x000e620000000a00 */
[----:B0-----:R0:W5:Y:S02]  /*0100*/  LDG.E R9, desc[UR14][R4.64] ;  /* 0x0000000e04097981 */ /* 0x001164000c1e1900 */
.L_x_248:
[----:B01----:R-:W-:-:S04]  /*0110*/  IMAD.WIDE R4, R0, 0x4, R6 ;  /* 0x0000000400047825 */ /* 0x003fc800078e0206 */
[----:B------:R-:W-:Y:S01]  /*0120*/  IMAD.IADD R0, R3, 0x1, R0 ;  /* 0x0000000103007824 */ /* 0x000fe200078e0200 */
[----:B-----5:R2:W-:Y:S04]  /*0130*/  STG.E desc[UR14][R4.64], R9 ;  /* 0x0000000904007986 */ /* 0x0205e8000c10190e */
[----:B------:R-:W-:-:S13]  /*0140*/  ISETP.GE.AND P0, PT, R0, UR6, PT ;  /* 0x0000000600007c0c */ /* 0x000fda000bf06270 */
[----:B--2---:R-:W-:Y:S05]  /*0150*/  @!P0 BRA `(.L_x_248) ;  /* 0xfffffffc00ec8947 */ /* 0x004fea000383ffff */
[----:B------:R-:W-:Y:S05]  /*0160*/  EXIT ;  /* 0x000000000000794d */ /* 0x000fea0003800000 */
.L_x_247:
[----:B------:R-:W-:Y:S02]  /*0170*/  ULOP3.LUT UR12, UR4, 0x7ffffff8, URZ, 0xc0, !UPT ;  /* 0x7ffffff8040c7892 */ /* 0x000fe4000f8ec0ff */
[----:B------:R-:W-:Y:S02]  /*0180*/  USHF.L.U32 UR13, UR4, 0x1, URZ ;  /* 0x00000001040d7899 */ /* 0x000fe400080006ff */
[----:B------:R-:W-:Y:S02]  /*0190*/  ULOP3.LUT UR10, UR4, 0x7, URZ, 0xc0, !UPT ;  /* 0x00000007040a7892 */ /* 0x000fe4000f8ec0ff */
[----:B------:R-:W-:Y:S02]  /*01a0*/  ULOP3.LUT UR11, UR4, 0x3, URZ, 0xc0, !UPT ;  /* 0x00000003040b7892 */ /* 0x000fe4000f8ec0ff */
[----:B------:R-:W-:Y:S02]  /*01b0*/  USHF.R.S32.HI UR4, URZ, 0x1f, UR4 ;  /* 0x0000001fff047899 */ /* 0x000fe40008011404 */
[----:B------:R-:W-:-:S02]  /*01c0*/  UIADD3 UR17, UPT, UPT, -UR12, URZ, URZ ;  /* 0x000000ff0c117290 */ /* 0x000fc4000fffe1ff */
[----:B------:R-:W-:-:S12]  /*01d0*/  USHF.R.S32.HI UR16, URZ, 0x1f, UR13 ;  /* 0x0000001fff107899 */ /* 0x000fd8000801140d */
.L_x_254:
[----:B0-----:R-:W0:Y:S01]  /*01e0*/  LDCU UR6, c[0x0][0x398] ;  /* 0x00007300ff0677ac */ /* 0x001e220008000800 */
[----:B------:R-:W-:Y:S01]  /*01f0*/  IMAD.MOV.U32 R4, RZ, RZ, RZ ;  /* 0x000000ffff047224 */ /* 0x000fe200078e00ff */
[----:B------:R-:W-:Y:S01]  /*0200*/  MOV R5, R0 ;  /* 0x0000000000057202 */ /* 0x000fe20000000f00 */
[----:B------:R-:W-:Y:S01]  /*0210*/  IMAD.MOV.U32 R6, RZ, RZ, RZ ;  /* 0x000000ffff067224 */ /* 0x000fe200078e00ff */
[----:B0-----:R-:W-:-:S09]  /*0220*/  UISETP.GE.U32.AND UP0, UPT, UR6, 0x8, UPT ;  /* 0x000000080600788c */ /* 0x001fd2000bf06070 */
[----:B------:R-:W-:Y:S05]  /*0230*/  BRA.U !UP0, `(.L_x_249) ;  /* 0x0000001108507547 */ /* 0x000fea000b800000 */
[----:B------:R-:W0:Y:S01]  /*0240*/  LDCU.64 UR8, c[0x0][0x390] ;  /* 0x00007200ff0877ac */ /* 0x000e220008000a00 */
[----:B------:R-:W1:Y:S01]  /*0250*/  LDC.64 R14, c[0x0][0x390] ;  /* 0x0000e400ff0e7b82 */ /* 0x000e620000000a00 */
[----:B------:R-:W-:Y:S01]  /*0260*/  IMAD.MOV.U32 R6, RZ, RZ, RZ ;  /* 0x000000ffff067224 */ /* 0x000fe200078e00ff */
[----:B------:R-:W-:Y:S01]  /*0270*/  MOV R4, UR17 ;  /* 0x0000001100047c02 */ /* 0x000fe20008000f00 */
[----:B------:R-:W-:Y:S01]  /*0280*/  IMAD.MOV.U32 R5, RZ, RZ, R0 ;  /* 0x000000ffff057224 */ /* 0x000fe200078e0000 */
[----:B0-----:R-:W-:Y:S02]  /*0290*/  ULEA UR7, UP0, UR6, UR8, 0x2 ;  /* 0x0000000806077291 */ /* 0x001fe4000f8010ff */
[----:B------:R-:W-:Y:S02]  /*02a0*/  ULEA UR5, UP1, UR13, UR8, 0x2 ;  /* 0x000000080d057291 */ /* 0x000fe4000f8210ff */
[----:B------:R-:W-:Y:S02]  /*02b0*/  ULEA.HI.X UR8, UR6, UR9, UR4, 0x2, UP0 ;  /* 0x0000000906087291 */ /* 0x000fe400080f1404 */
[----:B------:R-:W-:-:S02]  /*02c0*/  ULEA.HI.X UR6, UR13, UR9, UR16, 0x2, UP1 ;  /* 0x000000090d067291 */ /* 0x000fc400088f1410 */
[----:B------:R-:W-:Y:S02]  /*02d0*/  UIADD3 UR7, UP0, UPT, UR7, 0x10, URZ ;  /* 0x0000001007077890 */ /* 0x000fe4000ff1e0ff */
[----:B------:R-:W-:Y:S02]  /*02e0*/  UIADD3 UR5, UP1, UPT, UR5, 0x10, URZ ;  /* 0x0000001005057890 */ /* 0x000fe4000ff3e0ff */
[----:B------:R-:W-:Y:S02]  /*02f0*/  UIADD3.X UR8, UPT, UPT, URZ, UR8, URZ, UP0, !UPT ;  /* 0x00000008ff087290 */ /* 0x000fe400087fe4ff */
[----:B------:R-:W-:Y:S01]  /*0300*/  UIADD3.X UR6, UPT, UPT, URZ, UR6, URZ, UP1, !UPT ;  /* 0x00000006ff067290 */ /* 0x000fe20008ffe4ff */
[----:B------:R-:W-:Y:S01]  /*0310*/  IMAD.U32 R12, RZ, RZ, UR7 ;  /* 0x00000007ff0c7e24 */ /* 0x000fe2000f8e00ff */
[----:B------:R-:W-:Y:S02]  /*0320*/  MOV R16, UR5 ;  /* 0x0000000500107c02 */ /* 0x000fe40008000f00 */
[----:B------:R-:W-:-:S02]  /*0330*/  IMAD.U32 R13, RZ, RZ, UR8 ;  /* 0x00000008ff0d7e24 */ /* 0x000fc4000f8e00ff */
[----:B------:R-:W-:-:S07]  /*0340*/  IMAD.U32 R17, RZ, RZ, UR6 ;  /* 0x00000006ff117e24 */ /* 0x000fce000f8e00ff */
.L_x_250:
[----:B------:R-:W2:Y:S04]  /*0350*/  LDG.E R8, desc[UR14][R12.64+-0x10] ;  /* 0xfffff00e0c087981 */ /* 0x000ea8000c1e1900 */
[----:B------:R-:W3:Y:S04]  /*0360*/  LDG.E R27, desc[UR14][R12.64+-0xc] ;  /* 0xfffff40e0c1b7981 */ /* 0x000ee8000c1e1900 */
[----:B------:R-:W4:Y:S04]  /*0370*/  LDG.E R18, desc[UR14][R12.64+-0x8] ;  /* 0xfffff80e0c127981 */ /* 0x000f28000c1e1900 */
[----:B------:R-:W5:Y:S04]  /*0380*/  LDG.E R9, desc[UR14][R12.64+-0x4] ;  /* 0xfffffc0e0c097981 */ /* 0x000f68000c1e1900 */
[----:B------:R-:W1:Y:S04]  /*0390*/  LDG.E R25, desc[UR14][R16.64+-0x10] ;  /* 0xfffff00e10197981 */ /* 0x000e68000c1e1900 */
[----:B------:R-:W5:Y:S04]  /*03a0*/  LDG.E R19, desc[UR14][R16.64+-0xc] ;  /* 0xfffff40e10137981 */ /* 0x000f68000c1e1900 */
[----:B------:R-:W5:Y:S01]  /*03b0*/  LDG.E R2, desc[UR14][R12.64] ;  /* 0x0000000e0c027981 */ /* 0x000f62000c1e1900 */
[----:B------:R-:W-:-:S02]  /*03c0*/  IABS R24, R5 ;  /* 0x0000000500187213 */ /* 0x000fc40000000000 */
[----:B--2---:R-:W-:-:S04]  /*03d0*/  IABS R21, R8 ;  /* 0x0000000800157213 */ /* 0x004fc80000000000 */
[----:B------:R-:W0:Y:S08]  /*03e0*/  I2F.RP R7, R21 ;  /* 0x0000001500077306 */ /* 0x000e300000209400 */
[----:B0-----:R-:W0:Y:S02]  /*03f0*/  MUFU.RCP R7, R7 ;  /* 0x0000000700077308 */ /* 0x001e240000001000 */
[----:B0-----:R-:W-:-:S02]  /*0400*/  IADD3 R10, PT, PT, R7, 0xffffffe, RZ ;  /* 0x0ffffffe070a7810 */ /* 0x001fc40007ffe0ff */
[----:B------:R-:W-:Y:S01]  /*0410*/  IABS R22, R8 ;  /* 0x0000000800167213 */ /* 0x000fe20000000000 */
[----:B------:R-:W2:Y:S03]  /*0420*/  LDG.E R7, desc[UR14][R12.64+0x4] ;  /* 0x0000040e0c077981 */ /* 0x000ea6000c1e1900 */
[----:B------:R0:W3:Y:S02]  /*0430*/  F2I.FTZ.U32.TRUNC.NTZ R11, R10 ;  /* 0x0000000a000b7305 */ /* 0x0000e4000021f000 */
[----:B0-----:R-:W-:Y:S02]  /*0440*/  IMAD.MOV.U32 R10, RZ, RZ, RZ ;  /* 0x000000ffff0a7224 */ /* 0x001fe400078e00ff */
[----:B---3--:R-:W-:-:S04]  /*0450*/  IMAD.MOV R20, RZ, RZ, -R11 ;  /* 0x000000ffff147224 */ /* 0x008fc800078e0a0b */
[----:B------:R-:W-:Y:S01]  /*0460*/  IMAD R23, R20, R21, RZ ;  /* 0x0000001514177224 */ /* 0x000fe200078e02ff */
[----:B------:R-:W-:-:S03]  /*0470*/  IABS R20, R27 ;  /* 0x0000001b00147213 */ /* 0x000fc60000000000 */
[----:B------:R-:W-:Y:S01]  /*0480*/  IMAD.HI.U32 R11, R11, R23, R10 ;  /* 0x000000170b0b7227 */ /* 0x000fe200078e000a */
[----:B------:R-:W-:Y:S02]  /*0490*/  IADD3 R10, PT, PT, RZ, -R22, RZ ;  /* 0x80000016ff0a7210 */ /* 0x000fe40007ffe0ff */
[----:B------:R-:W0:Y:S03]  /*04a0*/  I2F.RP R22, R20 ;  /* 0x0000001400167306 */ /* 0x000e260000209400 */
[----:B------:R-:W-:-:S04]  /*04b0*/  IMAD.HI.U32 R23, R11, R24, RZ ;  /* 0x000000180b177227 */ /* 0x000fc800078e00ff */
[----:B------:R-:W-:-:S05]  /*04c0*/  IMAD R10, R23, R10, R24 ;  /* 0x0000000a170a7224 */ /* 0x000fca00078e0218 */
[----:B------:R-:W-:Y:S01]  /*04d0*/  ISETP.GT.U32.AND P2, PT, R21, R10, PT ;  /* 0x0000000a1500720c */ /* 0x000fe20003f44070 */
[----:B0-----:R-:W0:-:S12]  /*04e0*/  MUFU.RCP R22, R22 ;  /* 0x0000001600167308 */ /* 0x001e180000001000 */
[----:B------:R-:W-:-:S05]  /*04f0*/  @!P2 IMAD.IADD R10, R10, 0x1, -R21 ;  /* 0x000000010a0aa824 */ /* 0x000fca00078e0a15 */
[----:B------:R-:W-:Y:S02]  /*0500*/  ISETP.GE.U32.AND P0, PT, R10, R21, PT ;  /* 0x000000150a00720c */ /* 0x000fe40003f06070 */
[----:B------:R-:W-:Y:S01]  /*0510*/  LOP3.LUT R10, R5, R8, RZ, 0x3c, !PT ;  /* 0x00000008050a7212 */ /* 0x000fe200078e3cff */
[----:B0-----:R-:W-:Y:S01]  /*0520*/  VIADD R11, R22, 0xffffffe ;  /* 0x0ffffffe160b7836 */ /* 0x001fe20000000000 */
[----:B------:R-:W-:Y:S02]  /*0530*/  @!P2 IADD3 R23, PT, PT, R23, 0x1, RZ ;  /* 0x000000011717a810 */ /* 0x000fe40007ffe0ff */
[----:B------:R-:W-:Y:S02]  /*0540*/  ISETP.GE.AND P1, PT, R10, RZ, PT ;  /* 0x000000ff0a00720c */ /* 0x000fe40003f26270 */
[----:B------:R-:W-:Y:S01]  /*0550*/  ISETP.NE.AND P2, PT, R8, RZ, PT ;  /* 0x000000ff0800720c */ /* 0x000fe20003f45270 */
[----:B------:R-:W0:Y:S04]  /*0560*/  F2I.FTZ.U32.TRUNC.NTZ R11, R11 ;  /* 0x0000000b000b7305 */ /* 0x000e28000021f000 */
[----:B------:R-:W-:-:S06]  /*0570*/  @P0 VIADD R23, R23, 0x1 ;  /* 0x0000000117170836 */ /* 0x000fcc0000000000 */
[----:B------:R-:W-:Y:S02]  /*0580*/  @!P1 IMAD.MOV R23, RZ, RZ, -R23 ;  /* 0x000000ffff179224 */ /* 0x000fe400078e0a17 */
[----:B------:R-:W-:Y:S02]  /*0590*/  @!P2 LOP3.LUT R23, RZ, R8, RZ, 0x33, !PT ;  /* 0x00000008ff17a212 */ /* 0x000fe400078e33ff */
[----:B0-----:R-:W-:-:S03]  /*05a0*/  IADD3 R21, PT, PT, RZ, -R11, RZ ;  /* 0x8000000bff157210 */ /* 0x001fc60007ffe0ff */
[----:B------:R-:W-:Y:S02]  /*05b0*/  IMAD.MOV R10, RZ, RZ, -R23 ;  /* 0x000000ffff0a7224 */ /* 0x000fe400078e0a17 */
[----:B------:R-:W-:Y:S02]  /*05c0*/  IMAD R21, R21, R20, RZ ;  /* 0x0000001415157224 */ /* 0x000fe400078e02ff */
[----:B------:R-:W-:Y:S02]  /*05d0*/  IMAD R8, R8, R10, R5 ;  /* 0x0000000a08087224 */ /* 0x000fe400078e0205 */
[----:B------:R-:W-:-:S04]  /*05e0*/  IMAD.MOV.U32 R10, RZ, RZ, RZ ;  /* 0x000000ffff0a7224 */ /* 0x000fc800078e00ff */
[----:B------:R-:W-:Y:S01]  /*05f0*/  IMAD.HI.U32 R5, R11, R21, R10 ;  /* 0x000000150b057227 */ /* 0x000fe200078e000a */
[----:B------:R-:W-:Y:S02]  /*0600*/  IABS R11, R27 ;  /* 0x0000001b000b7213 */ /* 0x000fe40000000000 */
[----:B------:R-:W-:Y:S02]  /*0610*/  IABS R10, R8 ;  /* 0x00000008000a7213 */ /* 0x000fe40000000000 */
[----:B------:R-:W-:-:S03]  /*0620*/  IADD3 R11, PT, PT, RZ, -R11, RZ ;  /* 0x8000000bff0b7210 */ /* 0x000fc60007ffe0ff */
[----:B------:R-:W-:Y:S01]  /*0630*/  IMAD.HI.U32 R5, R5, R10, RZ ;  /* 0x0000000a05057227 */ /* 0x000fe200078e00ff */
[----:B----4-:R-:W-:-:S03]  /*0640*/  IABS R22, R18 ;  /* 0x0000001200167213 */ /* 0x010fc60000000000 */
[----:B------:R-:W-:Y:S01]  /*0650*/  IMAD R11, R5, R11, R10 ;  /* 0x0000000b050b7224 */ /* 0x000fe200078e020a */
[----:B------:R-:W0:Y:S04]  /*0660*/  I2F.RP R21, R22 ;  /* 0x0000001600157306 */ /* 0x000e280000209400 */
[----:B------:R-:W-:Y:S02]  /*0670*/  ISETP.GT.U32.AND P2, PT, R20, R11, PT ;  /* 0x0000000b1400720c */ /* 0x000fe40003f44070 */
[----:B------:R-:W-:Y:S02]  /*0680*/  LOP3.LUT R10, R8, R27, RZ, 0x3c, !PT ;  /* 0x0000001b080a7212 */ /* 0x000fe400078e3cff */
[----:B0-----:R-:W0:Y:S09]  /*0690*/  MUFU.RCP R21, R21 ;  /* 0x0000001500157308 */ /* 0x001e320000001000 */
[----:B------:R-:W-:-:S05]  /*06a0*/  @!P2 IMAD.IADD R11, R11, 0x1, -R20 ;  /* 0x000000010b0ba824 */ /* 0x000fca00078e0a14 */
[----:B------:R-:W-:Y:S02]  /*06b0*/  ISETP.GE.U32.AND P0, PT, R11, R20, PT ;  /* 0x000000140b00720c */ /* 0x000fe40003f06070 */
[----:B------:R-:W-:Y:S02]  /*06c0*/  @!P2 IADD3 R5, PT, PT, R5, 0x1, RZ ;  /* 0x000000010505a810 */ /* 0x000fe40007ffe0ff */
[----:B------:R-:W-:Y:S02]  /*06d0*/  ISETP.GE.AND P1, PT, R10, RZ, PT ;  /* 0x000000ff0a00720c */ /* 0x000fe40003f26270 */
[----:B------:R-:W-:Y:S01]  /*06e0*/  ISETP.NE.AND P2, PT, R27, RZ, PT ;  /* 0x000000ff1b00720c */ /* 0x000fe20003f45270 */
[----:B0-----:R-:W-:-:S06]  /*06f0*/  VIADD R11, R21, 0xffffffe ;  /* 0x0ffffffe150b7836 */ /* 0x001fcc0000000000 */
[----:B------:R-:W-:-:S04]  /*0700*/  @P0 VIADD R5, R5, 0x1 ;  /* 0x0000000105050836 */ /* 0x000fc80000000000 */
[----:B------:R-:W-:Y:S01]  /*0710*/  IMAD.MOV.U32 R20, RZ, RZ, R5 ;  /* 0x000000ffff147224 */ /* 0x000fe200078e0005 */
[----:B------:R-:W0:Y:S01]  /*0720*/  F2I.FTZ.U32.TRUNC.NTZ R11, R11 ;  /* 0x0000000b000b7305 */ /* 0x000e22000021f000 */
[----:B------:R-:W3:Y:S03]  /*0730*/  LDG.E R5, desc[UR14][R12.64+0x8] ;  /* 0x0000080e0c057981 */ /* 0x000ee6000c1e1900 */
[----:B------:R-:W-:Y:S02]  /*0740*/  @!P1 IADD3 R20, PT, PT, -R20, RZ, RZ ;  /* 0x000000ff14149210 */ /* 0x000fe40007ffe1ff */
[----:B------:R-:W-:-:S05]  /*0750*/  @!P2 LOP3.LUT R20, RZ, R27, RZ, 0x33, !PT ;  /* 0x0000001bff14a212 */ /* 0x000fca00078e33ff */
[----:B------:R-:W-:-:S04]  /*0760*/  IMAD.MOV R10, RZ, RZ, -R20 ;  /* 0x000000ffff0a7224 */ /* 0x000fc800078e0a14 */
[----:B------:R-:W-:Y:S02]  /*0770*/  IMAD R27, R27, R10, R8 ;  /* 0x0000000a1b1b7224 */ /* 0x000fe400078e0208 */
[----:B------:R-:W-:Y:S02]  /*0780*/  HFMA2 R10, -RZ, RZ, 0, 0 ;  /* 0x00000000ff0a7431 */ /* 0x000fe400000001ff */
[----:B0-----:R-:W-:-:S04]  /*0790*/  IMAD.MOV R21, RZ, RZ, -R11 ;  /* 0x000000ffff157224 */ /* 0x001fc800078e0a0b */
[----:B------:R-:W-:Y:S01]  /*07a0*/  IMAD R21, R21, R22, RZ ;  /* 0x0000001615157224 */ /* 0x000fe200078e02ff */
[----:B-----5:R-:W-:-:S03]  /*07b0*/  IABS R26, R9 ;  /* 0x00000009001a7213 */ /* 0x020fc60000000000 */
[----:B------:R-:W-:Y:S01]  /*07c0*/  IMAD.HI.U32 R8, R11, R21, R10 ;  /* 0x000000150b087227 */ /* 0x000fe200078e000a */
[----:B------:R-:W-:Y:S01]  /*07d0*/  IABS R10, R18 ;  /* 0x00000012000a7213 */ /* 0x000fe20000000000 */
[----:B------:R-:W0:Y:S01]  /*07e0*/  I2F.RP R28, R26 ;  /* 0x0000001a001c7306 */ /* 0x000e220000209400 */
[----:B------:R-:W-:Y:S01]  /*07f0*/  IABS R11, R27 ;  /* 0x0000001b000b7213 */ /* 0x000fe20000000000 */
[----:B------:R-:W4:Y:S02]  /*0800*/  LDG.E R21, desc[UR14][R16.64+-0x8] ;  /* 0xfffff80e10157981 */ /* 0x000f24000c1e1900 */
[----:B------:R-:W-:Y:S02]  /*0810*/  IMAD.MOV R10, RZ, RZ, -R10 ;  /* 0x000000ffff0a7224 */ /* 0x000fe400078e0a0a */
[----:B------:R-:W-:-:S04]  /*0820*/  IMAD.HI.U32 R8, R8, R11, RZ ;  /* 0x0000000b08087227 */ /* 0x000fc800078e00ff */
[----:B------:R-:W-:-:S05]  /*0830*/  IMAD R11, R8, R10, R11 ;  /* 0x0000000a080b7224 */ /* 0x000fca00078e020b */
[----:B------:R-:W-:Y:S01]  /*0840*/  ISETP.GT.U32.AND P2, PT, R22, R11, PT ;  /* 0x0000000b1600720c */ /* 0x000fe20003f44070 */
[----:B0-----:R-:W0:Y:S01]  /*0850*/  MUFU.RCP R10, R28 ;  /* 0x0000001c000a7308 */ /* 0x001e220000001000 */
[----:B-1----:R-:W-:-:S11]  /*0860*/  IMAD.WIDE R24, R25, 0x4, R14 ;  /* 0x0000000419187825 */ /* 0x002fd600078e020e */
[----:B------:R-:W-:-:S05]  /*0870*/  @!P2 IMAD.IADD R11, R11, 0x1, -R22 ;  /* 0x000000010b0ba824 */ /* 0x000fca00078e0a16 */
[----:B------:R-:W-:Y:S02]  /*0880*/  ISETP.GE.U32.AND P0, PT, R11, R22, PT ;  /* 0x000000160b00720c */ /* 0x000fe40003f06070 */
[----:B------:R-:W-:Y:S01]  /*0890*/  LOP3.LUT R11, R27, R18, RZ, 0x3c, !PT ;  /* 0x000000121b0b7212 */ /* 0x000fe200078e3cff */
[----:B------:R1:W5:Y:S01]  /*08a0*/  LDG.E R22, desc[UR14][R24.64] ;  /* 0x0000000e18167981 */ /* 0x000362000c1e1900 */
[----:B0-----:R-:W-:Y:S02]  /*08b0*/  IADD3 R29, PT, PT, R10, 0xffffffe, RZ ;  /* 0x0ffffffe0a1d7810 */ /* 0x001fe40007ffe0ff */
[----:B------:R-:W-:Y:S01]  /*08c0*/  ISETP.GE.AND P1, PT, R11, RZ, PT ;  /* 0x000000ff0b00720c */ /* 0x000fe20003f26270 */
[----:B------:R-:W-:-:S06]  /*08d0*/  IMAD.WIDE R10, R19, 0x4, R14 ;  /* 0x00000004130a7825 */ /* 0x000fcc00078e020e */
[----:B------:R0:W5:Y:S01]  /*08e0*/  LDG.E R11, desc[UR14][R10.64] ;  /* 0x0000000e0a0b7981 */ /* 0x000162000c1e1900 */
[----:B------:R-:W-:Y:S01]  /*08f0*/  @!P2 VIADD R8, R8, 0x1 ;  /* 0x000000010808a836 */ /* 0x000fe20000000000 */
[----:B------:R-:W-:Y:S01]  /*0900*/  ISETP.NE.AND P2, PT, R18, RZ, PT ;  /* 0x000000ff1200720c */ /* 0x000fe20003f45270 */
[----:B------:R-:W1:Y:S02]  /*0910*/  F2I.FTZ.U32.TRUNC.NTZ R19, R29 ;  /* 0x0000001d00137305 */ /* 0x000e64000021f000 */
[----:B------:R-:W-:-:S05]  /*0920*/  @P0 VIADD R8, R8, 0x1 ;  /* 0x0000000108080836 */ /* 0x000fca0000000000 */
[----:B------:R-:W-:-:S05]  /*0930*/  @!P1 IADD3 R8, PT, PT, -R8, RZ, RZ ;  /* 0x000000ff08089210 */ /* 0x000fca0007ffe1ff */
[----:B------:R-:W-:Y:S01]  /*0940*/  @!P2 LOP3.LUT R8, RZ, R18, RZ, 0x33, !PT ;  /* 0x00000012ff08a212 */ /* 0x000fe200078e33ff */
[----:B-1----:R-:W-:-:S04]  /*0950*/  IMAD.MOV R25, RZ, RZ, -R19 ;  /* 0x000000ffff197224 */ /* 0x002fc800078e0a13 */
[----:B------:R-:W-:Y:S02]  /*0960*/  IMAD.MOV R28, RZ, RZ, -R8 ;  /* 0x000000ffff1c7224 */ /* 0x000fe400078e0a08 */
[----:B------:R-:W-:Y:S02]  /*0970*/  IMAD R25, R25, R26, RZ ;  /* 0x0000001a19197224 */ /* 0x000fe400078e02ff */
[----:B------:R-:W-:Y:S01]  /*0980*/  IMAD R28, R18, R28, R27 ;  /* 0x0000001c121c7224 */ /* 0x000fe200078e021b */
[----:B------:R-:W-:Y:S02]  /*0990*/  MOV R18, RZ ;  /* 0x000000ff00127202 */ /* 0x000fe40000000f00 */
[----:B------:R-:W-:-:S03]  /*09a0*/  IABS R24, R2 ;  /* 0x0000000200187213 */ /* 0x000fc60000000000 */
[----:B0-----:R-:W-:Y:S01]  /*09b0*/  IMAD.HI.U32 R10, R19, R25, R18 ;  /* 0x00000019130a7227 */ /* 0x001fe200078e0012 */
[----:B------:R-:W-:Y:S02]  /*09c0*/  IABS R18, R9 ;  /* 0x0000000900127213 */ /* 0x000fe40000000000 */
[----:B------:R-:W-:Y:S01]  /*09d0*/  IABS R19, R28 ;  /* 0x0000001c00137213 */ /* 0x000fe20000000000 */
[----:B------:R-:W0:Y:S02]  /*09e0*/  I2F.RP R25, R24 ;  /* 0x0000001800197306 */ /* 0x000e240000209400 */
[----:B------:R-:W-:Y:S02]  /*09f0*/  IMAD.MOV R18, RZ, RZ, -R18 ;  /* 0x000000ffff127224 */ /* 0x000fe400078e0a12 */
[----:B------:R-:W-:-:S04]  /*0a00*/  IMAD.HI.U32 R10, R10, R19, RZ ;  /* 0x000000130a0a7227 */ /* 0x000fc800078e00ff */
[----:B------:R-:W-:-:S05]  /*0a10*/  IMAD R19, R10, R18, R19 ;  /* 0x000000120a137224 */ /* 0x000fca00078e0213 */
[----:B------:R-:W-:Y:S01]  /*0a20*/  ISETP.GT.U32.AND P2, PT, R26, R19, PT ;  /* 0x000000131a00720c */ /* 0x000fe20003f44070 */
[----:B0-----:R-:W0:Y:S01]  /*0a30*/  MUFU.RCP R25, R25 ;  /* 0x0000001900197308 */ /* 0x001e220000001000 */
[----:B------:R-:W-:-:S11]  /*0a40*/  LOP3.LUT R18, R28, R9, RZ, 0x3c, !PT ;  /* 0x000000091c127212 */ /* 0x000fd600078e3cff */
[----:B------:R-:W-:-:S05]  /*0a50*/  @!P2 IMAD.IADD R19, R19, 0x1, -R26 ;  /* 0x000000011313a824 */ /* 0x000fca00078e0a1a */
[----:B------:R-:W-:Y:S01]  /*0a60*/  ISETP.GE.U32.AND P0, PT, R19, R26, PT ;  /* 0x0000001a1300720c */ /* 0x000fe20003f06070 */
[----:B------:R-:W-:Y:S01]  /*0a70*/  @!P2 VIADD R10, R10, 0x1 ;  /* 0x000000010a0aa836 */ /* 0x000fe20000000000 */
[----:B0-----:R-:W-:Y:S02]  /*0a80*/  IADD3 R19, PT, PT, R25, 0xffffffe, RZ ;  /* 0x0ffffffe19137810 */ /* 0x001fe40007ffe0ff */
[----:B------:R-:W-:Y:S02]  /*0a90*/  ISETP.GE.AND P1, PT, R18, RZ, PT ;  /* 0x000000ff1200720c */ /* 0x000fe40003f26270 */
[----:B------:R-:W-:Y:S02]  /*0aa0*/  ISETP.NE.AND P2, PT, R9, RZ, PT ;  /* 0x000000ff0900720c */ /* 0x000fe40003f45270 */
[----:B------:R-:W0:Y:S05]  /*0ab0*/  F2I.FTZ.U32.TRUNC.NTZ R19, R19 ;  /* 0x0000001300137305 */ /* 0x000e2a000021f000 */
[----:B------:R-:W-:-:S05]  /*0ac0*/  @P0 VIADD R10, R10, 0x1 ;  /* 0x000000010a0a0836 */ /* 0x000fca0000000000 */
[----:B------:R-:W-:Y:S02]  /*0ad0*/  @!P1 IADD3 R10, PT, PT, -R10, RZ, RZ ;  /* 0x000000ff0a0a9210 */ /* 0x000fe40007ffe1ff */
[----:B------:R-:W-:Y:S01]  /*0ae0*/  @!P2 LOP3.LUT R10, RZ, R9, RZ, 0x33, !PT ;  /* 0x00000009ff0aa212 */ /* 0x000fe200078e33ff */
[----:B------:R-:W-:Y:S02]  /*0af0*/  HFMA2 R18, -RZ, RZ, 0, 0 ;  /* 0x00000000ff127431 */ /* 0x000fe400000001ff */
[----:B0-----:R-:W-:Y:S02]  /*0b00*/  IMAD.MOV R27, RZ, RZ, -R19 ;  /* 0x000000ffff1b7224 */ /* 0x001fe400078e0a13 */
[----:B------:R-:W-:-:S04]  /*0b10*/  IMAD.MOV R25, RZ, RZ, -R10 ;  /* 0x000000ffff197224 */ /* 0x000fc800078e0a0a */
[----:B------:R-:W-:Y:S02]  /*0b20*/  IMAD R25, R9, R25, R28 ;  /* 0x0000001909197224 */ /* 0x000fe400078e021c */
[----:B------:R-:W-:Y:S01]  /*0b30*/  IMAD R9, R27, R24, RZ ;  /* 0x000000181b097224 */ /* 0x000fe200078e02ff */
[----:B--2---:R-:W-:-:S03]  /*0b40*/  IABS R27, R7 ;  /* 0x00000007001b7213 */ /* 0x004fc60000000000 */
[----:B------:R-:W-:Y:S01]  /*0b50*/  IMAD.HI.U32 R9, R19, R9, R18 ;  /* 0x0000000913097227 */ /* 0x000fe200078e0012 */
        /* <DEDUP_REMOVED lines=19> */
[----:B0-----:R-:W-:-:S04]  /*0c90*/  IMAD.MOV R24, RZ, RZ, -R19 ;  /* 0x000000ffff187224 */ /* 0x001fc800078e0a13 */
[----:B------:R-:W-:-:S04]  /*0ca0*/  IMAD.MOV R18, RZ, RZ, -R9 ;  /* 0x000000ffff127224 */ /* 0x000fc800078e0a09 */
[----:B------:R-:W-:Y:S01]  /*0cb0*/  IMAD R2, R2, R18, R25 ;  /* 0x0000001202027224 */ /* 0x000fe200078e0219 */
[----:B------:R-:W-:Y:S01]  /*0cc0*/  MOV R18, RZ ;  /* 0x000000ff00127202 */ /* 0x000fe20000000f00 */
[----:B------:R-:W-:Y:S01]  /*0cd0*/  IMAD R25, R24, R27, RZ ;  /* 0x0000001b18197224 */ /* 0x000fe200078e02ff */
[----:B------:R-:W-:-:S03]  /*0ce0*/  IABS R24, R7 ;  /* 0x0000000700187213 */ /* 0x000fc60000000000 */
[----:B------:R-:W-:Y:S01]  /*0cf0*/  IMAD.HI.U32 R18, R19, R25, R18 ;  /* 0x0000001913127227 */ /* 0x000fe200078e0012 */
[----:B------:R-:W-:Y:S01]  /*0d00*/  IABS R19, R2 ;  /* 0x0000000200137213 */ /* 0x000fe20000000000 */
[----:B------:R-:W2:Y:S02]  /*0d10*/  LDG.E R25, desc[UR14][R12.64+0xc] ;  /* 0x00000c0e0c197981 */ /* 0x000ea4000c1e1900 */
[----:B------:R-:W-:Y:S02]  /*0d20*/  IMAD.MOV R24, RZ, RZ, -R24 ;  /* 0x000000ffff187224 */ /* 0x000fe400078e0a18 */
[----:B------:R-:W-:-:S04]  /*0d30*/  IMAD.HI.U32 R26, R18, R19, RZ ;  /* 0x00000013121a7227 */ /* 0x000fc800078e00ff */
[----:B------:R-:W-:-:S05]  /*0d40*/  IMAD R18, R26, R24, R19 ;  /* 0x000000181a127224 */ /* 0x000fca00078e0213 */
[----:B------:R-:W-:-:S13]  /*0d50*/  ISETP.GT.U32.AND P2, PT, R27, R18, PT ;  /* 0x000000121b00720c */ /* 0x000fda0003f44070 */
[----:B------:R-:W-:-:S05]  /*0d60*/  @!P2 IMAD.IADD R18, R18, 0x1, -R27 ;  /* 0x000000011212a824 */ /* 0x000fca00078e0a1b */
[----:B------:R-:W-:Y:S02]  /*0d70*/  ISETP.GE.U32.AND P0, PT, R18, R27, PT ;  /* 0x0000001b1200720c */ /* 0x000fe40003f06070 */
[----:B---3--:R-:W-:-:S04]  /*0d80*/  IABS R24, R5 ;  /* 0x0000000500187213 */ /* 0x008fc80000000000 */
[----:B------:R-:W0:Y:S08]  /*0d90*/  I2F.RP R27, R24 ;  /* 0x00000018001b7306 */ /* 0x000e300000209400 */
[----:B0-----:R-:W0:Y:S01]  /*0da0*/  MUFU.RCP R27, R27 ;  /* 0x0000001b001b7308 */ /* 0x001e220000001000 */
[----:B----4-:R-:W-:Y:S01]  /*0db0*/  IMAD.WIDE R18, R21, 0x4, R14 ;  /* 0x0000000415127825 */ /* 0x010fe200078e020e */
[----:B------:R-:W-:-:S04]  /*0dc0*/  LOP3.LUT R21, R2, R7, RZ, 0x3c, !PT ;  /* 0x0000000702157212 */ /* 0x000fc800078e3cff */
[----:B------:R-:W-:Y:S01]  /*0dd0*/  ISETP.GE.AND P1, PT, R21, RZ, PT ;  /* 0x000000ff1500720c */ /* 0x000fe20003f26270 */
[----:B------:R1:W3:Y:S01]  /*0de0*/  LDG.E R19, desc[UR14][R18.64] ;  /* 0x0000000e12137981 */ /* 0x0002e2000c1e1900 */
[----:B0-----:R-:W-:Y:S01]  /*0df0*/  IADD3 R21, PT, PT, R27, 0xffffffe, RZ ;  /* 0x0ffffffe1b157810 */ /* 0x001fe20007ffe0ff */
[----:B------:R-:W-:Y:S01]  /*0e00*/  @!P2 VIADD R26, R26, 0x1 ;  /* 0x000000011a1aa836 */ /* 0x000fe20000000000 */
[----:B------:R-:W-:Y:S01]  /*0e10*/  ISETP.NE.AND P2, PT, R7, RZ, PT ;  /* 0x000000ff0700720c */ /* 0x000fe20003f45270 */
[----:B------:R-:W4:Y:S03]  /*0e20*/  LDG.E R27, desc[UR14][R16.64] ;  /* 0x0000000e101b7981 */ /* 0x000f26000c1e1900 */
[----:B------:R-:W0:Y:S01]  /*0e30*/  F2I.FTZ.U32.TRUNC.NTZ R21, R21 ;  /* 0x0000001500157305 */ /* 0x000e22000021f000 */
[----:B------:R-:W-:-:S05]  /*0e40*/  @P0 VIADD R26, R26, 0x1 ;  /* 0x000000011a1a0836 */ /* 0x000fca0000000000 */
[----:B------:R-:W-:-:S03]  /*0e50*/  @!P1 IADD3 R26, PT, PT, -R26, RZ, RZ ;  /* 0x000000ff1a1a9210 */ /* 0x000fc60007ffe1ff */
[----:B------:R-:W-:Y:S01]  /*0e60*/  @!P2 LOP3.LUT R26, RZ, R7, RZ, 0x33, !PT ;  /* 0x00000007ff1aa212 */ /* 0x000fe200078e33ff */
[----:B-----5:R-:W-:Y:S02]  /*0e70*/  IMAD R22, R23, R22, R6 ;  /* 0x0000001617167224 */ /* 0x020fe400078e0206 */
[----:B0-----:R-:W-:Y:S02]  /*0e80*/  IMAD.MOV R23, RZ, RZ, -R21 ;  /* 0x000000ffff177224 */ /* 0x001fe400078e0a15 */
[----:B------:R-:W-:Y:S02]  /*0e90*/  IMAD.MOV R6, RZ, RZ, -R26 ;  /* 0x000000ffff067224 */ /* 0x000fe400078e0a1a */
[----:B------:R-:W-:Y:S02]  /*0ea0*/  IMAD R29, R20, R11, R22 ;  /* 0x0000000b141d7224 */ /* 0x000fe400078e0216 */
[----:B------:R-:W-:Y:S02]  /*0eb0*/  HFMA2 R20, -RZ, RZ, 0, 0 ;  /* 0x00000000ff147431 */ /* 0x000fe400000001ff */
[----:B------:R-:W-:-:S02]  /*0ec0*/  IMAD R2, R7, R6, R2 ;  /* 0x0000000607027224 */ /* 0x000fc400078e0202 */
[----:B------:R-:W-:Y:S01]  /*0ed0*/  IMAD R23, R23, R24, RZ ;  /* 0x0000001817177224 */ /* 0x000fe200078e02ff */
[----:B------:R-:W5:Y:S01]  /*0ee0*/  LDG.E R7, desc[UR14][R16.64+-0x4] ;  /* 0xfffffc0e10077981 */ /* 0x000f62000c1e1900 */
[----:B------:R-:W-:Y:S02]  /*0ef0*/  IABS R11, R5 ;  /* 0x00000005000b7213 */ /* 0x000fe40000000000 */
[----:B------:R-:W-:Y:S01]  /*0f00*/  IMAD.HI.U32 R6, R21, R23, R20 ;  /* 0x0000001715067227 */ /* 0x000fe200078e0014 */
[----:B------:R-:W-:Y:S01]  /*0f10*/  IABS R21, R2 ;  /* 0x0000000200157213 */ /* 0x000fe20000000000 */
[----:B------:R-:W5:Y:S02]  /*0f20*/  LDG.E R23, desc[UR14][R16.64+0xc] ;  /* 0x00000c0e10177981 */ /* 0x000f64000c1e1900 */
[----:B-1----:R-:W-:Y:S02]  /*0f30*/  IMAD.MOV R18, RZ, RZ, -R11 ;  /* 0x000000ffff127224 */ /* 0x002fe400078e0a0b */
[----:B------:R-:W-:Y:S01]  /*0f40*/  IMAD.HI.U32 R6, R6, R21, RZ ;  /* 0x0000001506067227 */ /* 0x000fe200078e00ff */
[----:B------:R-:W5:Y:S03]  /*0f50*/  LDG.E R11, desc[UR14][R16.64+0x4] ;  /* 0x0000040e100b7981 */ /* 0x000f66000c1e1900 */
[----:B------:R-:W-:-:S02]  /*0f60*/  IMAD R18, R6, R18, R21 ;  /* 0x0000001206127224 */ /* 0x000fc400078e0215 */
[----:B------:R-:W5:Y:S03]  /*0f70*/  LDG.E R21, desc[UR14][R16.64+0x8] ;  /* 0x0000080e10157981 */ /* 0x000f66000c1e1900 */
[----:B------:R-:W-:-:S13]  /*0f80*/  ISETP.GT.U32.AND P2, PT, R24, R18, PT ;  /* 0x000000121800720c */ /* 0x000fda0003f44070 */
[----:B------:R-:W-:-:S05]  /*0f90*/  @!P2 IMAD.IADD R18, R18, 0x1, -R24 ;  /* 0x000000011212a824 */ /* 0x000fca00078e0a18 */
[----:B------:R-:W-:Y:S01]  /*0fa0*/  ISETP.GE.U32.AND P0, PT, R18, R24, PT ;  /* 0x000000181200720c */ /* 0x000fe20003f06070 */
[----:B------:R-:W-:Y:S01]  /*0fb0*/  @!P2 VIADD R6, R6, 0x1 ;  /* 0x000000010606a836 */ /* 0x000fe20000000000 */
[----:B------:R-:W-:-:S11]  /*0fc0*/  ISETP.NE.AND P2, PT, R5, RZ, PT ;  /* 0x000000ff0500720c */ /* 0x000fd60003f45270 */
[----:B------:R-:W-:Y:S01]  /*0fd0*/  @P0 VIADD R6, R6, 0x1 ;  /* 0x0000000106060836 */ /* 0x000fe20000000000 */
[----:B--2---:R-:W-:-:S04]  /*0fe0*/  IABS R20, R25 ;  /* 0x0000001900147213 */ /* 0x004fc80000000000 */
[----:B------:R-:W0:Y:S08]  /*0ff0*/  I2F.RP R22, R20 ;  /* 0x0000001400167306 */ /* 0x000e300000209400 */
[----:B0-----:R-:W0:Y:S02]  /*1000*/  MUFU.RCP R22, R22 ;  /* 0x0000001600167308 */ /* 0x001e240000001000 */
[----:B0-----:R-:W-:Y:S01]  /*1010*/  IADD3 R18, PT, PT, R22, 0xffffffe, RZ ;  /* 0x0ffffffe16127810 */ /* 0x001fe20007ffe0ff */
[----:B---3--:R-:W-:Y:S01]  /*1020*/  IMAD R29, R8, R19, R29 ;  /* 0x00000013081d7224 */ /* 0x008fe200078e021d */
[----:B------:R-:W-:-:S04]  /*1030*/  LOP3.LUT R8, R2, R5, RZ, 0x3c, !PT ;  /* 0x0000000502087212 */ /* 0x000fc800078e3cff */
[----:B------:R-:W-:Y:S01]  /*1040*/  ISETP.GE.AND P1, PT, R8, RZ, PT ;  /* 0x000000ff0800720c */ /* 0x000fe20003f26270 */
[----:B------:R-:W0:Y:S01]  /*1050*/  F2I.FTZ.U32.TRUNC.NTZ R19, R18 ;  /* 0x0000001200137305 */ /* 0x000e22000021f000 */
[----:B------:R-:W-:-:S11]  /*1060*/  MOV R8, R6 ;  /* 0x0000000600087202 */ /* 0x000fd60000000f00 */
[----:B------:R-:W-:Y:S01]  /*1070*/  @!P1 IMAD.MOV R8, RZ, RZ, -R8 ;  /* 0x000000ffff089224 */ /* 0x000fe200078e0a08 */
[----:B------:R-:W-:Y:S01]  /*1080*/  @!P2 LOP3.LUT R8, RZ, R5, RZ, 0x33, !PT ;  /* 0x00000005ff08a212 */ /* 0x000fe200078e33ff */
[----:B0-----:R-:W-:-:S03]  /*1090*/  IMAD.MOV R22, RZ, RZ, -R19 ;  /* 0x000000ffff167224 */ /* 0x001fc600078e0a13 */
[----:B------:R-:W-:Y:S01]  /*10a0*/  IADD3 R6, PT, PT, -R8, RZ, RZ ;  /* 0x000000ff08067210 */ /* 0x000fe20007ffe1ff */
[----:B------:R-:W-:-:S04]  /*10b0*/  IMAD.MOV.U32 R18, RZ, RZ, RZ ;  /* 0x000000ffff127224 */ /* 0x000fc800078e00ff */
[----:B------:R-:W-:Y:S02]  /*10c0*/  IMAD R2, R5, R6, R2 ;  /* 0x0000000605027224 */ /* 0x000fe400078e0202 */
[----:B------:R-:W-:-:S04]  /*10d0*/  IMAD R5, R22, R20, RZ ;  /* 0x0000001416057224 */ /* 0x000fc800078e02ff */
[----:B------:R-:W-:-:S04]  /*10e0*/  IMAD.HI.U32 R5, R19, R5, R18 ;  /* 0x0000000513057227 */ /* 0x000fc800078e0012 */
[----:B----4-:R-:W-:-:S04]  /*10f0*/  IMAD.WIDE R18, R27, 0x4, R14 ;  /* 0x000000041b127825 */ /* 0x010fc800078e020e */
[--C-:B-----5:R-:W-:Y:S01]  /*1100*/  IMAD.WIDE R6, R7, 0x4, R14.reuse ;  /* 0x0000000407067825 */ /* 0x120fe200078e020e */
[----:B------:R-:W2:Y:S04]  /*1110*/  LDG.E R24, desc[UR14][R18.64] ;  /* 0x0000000e12187981 */ /* 0x000ea8000c1e1900 */
[----:B------:R0:W3:Y:S02]  /*1120*/  LDG.E R22, desc[UR14][R6.64] ;  /* 0x0000000e06167981 */ /* 0x0000e4000c1e1900 */
[----:B0-----:R-:W-:-:S04]  /*1130*/  IMAD.WIDE R6, R11, 0x4, R14 ;  /* 0x000000040b067825 */ /* 0x001fc800078e020e */
[--C-:B------:R-:W-:Y:S01]  /*1140*/  IMAD.WIDE R18, R21, 0x4, R14.reuse ;  /* 0x0000000415127825 */ /* 0x100fe200078e020e */
[----:B------:R0:W4:Y:S04]  /*1150*/  LDG.E R11, desc[UR14][R6.64] ;  /* 0x0000000e060b7981 */ /* 0x000128000c1e1900 */
[----:B------:R-:W5:Y:S01]  /*1160*/  LDG.E R21, desc[UR14][R18.64] ;  /* 0x0000000e12157981 */ /* 0x000f62000c1e1900 */
[----:B0-----:R-:W-:-:S05]  /*1170*/  IMAD.WIDE R6, R23, 0x4, R14 ;  /* 0x0000000417067825 */ /* 0x001fca00078e020e */
[----:B------:R0:W5:Y:S01]  /*1180*/  LDG.E R23, desc[UR14][R6.64] ;  /* 0x0000000e06177981 */ /* 0x000162000c1e1900 */
[----:B------:R-:W-:Y:S02]  /*1190*/  IABS R27, R25 ;  /* 0x00000019001b7213 */ /* 0x000fe40000000000 */
[----:B------:R-:W-:-:S03]  /*11a0*/  IABS R28, R2 ;  /* 0x00000002001c7213 */ /* 0x000fc60000000000 */
[----:B------:R-:W-:Y:S02]  /*11b0*/  IMAD.MOV R27, RZ, RZ, -R27 ;  /* 0x000000ffff1b7224 */ /* 0x000fe400078e0a1b */
[----:B------:R-:W-:-:S04]  /*11c0*/  IMAD.HI.U32 R5, R5, R28, RZ ;  /* 0x0000001c05057227 */ /* 0x000fc800078e00ff */
[----:B------:R-:W-:-:S05]  /*11d0*/  IMAD R27, R5, R27, R28 ;  /* 0x0000001b051b7224 */ /* 0x000fca00078e021c */
[----:B------:R-:W-:Y:S02]  /*11e0*/  ISETP.GT.U32.AND P2, PT, R20, R27, PT ;  /* 0x0000001b1400720c */ /* 0x000fe40003f44070 */
[----:B0-----:R-:W-:-:S11]  /*11f0*/  LOP3.LUT R6, R2, R25, RZ, 0x3c, !PT ;  /* 0x0000001902067212 */ /* 0x001fd600078e3cff */
[----:B------:R-:W-:-:S04]  /*1200*/  @!P2 IADD3 R27, PT, PT, R27, -R20, RZ ;  /* 0x800000141b1ba210 */ /* 0x000fc80007ffe0ff */
[----:B------:R-:W-:Y:S01]  /*1210*/  ISETP.GE.U32.AND P0, PT, R27, R20, PT ;  /* 0x000000141b00720c */ /* 0x000fe20003f06070 */
[----:B------:R-:W-:Y:S01]  /*1220*/  @!P2 VIADD R5, R5, 0x1 ;  /* 0x000000010505a836 */ /* 0x000fe20000000000 */
[----:B------:R-:W-:Y:S02]  /*1230*/  ISETP.GE.AND P1, PT, R6, RZ, PT ;  /* 0x000000ff0600720c */ /* 0x000fe40003f26270 */
[----:B------:R-:W-:Y:S01]  /*1240*/  ISETP.NE.AND P2, PT, R25, RZ, PT ;  /* 0x000000ff1900720c */ /* 0x000fe20003f45270 */
[----:B------:R-:W-:-:S08]  /*1250*/  VIADD R4, R4, 0x8 ;  /* 0x0000000804047836 */ /* 0x000fd00000000000 */
[----:B------:R-:W-:Y:S01]  /*1260*/  @P0 VIADD R5, R5, 0x1 ;  /* 0x0000000105050836 */ /* 0x000fe20000000000 */
[----:B------:R-:W-:-:S04]  /*1270*/  ISETP.NE.AND P0, PT, R4, RZ, PT ;  /* 0x000000ff0400720c */ /* 0x000fc80003f05270 */
[----:B------:R-:W-:-:S05]  /*1280*/  MOV R6, R5 ;  /* 0x0000000500067202 */ /* 0x000fca0000000f00 */
[----:B------:R-:W-:Y:S01]  /*1290*/  @!P1 IMAD.MOV R6, RZ, RZ, -R6 ;  /* 0x000000ffff069224 */ /* 0x000fe200078e0a06 */
[----:B------:R-:W-:Y:S02]  /*12a0*/  @!P2 LOP3.LUT R6, RZ, R25, RZ, 0x33, !PT ;  /* 0x00000019ff06a212 */ /* 0x000fe400078e33ff */
[----:B------:R-:W-:Y:S02]  /*12b0*/  IADD3 R12, P1, PT, R12, 0x20, RZ ;  /* 0x000000200c0c7810 */ /* 0x000fe40007f3e0ff */
[----:B------:R-:W-:Y:S02]  /*12c0*/  IADD3 R16, P2, PT, R16, 0x20, RZ ;  /* 0x0000002010107810 */ /* 0x000fe40007f5e0ff */
[----:B------:R-:W-:Y:S01]  /*12d0*/  IADD3 R5, PT, PT, -R6, RZ, RZ ;  /* 0x000000ff06057210 */ /* 0x000fe20007ffe1ff */
[----:B------:R-:W-:Y:S02]  /*12e0*/  IMAD.X R13, RZ, RZ, R13, P1 ;  /* 0x000000ffff0d7224 */ /* 0x000fe400008e060d */
[----:B------:R-:W-:-:S02]  /*12f0*/  IMAD.X R17, RZ, RZ, R17, P2 ;  /* 0x000000ffff117224 */ /* 0x000fc400010e0611 */
[----:B------:R-:W-:Y:S02]  /*1300*/  IMAD R5, R25, R5, R2 ;  /* 0x0000000519057224 */ /* 0x000fe400078e0202 */
[----:B---3--:R-:W-:-:S04]  /*1310*/  IMAD R22, R10, R22, R29 ;  /* 0x000000160a167224 */ /* 0x008fc800078e021d */
[----:B--2---:R-:W-:-:S04]  /*1320*/  IMAD R22, R9, R24, R22 ;  /* 0x0000001809167224 */ /* 0x004fc800078e0216 */
[----:B----4-:R-:W-:-:S04]  /*1330*/  IMAD R11, R26, R11, R22 ;  /* 0x0000000b1a0b7224 */ /* 0x010fc800078e0216 */
[----:B-----5:R-:W-:-:S04]  /*1340*/  IMAD R11, R8, R21, R11 ;  /* 0x00000015080b7224 */ /* 0x020fc800078e020b */
[----:B------:R-:W-:Y:S01]  /*1350*/  IMAD R6, R6, R23, R11 ;  /* 0x0000001706067224 */ /* 0x000fe200078e020b */
[----:B------:R-:W-:Y:S06]  /*1360*/  @P0 BRA `(.L_x_250) ;  /* 0xffffffec00f80947 */ /* 0x000fec000383ffff */
[----:B------:R-:W-:-:S07]  /*1370*/  MOV R4, UR12 ;  /* 0x0000000c00047c02 */ /* 0x000fce0008000f00 */
.L_x_249:
[----:B------:R-:W-:-:S09]  /*1380*/  UISETP.NE.AND UP0, UPT, UR10, URZ, UPT ;  /* 0x000000ff0a00728c */ /* 0x000fd2000bf05270 */
[----:B------:R-:W-:Y:S05]  /*1390*/  BRA.U !UP0, `(.L_x_251) ;  /* 0x00000011083c7547 */ /* 0x000fea000b800000 */
[----:B------:R-:W-:Y:S02]  /*13a0*/  UIADD3 UR5, UPT, UPT, UR10, -0x1, URZ ;  /* 0xffffffff0a057890 */ /* 0x000fe4000fffe0ff */
[----:B------:R-:W-:Y:S02]  /*13b0*/  UISETP.NE.AND UP1, UPT, UR11, URZ, UPT ;  /* 0x000000ff0b00728c */ /* 0x000fe4000bf25270 */
[----:B------:R-:W-:-:S09]  /*13c0*/  UISETP.GE.U32.AND UP0, UPT, UR5, 0x3, UPT ;  /* 0x000000030500788c */ /* 0x000fd2000bf06070 */
[----:B------:R-:W-:Y:S05]  /*13d0*/  BRA.U !UP0, `(.L_x_252) ;  /* 0x0000000908447547 */ /* 0x000fea000b800000 */
[----:B------:R-:W0:Y:S01]  /*13e0*/  LDC.64 R8, c[0x0][0x390] ;  /* 0x0000e400ff087b82 */ /* 0x000e220000000a00 */
[----:B------:R-:W1:Y:S07]  /*13f0*/  LDCU UR5, c[0x0][0x398] ;  /* 0x00007300ff0577ac */ /* 0x000e6e0008000800 */
[----:B------:R-:W2:Y:S01]  /*1400*/  LDC.64 R10, c[0x0][0x390] ;  /* 0x0000e400ff0a7b82 */ /* 0x000ea20000000a00 */
[----:B-1----:R-:W-:-:S05]  /*1410*/  IADD3 R2, P0, PT, R4, UR5, RZ ;  /* 0x0000000504027c10 */ /* 0x002fca000ff1e0ff */
[----:B------:R-:W-:Y:S01]  /*1420*/  IMAD.X R7, RZ, RZ, UR4, P0 ;  /* 0x00000004ff077e24 */ /* 0x000fe200080e06ff */
[----:B0-----:R-:W-:-:S04]  /*1430*/  LEA R24, P0, R2, R8, 0x2 ;  /* 0x0000000802187211 */ /* 0x001fc800078010ff */
[----:B------:R-:W-:-:S05]  /*1440*/  LEA.HI.X R25, R2, R9, R7, 0x2, P0 ;  /* 0x0000000902197211 */ /* 0x000fca00000f1407 */
[----:B------:R-:W3:Y:S01]  /*1450*/  LDG.E R20, desc[UR14][R24.64] ;  /* 0x0000000e18147981 */ /* 0x000ee2000c1e1900 */
[----:B------:R-:W-:-:S03]  /*1460*/  IADD3 R2, P0, PT, R4, UR13, RZ ;  /* 0x0000000d04027c10 */ /* 0x000fc6000ff1e0ff */
[----:B------:R-:W4:Y:S02]  /*1470*/  LDG.E R16, desc[UR14][R24.64+0x4] ;  /* 0x0000040e18107981 */ /* 0x000f24000c1e1900 */
[----:B------:R-:W-:Y:S01]  /*1480*/  IMAD.X R7, RZ, RZ, UR16, P0 ;  /* 0x00000010ff077e24 */ /* 0x000fe200080e06ff */
[----:B------:R-:W-:-:S04]  /*1490*/  LEA R8, P0, R2, R8, 0x2 ;  /* 0x0000000802087211 */ /* 0x000fc800078010ff */
[----:B------:R-:W-:Y:S02]  /*14a0*/  LEA.HI.X R9, R2, R9, R7, 0x2, P0 ;  /* 0x0000000902097211 */ /* 0x000fe400000f1407 */
[----:B------:R-:W5:Y:S04]  /*14b0*/  LDG.E R7, desc[UR14][R24.64+0x8] ;  /* 0x0000080e18077981 */ /* 0x000f68000c1e1900 */
[----:B------:R-:W2:Y:S04]  /*14c0*/  LDG.E R19, desc[UR14][R8.64] ;  /* 0x0000000e08137981 */ /* 0x000ea8000c1e1900 */
[----:B------:R-:W4:Y:S04]  /*14d0*/  LDG.E R13, desc[UR14][R8.64+0x4] ;  /* 0x0000040e080d7981 */ /* 0x000f28000c1e1900 */
[----:B------:R-:W5:Y:S04]  /*14e0*/  LDG.E R15, desc[UR14][R8.64+0x8] ;  /* 0x0000080e080f7981 */ /* 0x000f68000c1e1900 */
[----:B------:R-:W5:Y:S04]  /*14f0*/  LDG.E R23, desc[UR14][R8.64+0xc] ;  /* 0x00000c0e08177981 */ /* 0x000f68000c1e1900 */
[----:B------:R0:W5:Y:S01]  /*1500*/  LDG.E R2, desc[UR14][R24.64+0xc] ;  /* 0x00000c0e18027981 */ /* 0x000162000c1e1900 */
[----:B---3--:R-:W-:-:S04]  /*1510*/  IABS R21, R20 ;  /* 0x0000001400157213 */ /* 0x008fc80000000000 */
[----:B------:R-:W1:Y:S08]  /*1520*/  I2F.RP R22, R21 ;  /* 0x0000001500167306 */ /* 0x000e700000209400 */
[----:B-1----:R-:W1:Y:S01]  /*1530*/  MUFU.RCP R22, R22 ;  /* 0x0000001600167308 */ /* 0x002e620000001000 */
[----:B--2---:R-:W-:-:S04]  /*1540*/  IMAD.WIDE R18, R19, 0x4, R10 ;  /* 0x0000000413127825 */ /* 0x004fc800078e020a */
[--C-:B----4-:R-:W-:Y:S01]  /*1550*/  IMAD.WIDE R12, R13, 0x4, R10.reuse ;  /* 0x000000040d0c7825 */ /* 0x110fe200078e020a */
[----:B------:R-:W2:Y:S03]  /*1560*/  LDG.E R17, desc[UR14][R18.64] ;  /* 0x0000000e12117981 */ /* 0x000ea6000c1e1900 */
[--C-:B-----5:R-:W-:Y:S02]  /*1570*/  IMAD.WIDE R14, R15, 0x4, R10.reuse ;  /* 0x000000040f0e7825 */ /* 0x120fe400078e020a */
[----:B------:R3:W4:Y:S02]  /*1580*/  LDG.E R12, desc[UR14][R12.64] ;  /* 0x0000000e0c0c7981 */ /* 0x000724000c1e1900 */
[----:B------:R-:W-:Y:S02]  /*1590*/  IMAD.WIDE R10, R23, 0x4, R10 ;  /* 0x00000004170a7825 */ /* 0x000fe400078e020a */
[----:B------:R-:W5:Y:S01]  /*15a0*/  LDG.E R14, desc[UR14][R14.64] ;  /* 0x0000000e0e0e7981 */ /* 0x000f62000c1e1900 */
[----:B-1----:R-:W-:-:S03]  /*15b0*/  IADD3 R26, PT, PT, R22, 0xffffffe, RZ ;  /* 0x0ffffffe161a7810 */ /* 0x002fc60007ffe0ff */
[----:B------:R1:W5:Y:S01]  /*15c0*/  LDG.E R10, desc[UR14][R10.64] ;  /* 0x0000000e0a0a7981 */ /* 0x000362000c1e1900 */
[----:B------:R-:W3:Y:S01]  /*15d0*/  F2I.FTZ.U32.TRUNC.NTZ R9, R26 ;  /* 0x0000001a00097305 */ /* 0x000ee2000021f000 */
[----:B------:R-:W-:Y:S02]  /*15e0*/  IABS R22, R5 ;  /* 0x0000000500167213 */ /* 0x000fe40000000000 */
[----:B0-----:R-:W-:Y:S01]  /*15f0*/  IABS R24, R20 ;  /* 0x0000001400187213 */ /* 0x001fe20000000000 */
[----:B---3--:R-:W-:-:S04]  /*1600*/  IMAD.MOV R8, RZ, RZ, -R9 ;  /* 0x000000ffff087224 */ /* 0x008fc800078e0a09 */
[----:B------:R-:W-:Y:S02]  /*1610*/  IMAD R23, R8, R21, RZ ;  /* 0x0000001508177224 */ /* 0x000fe400078e02ff */
[----:B------:R-:W-:-:S04]  /*1620*/  IMAD.MOV.U32 R8, RZ, RZ, RZ ;  /* 0x000000ffff087224 */ /* 0x000fc800078e00ff */
[----:B------:R-:W-:Y:S01]  /*1630*/  IMAD.HI.U32 R8, R9, R23, R8 ;  /* 0x0000001709087227 */ /* 0x000fe200078e0008 */
[----:B------:R-:W-:Y:S02]  /*1640*/  MOV R9, R22 ;  /* 0x0000001600097202 */ /* 0x000fe40000000f00 */
[----:B------:R-:W-:Y:S01]  /*1650*/  IABS R13, R16 ;  /* 0x00000010000d7213 */ /* 0x000fe20000000000 */
[----:B------:R-:W-:Y:S02]  /*1660*/  IMAD.MOV R18, RZ, RZ, -R24 ;  /* 0x000000ffff127224 */ /* 0x000fe400078e0a18 */
[----:B-1----:R-:W-:Y:S01]  /*1670*/  IMAD.HI.U32 R11, R8, R9, RZ ;  /* 0x00000009080b7227 */ /* 0x002fe200078e00ff */
[----:B------:R-:W0:Y:S03]  /*1680*/  I2F.RP R15, R13 ;  /* 0x0000000d000f7306 */ /* 0x000e260000209400 */
[----:B------:R-:W-:-:S05]  /*1690*/  IMAD R8, R11, R18, R9 ;  /* 0x000000120b087224 */ /* 0x000fca00078e0209 */
[----:B------:R-:W-:Y:S01]  /*16a0*/  ISETP.GT.U32.AND P2, PT, R21, R8, PT ;  /* 0x000000081500720c */ /* 0x000fe20003f44070 */
[----:B0-----:R-:W0:-:S12]  /*16b0*/  MUFU.RCP R15, R15 ;  /* 0x0000000f000f7308 */ /* 0x001e180000001000 */
[----:B------:R-:W-:-:S05]  /*16c0*/  @!P2 IMAD.IADD R8, R8, 0x1, -R21 ;  /* 0x000000010808a824 */ /* 0x000fca00078e0a15 */
[----:B------:R-:W-:Y:S02]  /*16d0*/  ISETP.GE.U32.AND P0, PT, R8, R21, PT ;  /* 0x000000150800720c */ /* 0x000fe40003f06070 */
[----:B------:R-:W-:Y:S01]  /*16e0*/  LOP3.LUT R8, R5, R20, RZ, 0x3c, !PT ;  /* 0x0000001405087212 */ /* 0x000fe200078e3cff */
[----:B------:R-:W-:Y:S01]  /*16f0*/  @!P2 VIADD R11, R11, 0x1 ;  /* 0x000000010b0ba836 */ /* 0x000fe20000000000 */
[----:B------:R-:W-:Y:S02]  /*1700*/  ISETP.NE.AND P2, PT, R20, RZ, PT ;  /* 0x000000ff1400720c */ /* 0x000fe40003f45270 */
[----:B------:R-:W-:Y:S02]  /*1710*/  ISETP.GE.AND P1, PT, R8, RZ, PT ;  /* 0x000000ff0800720c */ /* 0x000fe40003f26270 */
[----:B0-----:R-:W-:-:S04]  /*1720*/  IADD3 R8, PT, PT, R15, 0xffffffe, RZ ;  /* 0x0ffffffe0f087810 */ /* 0x001fc80007ffe0ff */
[----:B------:R0:W1:Y:S01]  /*1730*/  F2I.FTZ.U32.TRUNC.NTZ R9, R8 ;  /* 0x0000000800097305 */ /* 0x000062000021f000 */
[----:B------:R-:W-:-:S06]  /*1740*/  @P0 VIADD R11, R11, 0x1 ;  /* 0x000000010b0b0836 */ /* 0x000fcc0000000000 */
[----:B------:R-:W-:Y:S02]  /*1750*/  @!P1 IADD3 R11, PT, PT, -R11, RZ, RZ ;  /* 0x000000ff0b0b9210 */ /* 0x000fe40007ffe1ff */
[----:B------:R-:W-:Y:S01]  /*1760*/  @!P2 LOP3.LUT R11, RZ, R20, RZ, 0x33, !PT ;  /* 0x00000014ff0ba212 */ /* 0x000fe200078e33ff */
[----:B0-----:R-:W-:-:S04]  /*1770*/  HFMA2 R8, -RZ, RZ, 0, 0 ;  /* 0x00000000ff087431 */ /* 0x001fc800000001ff */
[----:B------:R-:W-:Y:S02]  /*1780*/  IMAD.MOV R15, RZ, RZ, -R11 ;  /* 0x000000ffff0f7224 */ /* 0x000fe400078e0a0b */
[----:B-1----:R-:W-:Y:S02]  /*1790*/  IMAD.MOV R18, RZ, RZ, -R9 ;  /* 0x000000ffff127224 */ /* 0x002fe400078e0a09 */
[----:B------:R-:W-:Y:S01]  /*17a0*/  IMAD R15, R20, R15, R5 ;  /* 0x0000000f140f7224 */ /* 0x000fe200078e0205 */
[----:B------:R-:W-:Y:S01]  /*17b0*/  IABS R19, R16 ;  /* 0x0000001000137213 */ /* 0x000fe20000000000 */
[----:B------:R-:W-:-:S03]  /*17c0*/  IMAD R5, R18, R13, RZ ;  /* 0x0000000d12057224 */ /* 0x000fc600078e02ff */
[----:B------:R-:W-:Y:S01]  /*17d0*/  IABS R18, R15 ;  /* 0x0000000f00127213 */ /* 0x000fe20000000000 */
[----:B------:R-:W-:-:S04]  /*17e0*/  IMAD.HI.U32 R8, R9, R5, R8 ;  /* 0x0000000509087227 */ /* 0x000fc800078e0008 */
[----:B------:R-:W-:Y:S02]  /*17f0*/  IMAD.MOV R19, RZ, RZ, -R19 ;  /* 0x000000ffff137224 */ /* 0x000fe400078e0a13 */
[----:B------:R-:W-:-:S03]  /*1800*/  IMAD.MOV.U32 R9, RZ, RZ, R18 ;  /* 0x000000ffff097224 */ /* 0x000fc600078e0012 */
[----:B------:R-:W-:Y:S01]  /*1810*/  MOV R18, R19 ;  /* 0x0000001300127202 */ /* 0x000fe20000000f00 */
[----:B------:R-:W-:Y:S01]  /*1820*/  IMAD.HI.U32 R8, R8, R9, RZ ;  /* 0x0000000908087227 */ /* 0x000fe200078e00ff */
[----:B------:R-:W-:-:S03]  /*1830*/  IABS R5, R7 ;  /* 0x0000000700057213 */ /* 0x000fc60000000000 */
        /* <DEDUP_REMOVED lines=13> */
[----:B------:R-:W0:Y:S04]  /*1910*/  F2I.FTZ.U32.TRUNC.NTZ R9, R9 ;  /* 0x0000000900097305 */ /* 0x000e28000021f000 */
[----:B------:R-:W-:Y:S02]  /*1920*/  @!P1 IADD3 R13, PT, PT, -R13, RZ, RZ ;  /* 0x000000ff0d0d9210 */ /* 0x000fe40007ffe1ff */
[----:B------:R-:W-:-:S05]  /*1930*/  @!P2 LOP3.LUT R13, RZ, R16, RZ, 0x33, !PT ;  /* 0x00000010ff0da212 */ /* 0x000fca00078e33ff */
[----:B------:R-:W-:-:S04]  /*1940*/  IMAD.MOV R8, RZ, RZ, -R13 ;  /* 0x000000ffff087224 */ /* 0x000fc800078e0a0d */
[----:B------:R-:W-:Y:S02]  /*1950*/  IMAD R16, R16, R8, R15 ;  /* 0x0000000810107224 */ /* 0x000fe400078e020f */
[----:B------:R-:W-:Y:S02]  /*1960*/  HFMA2 R8, -RZ, RZ, 0, 0 ;  /* 0x00000000ff087431 */ /* 0x000fe400000001ff */
[----:B0-----:R-:W-:Y:S01]  /*1970*/  IMAD.MOV R18, RZ, RZ, -R9 ;  /* 0x000000ffff127224 */ /* 0x001fe200078e0a09 */
[----:B------:R-:W-:-:S03]  /*1980*/  IABS R19, R7 ;  /* 0x0000000700137213 */ /* 0x000fc60000000000 */
[----:B------:R-:W-:Y:S01]  /*1990*/  IMAD R15, R18, R5, RZ ;  /* 0x00000005120f7224 */ /* 0x000fe200078e02ff */
[----:B------:R-:W-:Y:S01]  /*19a0*/  IABS R18, R16 ;  /* 0x0000001000127213 */ /* 0x000fe20000000000 */
[----:B------:R-:W-:Y:S02]  /*19b0*/  IMAD.MOV R19, RZ, RZ, -R19 ;  /* 0x000000ffff137224 */ /* 0x000fe400078e0a13 */
[----:B------:R-:W-:-:S04]  /*19c0*/  IMAD.HI.U32 R8, R9, R15, R8 ;  /* 0x0000000f09087227 */ /* 0x000fc800078e0008 */
[----:B------:R-:W-:Y:S01]  /*19d0*/  IMAD.MOV.U32 R9, RZ, RZ, R18 ;  /* 0x000000ffff097224 */ /* 0x000fe200078e0012 */
[----:B------:R-:W-:-:S03]  /*19e0*/  MOV R18, R19 ;  /* 0x0000001300127202 */ /* 0x000fc60000000f00 */
[----:B------:R-:W-:Y:S01]  /*19f0*/  IMAD.HI.U32 R8, R8, R9, RZ ;  /* 0x0000000908087227 */ /* 0x000fe200078e00ff */
[----:B------:R-:W-:-:S03]  /*1a00*/  IABS R15, R2 ;  /* 0x00000002000f7213 */ /* 0x000fc60000000000 */
[----:B------:R-:W-:Y:S01]  /*1a10*/  IMAD R18, R8, R18, R9 ;  /* 0x0000001208127224 */ /* 0x000fe200078e0209 */
[----:B------:R-:W0:Y:S04]  /*1a20*/  I2F.RP R19, R15 ;  /* 0x0000000f00137306 */ /* 0x000e280000209400 */
[----:B------:R-:W-:-:S04]  /*1a30*/  ISETP.GT.U32.AND P2, PT, R5, R18, PT ;  /* 0x000000120500720c */ /* 0x000fc80003f44070 */
[----:B0-----:R-:W0:Y:S09]  /*1a40*/  MUFU.RCP R19, R19 ;  /* 0x0000001300137308 */ /* 0x001e320000001000 */
[----:B------:R-:W-:-:S05]  /*1a50*/  @!P2 IMAD.IADD R18, R18, 0x1, -R5 ;  /* 0x000000011212a824 */ /* 0x000fca00078e0a05 */
[----:B------:R-:W-:Y:S02]  /*1a60*/  ISETP.GE.U32.AND P0, PT, R18, R5, PT ;  /* 0x000000051200720c */ /* 0x000fe40003f06070 */
[----:B------:R-:W-:Y:S02]  /*1a70*/  LOP3.LUT R5, R16, R7, RZ, 0x3c, !PT ;  /* 0x0000000710057212 */ /* 0x000fe400078e3cff */
[----:B------:R-:W-:Y:S02]  /*1a80*/  @!P2 IADD3 R8, PT, PT, R8, 0x1, RZ ;  /* 0x000000010808a810 */ /* 0x000fe40007ffe0ff */
[----:B------:R-:W-:Y:S02]  /*1a90*/  ISETP.GE.AND P1, PT, R5, RZ, PT ;  /* 0x000000ff0500720c */ /* 0x000fe40003f26270 */
[----:B------:R-:W-:Y:S01]  /*1aa0*/  ISETP.NE.AND P2, PT, R7, RZ, PT ;  /* 0x000000ff0700720c */ /* 0x000fe20003f45270 */
[----:B0-----:R-:W-:-:S04]  /*1ab0*/  VIADD R9, R19, 0xffffffe ;  /* 0x0ffffffe13097836 */ /* 0x001fc80000000000 */
[----:B------:R-:W-:Y:S02]  /*1ac0*/  @P0 VIADD R8, R8, 0x1 ;  /* 0x0000000108080836 */ /* 0x000fe40000000000 */
[----:B------:R-:W0:Y:S02]  /*1ad0*/  F2I.FTZ.U32.TRUNC.NTZ R9, R9 ;  /* 0x0000000900097305 */ /* 0x000e24000021f000 */
[----:B------:R-:W-:-:S05]  /*1ae0*/  IMAD.MOV.U32 R5, RZ, RZ, R8 ;  /* 0x000000ffff057224 */ /* 0x000fca00078e0008 */
[----:B------:R-:W-:Y:S02]  /*1af0*/  @!P1 IADD3 R5, PT, PT, -R5, RZ, RZ ;  /* 0x000000ff05059210 */ /* 0x000fe40007ffe1ff */
[----:B------:R-:W-:-:S05]  /*1b00*/  @!P2 LOP3.LUT R5, RZ, R7, RZ, 0x33, !PT ;  /* 0x00000007ff05a212 */ /* 0x000fca00078e33ff */
[----:B------:R-:W-:Y:S02]  /*1b10*/  IMAD.MOV R8, RZ, RZ, -R5 ;  /* 0x000000ffff087224 */ /* 0x000fe400078e0a05 */
[----:B0-----:R-:W-:Y:S02]  /*1b20*/  IMAD.MOV R18, RZ, RZ, -R9 ;  /* 0x000000ffff127224 */ /* 0x001fe400078e0a09 */
[----:B------:R-:W-:Y:S02]  /*1b30*/  IMAD R7, R7, R8, R16 ;  /* 0x0000000807077224 */ /* 0x000fe400078e0210 */
[----:B------:R-:W-:Y:S02]  /*1b40*/  HFMA2 R8, -RZ, RZ, 0, 0 ;  /* 0x00000000ff087431 */ /* 0x000fe400000001ff */
[----:B------:R-:W-:Y:S01]  /*1b50*/  IMAD R19, R18, R15, RZ ;  /* 0x0000000f12137224 */ /* 0x000fe200078e02ff */
[----:B------:R-:W-:Y:S02]  /*1b60*/  IABS R18, R2 ;  /* 0x0000000200127213 */ /* 0x000fe40000000000 */
[----:B------:R-:W-:-:S03]  /*1b70*/  IABS R16, R7 ;  /* 0x0000000700107213 */ /* 0x000fc60000000000 */
[----:B------:R-:W-:Y:S02]  /*1b80*/  IMAD.MOV R18, RZ, RZ, -R18 ;  /* 0x000000ffff127224 */ /* 0x000fe400078e0a12 */
[----:B------:R-:W-:-:S04]  /*1b90*/  IMAD.HI.U32 R8, R9, R19, R8 ;  /* 0x0000001309087227 */ /* 0x000fc800078e0008 */
[----:B------:R-:W-:Y:S01]  /*1ba0*/  IMAD.MOV.U32 R9, RZ, RZ, R16 ;  /* 0x000000ffff097224 */ /* 0x000fe200078e0010 */
[----:B------:R-:W-:-:S03]  /*1bb0*/  MOV R16, R18 ;  /* 0x0000001200107202 */ /* 0x000fc60000000f00 */
[----:B------:R-:W-:-:S04]  /*1bc0*/  IMAD.HI.U32 R8, R8, R9, RZ ;  /* 0x0000000908087227 */ /* 0x000fc800078e00ff */
[----:B------:R-:W-:-:S05]  /*1bd0*/  IMAD R16, R8, R16, R9 ;  /* 0x0000001008107224 */ /* 0x000fca00078e0209 */
[----:B------:R-:W-:Y:S02]  /*1be0*/  ISETP.GT.U32.AND P2, PT, R15, R16, PT ;  /* 0x000000100f00720c */ /* 0x000fe40003f44070 */
[----:B------:R-:W-:-:S11]  /*1bf0*/  LOP3.LUT R9, R7, R2, RZ, 0x3c, !PT ;  /* 0x0000000207097212 */ /* 0x000fd600078e3cff */
[----:B------:R-:W-:-:S05]  /*1c00*/  @!P2 IMAD.IADD R16, R16, 0x1, -R15 ;  /* 0x000000011010a824 */ /* 0x000fca00078e0a0f */
[----:B------:R-:W-:Y:S01]  /*1c10*/  ISETP.GE.U32.AND P0, PT, R16, R15, PT ;  /* 0x0000000f1000720c */ /* 0x000fe20003f06070 */
[----:B------:R-:W-:Y:S01]  /*1c20*/  @!P2 VIADD R8, R8, 0x1 ;  /* 0x000000010808a836 */ /* 0x000fe20000000000 */
[----:B------:R-:W-:Y:S02]  /*1c30*/  ISETP.GE.AND P1, PT, R9, RZ, PT ;  /* 0x000000ff0900720c */ /* 0x000fe40003f26270 */
[----:B------:R-:W-:Y:S01]  /*1c40*/  ISETP.NE.AND P2, PT, R2, RZ, PT ;  /* 0x000000ff0200720c */ /* 0x000fe20003f45270 */
[----:B--2---:R-:W-:-:S08]  /*1c50*/  IMAD R17, R11, R17, R6 ;  /* 0x000000110b117224 */ /* 0x004fd000078e0206 */
[----:B------:R-:W-:Y:S01]  /*1c60*/  @P0 IADD3 R8, PT, PT, R8, 0x1, RZ ;  /* 0x0000000108080810 */ /* 0x000fe20007ffe0ff */
[----:B----4-:R-:W-:-:S04]  /*1c70*/  IMAD R12, R13, R12, R17 ;  /* 0x0000000c0d0c7224 */ /* 0x010fc800078e0211 */
[----:B------:R-:W-:Y:S01]  /*1c80*/  @!P1 IMAD.MOV R8, RZ, RZ, -R8 ;  /* 0x000000ffff089224 */ /* 0x000fe200078e0a08 */
[----:B------:R-:W-:Y:S01]  /*1c90*/  @!P2 LOP3.LUT R8, RZ, R2, RZ, 0x33, !PT ;  /* 0x00000002ff08a212 */ /* 0x000fe200078e33ff */
[----:B-----5:R-:W-:-:S04]  /*1ca0*/  IMAD R9, R5, R14, R12 ;  /* 0x0000000e05097224 */ /* 0x020fc800078e020c */
[----:B------:R-:W-:Y:S01]  /*1cb0*/  IMAD.MOV R5, RZ, RZ, -R8 ;  /* 0x000000ffff057224 */ /* 0x000fe200078e0a08 */
[----:B------:R-:W-:Y:S01]  /*1cc0*/  IADD3 R4, PT, PT, R4, 0x4, RZ ;  /* 0x0000000404047810 */ /* 0x000fe20007ffe0ff */
[----:B------:R-:W-:Y:S02]  /*1cd0*/  IMAD R6, R8, R10, R9 ;  /* 0x0000000a08067224 */ /* 0x000fe400078e0209 */
[----:B------:R-:W-:-:S07]  /*1ce0*/  IMAD R5, R2, R5, R7 ;  /* 0x0000000502057224 */ /* 0x000fce00078e0207 */
.L_x_252:
[----:B------:R-:W-:Y:S05]  /*1cf0*/  BRA.U !UP1, `(.L_x_251) ;  /* 0x0000000509e47547 */ /* 0x000fea000b800000 */
[----:B------:R-:W0:Y:S01]  /*1d00*/  LDCU UR6, c[0x0][0x398] ;  /* 0x00007300ff0677ac */ /* 0x000e220008000800 */
[----:B------:R-:W-:Y:S02]  /*1d10*/  UISETP.NE.AND UP0, UPT, UR11, 0x1, UPT ;  /* 0x000000010b00788c */ /* 0x000fe4000bf05270 */
[----:B0-----:R-:W-:-:S07]  /*1d20*/  ULOP3.LUT UP1, URZ, UR6, 0x1, URZ, 0xc0, !UPT ;  /* 0x0000000106ff7892 */ /* 0x001fce000f82c0ff */
[----:B------:R-:W-:Y:S05]  /*1d30*/  BRA.U !UP0, `(.L_x_253) ;  /* 0x0000000508347547 */ /* 0x000fea000b800000 */
[----:B------:R-:W0:Y:S01]  /*1d40*/  LDC.64 R18, c[0x0][0x390] ;  /* 0x0000e400ff127b82 */ /* 0x000e220000000a00 */
[----:B------:R-:W-:Y:S01]  /*1d50*/  IADD3 R2, P0, PT, R4, UR13, RZ ;  /* 0x0000000d04027c10 */ /* 0x000fe2000ff1e0ff */
[----:B------:R-:W1:Y:S04]  /*1d60*/  LDCU UR5, c[0x0][0x398] ;  /* 0x00007300ff0577ac */ /* 0x000e680008000800 */
[----:B------:R-:W-:Y:S02]  /*1d70*/  IMAD.X R7, RZ, RZ, UR16, P0 ;  /* 0x00000010ff077e24 */ /* 0x000fe400080e06ff */
[----:B------:R-:W2:Y:S01]  /*1d80*/  LDC.64 R16, c[0x0][0x390] ;  /* 0x0000e400ff107b82 */ /* 0x000ea20000000a00 */
[----:B0-----:R-:W-:-:S04]  /*1d90*/  LEA R10, P0, R2, R18, 0x2 ;  /* 0x00000012020a7211 */ /* 0x001fc800078010ff */
[----:B------:R-:W-:-:S05]  /*1da0*/  LEA.HI.X R11, R2, R19, R7, 0x2, P0 ;  /* 0x00000013020b7211 */ /* 0x000fca00000f1407 */
[----:B------:R-:W2:Y:S04]  /*1db0*/  LDG.E R15, desc[UR14][R10.64] ;  /* 0x0000000e0a0f7981 */ /* 0x000ea8000c1e1900 */
[----:B------:R-:W3:Y:S01]  /*1dc0*/  LDG.E R13, desc[UR14][R10.64+0x4] ;  /* 0x0000040e0a0d7981 */ /* 0x000ee2000c1e1900 */
[----:B-1----:R-:W-:-:S05]  /*1dd0*/  IADD3 R2, P0, PT, R4, UR5, RZ ;  /* 0x0000000504027c10 */ /* 0x002fca000ff1e0ff */
[----:B------:R-:W-:Y:S01]  /*1de0*/  IMAD.X R7, RZ, RZ, UR4, P0 ;  /* 0x00000004ff077e24 */ /* 0x000fe200080e06ff */
[----:B------:R-:W-:-:S04]  /*1df0*/  LEA R18, P0, R2, R18, 0x2 ;  /* 0x0000001202127211 */ /* 0x000fc800078010ff */
[----:B------:R-:W-:-:S05]  /*1e00*/  LEA.HI.X R19, R2, R19, R7, 0x2, P0 ;  /* 0x0000001302137211 */ /* 0x000fca00000f1407 */
[----:B------:R-:W4:Y:S04]  /*1e10*/  LDG.E R2, desc[UR14][R18.64] ;  /* 0x0000000e12027981 */ /* 0x000f28000c1e1900 */
[----:B------:R-:W5:Y:S01]  /*1e20*/  LDG.E R7, desc[UR14][R18.64+0x4] ;  /* 0x0000040e12077981 */ /* 0x000f62000c1e1900 */
[----:B--2---:R-:W-:-:S04]  /*1e30*/  IMAD.WIDE R14, R15, 0x4, R16 ;  /* 0x000000040f0e7825 */ /* 0x004fc800078e0210 */
[----:B---3--:R-:W-:Y:S01]  /*1e40*/  IMAD.WIDE R16, R13, 0x4, R16 ;  /* 0x000000040d107825 */ /* 0x008fe200078e0210 */
[----:B------:R0:W2:Y:S04]  /*1e50*/  LDG.E R9, desc[UR14][R14.64] ;  /* 0x0000000e0e097981 */ /* 0x0000a8000c1e1900 */
[----:B------:R1:W3:Y:S01]  /*1e60*/  LDG.E R8, desc[UR14][R16.64] ;  /* 0x0000000e10087981 */ /* 0x0002e2000c1e1900 */
[----:B------:R-:W-:Y:S01]  /*1e70*/  VIADD R4, R4, 0x2 ;  /* 0x0000000204047836 */ /* 0x000fe20000000000 */
[----:B0-----:R-:W-:Y:S02]  /*1e80*/  IABS R14, R5 ;  /* 0x00000005000e7213 */ /* 0x001fe40000000000 */
[-C--:B----4-:R-:W-:Y:S02]  /*1e90*/  IABS R13, R2.reuse ;  /* 0x00000002000d7213 */ /* 0x090fe40000000000 */
[----:B-1----:R-:W-:-:S02]  /*1ea0*/  IABS R16, R2 ;  /* 0x0000000200107213 */ /* 0x002fc40000000000 */
[----:B------:R-:W0:Y:S03]  /*1eb0*/  I2F.RP R12, R13 ;  /* 0x0000000d000c7306 */ /* 0x000e260000209400 */
[----:B------:R-:W-:-:S05]  /*1ec0*/  IMAD.MOV R17, RZ, RZ, -R16 ;  /* 0x000000ffff117224 */ /* 0x000fca00078e0a10 */
[----:B0-----:R-:W0:Y:S02]  /*1ed0*/  MUFU.RCP R12, R12 ;  /* 0x0000000c000c7308 */ /* 0x001e240000001000 */
[----:B0-----:R-:W-:Y:S02]  /*1ee0*/  IADD3 R10, PT, PT, R12, 0xffffffe, RZ ;  /* 0x0ffffffe0c0a7810 */ /* 0x001fe40007ffe0ff */
[----:B-----5:R-:W-:-:S04]  /*1ef0*/  IABS R12, R7 ;  /* 0x00000007000c7213 */ /* 0x020fc80000000000 */
[----:B------:R0:W1:Y:S02]  /*1f00*/  F2I.FTZ.U32.TRUNC.NTZ R11, R10 ;  /* 0x0000000a000b7305 */ /* 0x000064000021f000 */
[----:B0-----:R-:W-:Y:S02]  /*1f10*/  HFMA2 R10, -RZ, RZ, 0, 0 ;  /* 0x00000000ff0a7431 */ /* 0x001fe400000001ff */
[----:B-1----:R-:W-:-:S04]  /*1f20*/  IMAD.MOV R18, RZ, RZ, -R11 ;  /* 0x000000ffff127224 */ /* 0x002fc800078e0a0b */
[----:B------:R-:W-:-:S04]  /*1f30*/  IMAD R15, R18, R13, RZ ;  /* 0x0000000d120f7224 */ /* 0x000fc800078e02ff */
[----:B------:R-:W-:Y:S02]  /*1f40*/  IMAD.HI.U32 R11, R11, R15, R10 ;  /* 0x0000000f0b0b7227 */ /* 0x000fe400078e000a */
[----:B------:R-:W0:Y:S04]  /*1f50*/  I2F.RP R15, R12 ;  /* 0x0000000c000f7306 */ /* 0x000e280000209400 */
[----:B------:R-:W-:Y:S01]  /*1f60*/  IMAD.HI.U32 R10, R11, R14, RZ ;  /* 0x0000000e0b0a7227 */ /* 0x000fe200078e00ff */
[----:B------:R-:W-:-:S03]  /*1f70*/  LOP3.LUT R11, R5, R2, RZ, 0x3c, !PT ;  /* 0x00000002050b7212 */ /* 0x000fc600078e3cff */
[----:B------:R-:W-:Y:S01]  /*1f80*/  IMAD R14, R10, R17, R14 ;  /* 0x000000110a0e7224 */ /* 0x000fe200078e020e */
[----:B------:R-:W-:-:S04]  /*1f90*/  ISETP.GE.AND P1, PT, R11, RZ, PT ;  /* 0x000000ff0b00720c */ /* 0x000fc80003f26270 */
[----:B------:R-:W-:Y:S01]  /*1fa0*/  ISETP.GT.U32.AND P2, PT, R13, R14, PT ;  /* 0x0000000e0d00720c */ /* 0x000fe20003f44070 */
[----:B0-----:R-:W0:-:S12]  /*1fb0*/  MUFU.RCP R15, R15 ;  /* 0x0000000f000f7308 */ /* 0x001e180000001000 */
[-C--:B------:R-:W-:Y:S02]  /*1fc0*/  @!P2 IADD3 R14, PT, PT, R14, -R13.reuse, RZ ;  /* 0x8000000d0e0ea210 */ /* 0x080fe40007ffe0ff */
[----:B------:R-:W-:Y:S02]  /*1fd0*/  @!P2 IADD3 R10, PT, PT, R10, 0x1, RZ ;  /* 0x000000010a0aa810 */ /* 0x000fe40007ffe0ff */
[----:B------:R-:W-:Y:S02]  /*1fe0*/  ISETP.GE.U32.AND P0, PT, R14, R13, PT ;  /* 0x0000000d0e00720c */ /* 0x000fe40003f06070 */
[----:B------:R-:W-:Y:S01]  /*1ff0*/  ISETP.NE.AND P2, PT, R2, RZ, PT ;  /* 0x000000ff0200720c */ /* 0x000fe20003f45270 */
[----:B0-----:R-:W-:-:S06]  /*2000*/  VIADD R11, R15, 0xffffffe ;  /* 0x0ffffffe0f0b7836 */ /* 0x001fcc0000000000 */
[----:B------:R-:W0:Y:S04]  /*2010*/  F2I.FTZ.U32.TRUNC.NTZ R11, R11 ;  /* 0x0000000b000b7305 */ /* 0x000e28000021f000 */
[----:B------:R-:W-:-:S05]  /*2020*/  @P0 VIADD R10, R10, 0x1 ;  /* 0x000000010a0a0836 */ /* 0x000fca0000000000 */
[----:B------:R-:W-:-:S05]  /*2030*/  MOV R13, R10 ;  /* 0x0000000a000d7202 */ /* 0x000fca0000000f00 */
[----:B------:R-:W-:Y:S01]  /*2040*/  @!P1 IMAD.MOV R13, RZ, RZ, -R13 ;  /* 0x000000ffff0d9224 */ /* 0x000fe200078e0a0d */
[----:B------:R-:W-:Y:S02]  /*2050*/  @!P2 LOP3.LUT R13, RZ, R2, RZ, 0x33, !PT ;  /* 0x00000002ff0da212 */ /* 0x000fe400078e33ff */
[----:B0-----:R-:W-:-:S03]  /*2060*/  IADD3 R15, PT, PT, RZ, -R11, RZ ;  /* 0x8000000bff0f7210 */ /* 0x001fc60007ffe0ff */
[----:B------:R-:W-:-:S04]  /*2070*/  IMAD.MOV R10, RZ, RZ, -R13 ;  /* 0x000000ffff0a7224 */ /* 0x000fc800078e0a0d */
[----:B------:R-:W-:Y:S02]  /*2080*/  IMAD R14, R2, R10, R5 ;  /* 0x0000000a020e7224 */ /* 0x000fe400078e0205 */
[----:B------:R-:W-:Y:S02]  /*2090*/  HFMA2 R10, -RZ, RZ, 0, 0 ;  /* 0x00000000ff0a7431 */ /* 0x000fe400000001ff */
[----:B------:R-:W-:Y:S01]  /*20a0*/  IMAD R5, R15, R12, RZ ;  /* 0x0000000c0f057224 */ /* 0x000fe200078e02ff */
[----:B------:R-:W-:Y:S02]  /*20b0*/  IABS R15, R7 ;  /* 0x00000007000f7213 */ /* 0x000fe40000000000 */
[----:B------:R-:W-:-:S03]  /*20c0*/  IABS R2, R14 ;  /* 0x0000000e00027213 */ /* 0x000fc60000000000 */
[----:B------:R-:W-:Y:S02]  /*20d0*/  IMAD.MOV R15, RZ, RZ, -R15 ;  /* 0x000000ffff0f7224 */ /* 0x000fe400078e0a0f */
[----:B------:R-:W-:Y:S01]  /*20e0*/  IMAD.HI.U32 R10, R11, R5, R10 ;  /* 0x000000050b0a7227 */ /* 0x000fe200078e000a */
[----:B------:R-:W-:-:S03]  /*20f0*/  MOV R5, R2 ;  /* 0x0000000200057202 */ /* 0x000fc60000000f00 */
[----:B------:R-:W-:Y:S02]  /*2100*/  IMAD.MOV.U32 R2, RZ, RZ, R15 ;  /* 0x000000ffff027224 */ /* 0x000fe400078e000f */
[----:B------:R-:W-:-:S04]  /*2110*/  IMAD.HI.U32 R10, R10, R5, RZ ;  /* 0x000000050a0a7227 */ /* 0x000fc800078e00ff */
[----:B------:R-:W-:Y:S01]  /*2120*/  IMAD R5, R10, R2, R5 ;  /* 0x000000020a057224 */ /* 0x000fe200078e0205 */
[----:B------:R-:W-:-:S04]  /*2130*/  LOP3.LUT R2, R14, R7, RZ, 0x3c, !PT ;  /* 0x000000070e027212 */ /* 0x000fc800078e3cff */
[----:B------:R-:W-:Y:S02]  /*2140*/  ISETP.GT.U32.AND P2, PT, R12, R5, PT ;  /* 0x000000050c00720c */ /* 0x000fe40003f44070 */
[----:B------:R-:W-:-:S11]  /*2150*/  ISETP.GE.AND P1, PT, R2, RZ, PT ;  /* 0x000000ff0200720c */ /* 0x000fd60003f26270 */
[-C--:B------:R-:W-:Y:S01]  /*2160*/  @!P2 IADD3 R5, PT, PT, R5, -R12.reuse, RZ ;  /* 0x8000000c0505a210 */ /* 0x080fe20007ffe0ff */
[----:B------:R-:W-:Y:S01]  /*2170*/  @!P2 VIADD R10, R10, 0x1 ;  /* 0x000000010a0aa836 */ /* 0x000fe20000000000 */
[----:B------:R-:W-:Y:S02]  /*2180*/  ISETP.NE.AND P2, PT, R7, RZ, PT ;  /* 0x000000ff0700720c */ /* 0x000fe40003f45270 */
[----:B------:R-:W-:-:S13]  /*2190*/  ISETP.GE.U32.AND P0, PT, R5, R12, PT ;  /* 0x0000000c0500720c */ /* 0x000fda0003f06070 */
[----:B------:R-:W-:-:S05]  /*21a0*/  @P0 IADD3 R10, PT, PT, R10, 0x1, RZ ;  /* 0x000000010a0a0810 */ /* 0x000fca0007ffe0ff */
[----:B------:R-:W-:Y:S01]  /*21b0*/  @!P1 IMAD.MOV R10, RZ, RZ, -R10 ;  /* 0x000000ffff0a9224 */ /* 0x000fe200078e0a0a */
[----:B------:R-:W-:-:S04]  /*21c0*/  @!P2 LOP3.LUT R10, RZ, R7, RZ, 0x33, !PT ;  /* 0x00000007ff0aa212 */ /* 0x000fc800078e33ff */
[----:B------:R-:W-:-:S05]  /*21d0*/  IADD3 R2, PT, PT, -R10, RZ, RZ ;  /* 0x000000ff0a027210 */ /* 0x000fca0007ffe1ff */
[----:B------:R-:W-:Y:S02]  /*21e0*/  IMAD R5, R7, R2, R14 ;  /* 0x0000000207057224 */ /* 0x000fe400078e020e */
[----:B--2---:R-:W-:-:S04]  /*21f0*/  IMAD R9, R13, R9, R6 ;  /* 0x000000090d097224 */ /* 0x004fc800078e0206 */
[----:B---3--:R-:W-:-:S07]  /*2200*/  IMAD R6, R10, R8, R9 ;  /* 0x000000080a067224 */ /* 0x008fce00078e0209 */
.L_x_253:
[----:B------:R-:W-:Y:S05]  /*2210*/  BRA.U !UP1, `(.L_x_251) ;  /* 0x00000001099c7547 */ /* 0x000fea000b800000 */
[----:B------:R-:W0:Y:S01]  /*2220*/  LDC.64 R10, c[0x0][0x390] ;  /* 0x0000e400ff0a7b82 */ /* 0x000e220000000a00 */
[----:B------:R-:W-:-:S04]  /*2230*/  IADD3 R2, P0, PT, R4, UR13, RZ ;  /* 0x0000000d04027c10 */ /* 0x000fc8000ff1e0ff */
[----:B------:R-:W-:-:S03]  /*2240*/  IADD3.X R7, PT, PT, RZ, UR16, RZ, P0, !PT ;  /* 0x00000010ff077c10 */ /* 0x000fc600087fe4ff */
[----:B------:R-:W1:Y:S01]  /*2250*/  LDC.64 R8, c[0x0][0x390] ;  /* 0x0000e400ff087b82 */ /* 0x000e620000000a00 */
[----:B0-----:R-:W-:-:S04]  /*2260*/  LEA R12, P0, R2, R10, 0x2 ;  /* 0x0000000a020c7211 */ /* 0x001fc800078010ff */
[----:B------:R-:W-:-:S06]  /*2270*/  LEA.HI.X R13, R2, R11, R7, 0x2, P0 ;  /* 0x0000000b020d7211 */ /* 0x000fcc00000f1407 */
[----:B------:R-:W1:Y:S01]  /*2280*/  LDG.E R13, desc[UR14][R12.64] ;  /* 0x0000000e0c0d7981 */ /* 0x000e62000c1e1900 */
[----:B------:R-:W-:-:S05]  /*2290*/  IADD3 R4, P0, PT, R4, UR6, RZ ;  /* 0x0000000604047c10 */ /* 0x000fca000ff1e0ff */
[----:B------:R-:W-:Y:S01]  /*22a0*/  IMAD.X R2, RZ, RZ, UR4, P0 ;  /* 0x00000004ff027e24 */ /* 0x000fe200080e06ff */
[----:B------:R-:W-:-:S04]  /*22b0*/  LEA R10, P0, R4, R10, 0x2 ;  /* 0x0000000a040a7211 */ /* 0x000fc800078010ff */
[----:B------:R-:W-:-:S05]  /*22c0*/  LEA.HI.X R11, R4, R11, R2, 0x2, P0 ;  /* 0x0000000b040b7211 */ /* 0x000fca00000f1402 */
[----:B------:R-:W2:Y:S01]  /*22d0*/  LDG.E R2, desc[UR14][R10.64] ;  /* 0x0000000e0a027981 */ /* 0x000ea2000c1e1900 */
[----:B-1----:R-:W-:-:S06]  /*22e0*/  IMAD.WIDE R8, R13, 0x4, R8 ;  /* 0x000000040d087825 */ /* 0x002fcc00078e0208 */
[----:B------:R0:W3:Y:S01]  /*22f0*/  LDG.E R8, desc[UR14][R8.64] ;  /* 0x0000000e08087981 */ /* 0x0000e2000c1e1900 */
[-C--:B--2---:R-:W-:Y:S02]  /*2300*/  IABS R7, R2.reuse ;  /* 0x0000000200077213 */ /* 0x084fe40000000000 */
[----:B0-----:R-:W-:Y:S02]  /*2310*/  IABS R9, R2 ;  /* 0x0000000200097213 */ /* 0x001fe40000000000 */
[----:B------:R-:W0:Y:S08]  /*2320*/  I2F.RP R4, R7 ;  /* 0x0000000700047306 */ /* 0x000e300000209400 */
[----:B0-----:R-:W0:Y:S02]  /*2330*/  MUFU.RCP R4, R4 ;  /* 0x0000000400047308 */ /* 0x001e240000001000 */
[----:B0-----:R-:W-:Y:S01]  /*2340*/  IADD3 R12, PT, PT, R4, 0xffffffe, RZ ;  /* 0x0ffffffe040c7810 */ /* 0x001fe20007ffe0ff */
[----:B------:R-:W-:-:S05]  /*2350*/  IMAD.MOV R4, RZ, RZ, -R9 ;  /* 0x000000ffff047224 */ /* 0x000fca00078e0a09 */
[----:B------:R0:W1:Y:S02]  /*2360*/  F2I.FTZ.U32.TRUNC.NTZ R13, R12 ;  /* 0x0000000c000d7305 */ /* 0x000064000021f000 */
[----:B0-----:R-:W-:Y:S02]  /*2370*/  HFMA2 R12, -RZ, RZ, 0, 0 ;  /* 0x00000000ff0c7431 */ /* 0x001fe400000001ff */
[----:B-1----:R-:W-:-:S04]  /*2380*/  IMAD.MOV R10, RZ, RZ, -R13 ;  /* 0x000000ffff0a7224 */ /* 0x002fc800078e0a0d */
[----:B------:R-:W-:Y:S01]  /*2390*/  IMAD R11, R10, R7, RZ ;  /* 0x000000070a0b7224 */ /* 0x000fe200078e02ff */
[----:B------:R-:W-:-:S03]  /*23a0*/  IABS R10, R5 ;  /* 0x00000005000a7213 */ /* 0x000fc60000000000 */
[----:B------:R-:W-:-:S06]  /*23b0*/  IMAD.HI.U32 R13, R13, R11, R12 ;  /* 0x0000000b0d0d7227 */ /* 0x000fcc00078e000c */
[----:B------:R-:W-:-:S04]  /*23c0*/  IMAD.HI.U32 R13, R13, R10, RZ ;  /* 0x0000000a0d0d7227 */ /* 0x000fc800078e00ff */
[----:B------:R-:W-:-:S05]  /*23d0*/  IMAD R4, R13, R4, R10 ;  /* 0x000000040d047224 */ /* 0x000fca00078e020a */
[----:B------:R-:W-:-:S13]  /*23e0*/  ISETP.GT.U32.AND P2, PT, R7, R4, PT ;  /* 0x000000040700720c */ /* 0x000fda0003f44070 */
[-C--:B------:R-:W-:Y:S01]  /*23f0*/  @!P2 IADD3 R4, PT, PT, R4, -R7.reuse, RZ ;  /* 0x800000070404a210 */ /* 0x080fe20007ffe0ff */
[----:B------:R-:W-:Y:S01]  /*2400*/  @!P2 VIADD R13, R13, 0x1 ;  /* 0x000000010d0da836 */ /* 0x000fe20000000000 */
[----:B------:R-:W-:Y:S02]  /*2410*/  ISETP.NE.AND P2, PT, R2, RZ, PT ;  /* 0x000000ff0200720c */ /* 0x000fe40003f45270 */
[----:B------:R-:W-:Y:S02]  /*2420*/  ISETP.GE.U32.AND P0, PT, R4, R7, PT ;  /* 0x000000070400720c */ /* 0x000fe40003f06070 */
[----:B------:R-:W-:-:S04]  /*2430*/  LOP3.LUT R4, R5, R2, RZ, 0x3c, !PT ;  /* 0x0000000205047212 */ /* 0x000fc800078e3cff */
[----:B------:R-:W-:-:S07]  /*2440*/  ISETP.GE.AND P1, PT, R4, RZ, PT ;  /* 0x000000ff0400720c */ /* 0x000fce0003f26270 */
[----:B------:R-:W-:-:S06]  /*2450*/  @P0 IADD3 R13, PT, PT, R13, 0x1, RZ ;  /* 0x000000010d0d0810 */ /* 0x000fcc0007ffe0ff */
[----:B------:R-:W-:Y:S01]  /*2460*/  @!P1 IMAD.MOV R13, RZ, RZ, -R13 ;  /* 0x000000ffff0d9224 */ /* 0x000fe200078e0a0d */
[----:B------:R-:W-:-:S05]  /*2470*/  @!P2 LOP3.LUT R13, RZ, R2, RZ, 0x33, !PT ;  /* 0x00000002ff0da212 */ /* 0x000fca00078e33ff */
[----:B---3--:R-:W-:-:S07]  /*2480*/  IMAD R6, R13, R8, R6 ;  /* 0x000000080d067224 */ /* 0x008fce00078e0206 */
.L_x_251:
[----:B------:R-:W0:Y:S01]  /*2490*/  LDC.64 R4, c[0x0][0x388] ;  /* 0x0000e200ff047b82 */ /* 0x000e220000000a00 */
[----:B------:R-:W1:Y:S01]  /*24a0*/  LDCU UR5, c[0x0][0x380] ;  /* 0x00007000ff0577ac */ /* 0x000e620008000800 */
[----:B0-----:R-:W-:-:S06]  /*24b0*/  IMAD.WIDE R6, R6, 0x4, R4 ;  /* 0x0000000406067825 */ /* 0x001fcc00078e0204 */
[----:B------:R-:W0:Y:S01]  /*24c0*/  LDC.64 R4, c[0x0][0x3a0] ;  /* 0x0000e800ff047b82 */ /* 0x000e220000000a00 */
[----:B------:R-:W2:Y:S01]  /*24d0*/  LDG.E R7, desc[UR14][R6.64] ;  /* 0x0000000e06077981 */ /* 0x000ea2000c1e1900 */
[----:B0-----:R-:W-:Y:S01]  /*24e0*/  IMAD.WIDE R4, R0, 0x4, R4 ;  /* 0x0000000400047825 */ /* 0x001fe200078e0204 */
[----:B------:R-:W-:-:S04]  /*24f0*/  IADD3 R0, PT, PT, R3, R0, RZ ;  /* 0x0000000003007210 */ /* 0x000fc80007ffe0ff */
[----:B-1----:R-:W-:Y:S01]  /*2500*/  ISETP.GE.AND P0, PT, R0, UR5, PT ;  /* 0x0000000500007c0c */ /* 0x002fe2000bf06270 */
[----:B--2---:R0:W-:-:S12]  /*2510*/  STG.E desc[UR14][R4.64], R7 ;  /* 0x0000000704007986 */ /* 0x0041d8000c10190e */
[----:B------:R-:W-:Y:S05]  /*2520*/  @!P0 BRA `(.L_x_254) ;  /* 0xffffffdc002c8947 */ /* 0x000fea000383ffff */
[----:B------:R-:W-:Y:S05]  /*2530*/  EXIT ;  /* 0x000000000000794d */ /* 0x000fea0003800000 */
.L_x_255:
        /* <DEDUP_REMOVED lines=12> */
.L_x_288:


//--------------------- .nv.shared.reserved.0     --------------------------
	.section	.nv.shared.reserved.0,"aw",@nobits
	.weak		__nv_reservedSMEM_offset_0_alias
	.size		__nv_reservedSMEM_offset_0_alias, 0, 64
	.other		__nv_reservedSMEM_offset_0_alias,@"STO_CUDA_RESERVED_SHARED STV_DEFAULT"
__nv_reservedSMEM_offset_0_alias:
	.zero		0
	.zero		64


//--------------------- .nv.constant0.MSELoss     --------------------------
	.section	.nv.constant0.MSELoss,"a",@progbits
	.sectionflags	@""
	.align	4
.nv.constant0.MSELoss:
	.zero		936


//--------------------- .nv.constant0.backwardleakyfloat --------------------------
	.section	.nv.constant0.backwardleakyfloat,"a",@progbits
	.sectionflags	@""
	.align	4
.nv.constant0.backwardleakyfloat:
	.zero		944


//--------------------- .nv.constant0.forwardleakyfloat --------------------------
	.section	.nv.constant0.forwardleakyfloat,"a",@progbits
	.sectionflags	@""
	.align	4
.nv.constant0.forwardleakyfloat:
	.zero		936


//--------------------- .nv.constant0.backwardParametricfloatchannel --------------------------
	.section	.nv.constant0.backwardParametricfloatchannel,"a",@progbits
	.sectionflags	@""
	.align	4
.nv.constant0.backwardParametricfloatchannel:
	.zero		968


//--------------------- .nv.constant0.forwardParametricfloatchannel --------------------------
	.section	.nv.constant0.forwardParametricfloatchannel,"a",@progbits
	.sectionflags	@""
	.align	4
.nv.constant0.forwardParametricfloatchannel:
	.zero		952


//--------------------- .nv.constant0.AdvanceThreshRandomReluBackward --------------------------
	.section	.nv.constant0.AdvanceThreshRandomReluBackward,"a",@progbits
	.sectionflags	@""
	.align	4
.nv.constant0.AdvanceThreshRandomReluBackward:
	.zero		956


//--------------------- .nv.constant0.AdvanceThreshRandomReluForward --------------------------
	.section	.nv.constant0.AdvanceThreshRandomReluForward,"a",@progbits
	.sectionflags	@""
	.align	4
.nv.constant0.AdvanceThreshRandomReluForward:
	.zero		948


//--------------------- .nv.constant0.l1l2regularizationfloat --------------------------
	.section	.nv.constant0.l1l2regularizationfloat,"a",@progbits
	.sectionflags	@""
	.align	4
.nv.constant0.l1l2regularizationfloat:
	.zero		948


//--------------------- .nv.constant0.Segment1stDim --------------------------
	.section	.nv.constant0.Segment1stDim,"a",@progbits
	.sectionflags	@""
	.align	4
.nv.constant0.Segment1stDim:
	.zero		924


//--------------------- .nv.constant0.adadeltafloat --------------------------
	.section	.nv.constant0.adadeltafloat,"a",@progbits
	.sectionflags	@""
	.align	4
.nv.constant0.adadeltafloat:
	.zero		944


//--------------------- .nv.constant0.adamfloat   --------------------------
	.section	.nv.constant0.adamfloat,"a",@progbits
	.sectionflags	@""
	.align	4
.nv.constant0.adamfloat:
	.zero		956


//--------------------- .nv.constant0.adagradfloat --------------------------
	.section	.nv.constant0.adagradfloat,"a",@progbits
	.sectionflags	@""
	.align	4
.nv.constant0.adagradfloat:
	.zero		936


//--------------------- .nv.constant0.nearestneighborNHWCBack --------------------------
	.section	.nv.constant0.nearestneighborNHWCBack,"a",@progbits
	.sectionflags	@""
	.align	4
.nv.constant0.nearestneighborNHWCBack:
	.zero		952


//--------------------- .nv.constant0.nearestneighborNCHWBack --------------------------
	.section	.nv.constant0.nearestneighborNCHWBack,"a",@progbits
	.sectionflags	@""
	.align	4
.nv.constant0.nearestneighborNCHWBack:
	.zero		952


//--------------------- .nv.constant0.nearestneighborNCHW --------------------------
	.section	.nv.constant0.nearestneighborNCHW,"a",@progbits
	.sectionflags	@""
	.align	4
.nv.constant0.nearestneighborNCHW:
	.zero		952


//--------------------- .nv.constant0.nearestneighborv2NCHWAddGradient --------------------------
	.section	.nv.constant0.nearestneighborv2NCHWAddGradient,"a",@progbits
	.sectionflags	@""
	.align	4
.nv.constant0.nearestneighborv2NCHWAddGradient:
	.zero		944


//--------------------- .nv.constant0.nearestneighborv2NCHW --------------------------
	.section	.nv.constant0.nearestneighborv2NCHW,"a",@progbits
	.sectionflags	@""
	.align	4
.nv.constant0.nearestneighborv2NCHW:
	.zero		944


//--------------------- .nv.constant0.nearestneighborNHWC --------------------------
	.section	.nv.constant0.nearestneighborNHWC,"a",@progbits
	.sectionflags	@""
	.align	4
.nv.constant0.nearestneighborNHWC:
	.zero		952


//--------------------- .nv.constant0.ShapetoBatch4DNCHW --------------------------
	.section	.nv.constant0.ShapetoBatch4DNCHW,"a",@progbits
	.sectionflags	@""
	.align	4
.nv.constant0.ShapetoBatch4DNCHW:
	.zero		964


//--------------------- .nv.constant0.ShapetoBatch4DNHWC --------------------------
	.section	.nv.constant0.ShapetoBatch4DNHWC,"a",@progbits
	.sectionflags	@""
	.align	4
.nv.constant0.ShapetoBatch4DNHWC:
	.zero		964


//--------------------- .nv.constant0.InnerSwapBatch --------------------------
	.section	.nv.constant0.InnerSwapBatch,"a",@progbits
	.sectionflags	@""
	.align	4
.nv.constant0.InnerSwapBatch:
	.zero		920


//--------------------- .nv.constant0.SwapUpperLower --------------------------
	.section	.nv.constant0.SwapUpperLower,"a",@progbits
	.sectionflags	@""
	.align	4
.nv.constant0.SwapUpperLower:
	.zero		924


//--------------------- .nv.constant0.InnerSwapLowerUpper --------------------------
	.section	.nv.constant0.InnerSwapLowerUpper,"a",@progbits
	.sectionflags	@""
	.align	4
.nv.constant0.InnerSwapLowerUpper:
	.zero		916


//--------------------- .nv.constant0.SwapEveryOther --------------------------
	.section	.nv.constant0.SwapEveryOther,"a",@progbits
	.sectionflags	@""
	.align	4
.nv.constant0.SwapEveryOther:
	.zero		924


//--------------------- .nv.constant0.Transpose   --------------------------
	.section	.nv.constant0.Transpose,"a",@progbits
	.sectionflags	@""
	.align	4
.nv.constant0.Transpose:
	.zero		936


//--------------------- SYMBOLS --------------------------

	.type		.nv.reservedSmem.offset0,@object
	.size		.nv.reservedSmem.offset0,0x4
